//
// Generated by NVIDIA NVVM Compiler
//
// Compiler Build ID: CL-36424714
// Cuda compilation tools, release 13.0, V13.0.88
// Based on NVVM 20.0.0
//

.version 9.0
.target sm_100
.address_size 64

	// .globl	_Z16matmul_optimizedPKfS0_Pfiii
// _ZZ16matmul_optimizedPKfS0_PfiiiE2As has been demoted
// _ZZ16matmul_optimizedPKfS0_PfiiiE2Bs has been demoted
// _ZZ17matmul_vectorizedPKfS0_PfiE2As has been demoted
// _ZZ17matmul_vectorizedPKfS0_PfiE2Bs has been demoted

.visible .entry _Z16matmul_optimizedPKfS0_Pfiii(
	.param .u64 .ptr .align 1 _Z16matmul_optimizedPKfS0_Pfiii_param_0,
	.param .u64 .ptr .align 1 _Z16matmul_optimizedPKfS0_Pfiii_param_1,
	.param .u64 .ptr .align 1 _Z16matmul_optimizedPKfS0_Pfiii_param_2,
	.param .u32 _Z16matmul_optimizedPKfS0_Pfiii_param_3,
	.param .u32 _Z16matmul_optimizedPKfS0_Pfiii_param_4,
	.param .u32 _Z16matmul_optimizedPKfS0_Pfiii_param_5
)
{
	.reg .pred 	%p<230>;
	.reg .b16 	%rs<4>;
	.reg .b32 	%r<571>;
	.reg .b32 	%f<499>;
	.reg .b64 	%rd<269>;
	// demoted variable
	.shared .align 4 .b8 _ZZ16matmul_optimizedPKfS0_PfiiiE2As[4096];
	// demoted variable
	.shared .align 4 .b8 _ZZ16matmul_optimizedPKfS0_PfiiiE2Bs[4096];
	ld.param.u32 	%r81, [_Z16matmul_optimizedPKfS0_Pfiii_param_5];
	add.s32 	%r82, %r81, 14;
	setp.lt.u32 	%p1, %r82, 15;
	mov.f32 	%f299, 0f00000000;
	mov.f32 	%f300, %f299;
	mov.f32 	%f301, %f299;
	mov.f32 	%f302, %f299;
	mov.f32 	%f303, %f299;
	mov.f32 	%f304, %f299;
	mov.f32 	%f305, %f299;
	mov.f32 	%f306, %f299;
	mov.f32 	%f307, %f299;
	mov.f32 	%f308, %f299;
	mov.f32 	%f309, %f299;
	mov.f32 	%f310, %f299;
	mov.f32 	%f311, %f299;
	mov.f32 	%f312, %f299;
	mov.f32 	%f313, %f299;
	mov.f32 	%f314, %f299;
	mov.f32 	%f315, %f299;
	mov.f32 	%f316, %f299;
	mov.f32 	%f317, %f299;
	mov.f32 	%f318, %f299;
	mov.f32 	%f319, %f299;
	mov.f32 	%f320, %f299;
	mov.f32 	%f321, %f299;
	mov.f32 	%f322, %f299;
	mov.f32 	%f323, %f299;
	mov.f32 	%f324, %f299;
	mov.f32 	%f325, %f299;
	mov.f32 	%f326, %f299;
	mov.f32 	%f327, %f299;
	mov.f32 	%f328, %f299;
	mov.f32 	%f329, %f299;
	mov.f32 	%f330, %f299;
	mov.f32 	%f331, %f299;
	mov.f32 	%f332, %f299;
	mov.f32 	%f333, %f299;
	mov.f32 	%f334, %f299;
	mov.f32 	%f335, %f299;
	mov.f32 	%f336, %f299;
	mov.f32 	%f337, %f299;
	mov.f32 	%f338, %f299;
	mov.f32 	%f339, %f299;
	mov.f32 	%f340, %f299;
	mov.f32 	%f341, %f299;
	mov.f32 	%f342, %f299;
	mov.f32 	%f343, %f299;
	mov.f32 	%f344, %f299;
	mov.f32 	%f345, %f299;
	mov.f32 	%f346, %f299;
	mov.f32 	%f347, %f299;
	mov.f32 	%f348, %f299;
	mov.f32 	%f349, %f299;
	mov.f32 	%f350, %f299;
	mov.f32 	%f351, %f299;
	mov.f32 	%f352, %f299;
	mov.f32 	%f353, %f299;
	mov.f32 	%f354, %f299;
	mov.f32 	%f355, %f299;
	mov.f32 	%f356, %f299;
	mov.f32 	%f357, %f299;
	mov.f32 	%f358, %f299;
	mov.f32 	%f359, %f299;
	mov.f32 	%f360, %f299;
	mov.f32 	%f361, %f299;
	mov.f32 	%f362, %f299;
	@%p1 bra 	$L__BB0_32;
	ld.param.u32 	%r537, [_Z16matmul_optimizedPKfS0_Pfiii_param_5];
	add.s32 	%r84, %r537, 7;
	shr.s32 	%r85, %r84, 31;
	shr.u32 	%r86, %r85, 29;
	add.s32 	%r87, %r84, %r86;
	shr.s32 	%r88, %r87, 3;
	mov.u32 	%r89, %ntid.y;
	max.u32 	%r1, %r88, 1;
	cvt.u16.u32 	%rs1, %r89;
	div.u16 	%rs2, 127, %rs1;
	add.s16 	%rs3, %rs2, 1;
	cvt.u32.u16 	%r90, %rs3;
	and.b32  	%r2, %r90, 3;
	and.b32  	%r91, %r90, 252;
	neg.s32 	%r3, %r91;
	mov.b32 	%r555, 0;
	mov.f32 	%f299, 0f00000000;
$L__BB0_2:
	mov.u32 	%r93, %ntid.y;
	setp.gt.u32 	%p2, %r93, 42;
	mov.b32 	%r567, 0;
	@%p2 bra 	$L__BB0_13;
	ld.param.u32 	%r538, [_Z16matmul_optimizedPKfS0_Pfiii_param_5];
	mov.u32 	%r95, %tid.x;
	shl.b32 	%r565, %r95, 2;
	mov.u32 	%r557, %tid.y;
	mov.u32 	%r96, %ntid.y;
	add.s32 	%r564, %r557, %r96;
	mad.lo.s32 	%r97, %r538, %r564, %r95;
	shl.b32 	%r98, %r555, 3;
	add.s32 	%r563, %r97, %r98;
	shl.b32 	%r99, %r96, 1;
	add.s32 	%r562, %r557, %r99;
	mad.lo.s32 	%r100, %r538, %r562, %r95;
	add.s32 	%r561, %r100, %r98;
	mad.lo.s32 	%r560, %r96, 3, %r557;
	mad.lo.s32 	%r101, %r538, %r560, %r95;
	add.s32 	%r559, %r101, %r98;
	mad.lo.s32 	%r102, %r557, %r538, %r95;
	add.s32 	%r558, %r102, %r98;
	mov.b32 	%r567, 0;
	mov.u32 	%r556, %r3;
$L__BB0_4:
	ld.param.u32 	%r539, [_Z16matmul_optimizedPKfS0_Pfiii_param_5];
	shl.b32 	%r103, %r555, 3;
	mov.u32 	%r104, %tid.x;
	add.s32 	%r105, %r103, %r104;
	setp.ge.u32 	%p3, %r105, %r539;
	setp.gt.u32 	%p4, %r557, 127;
	mov.f32 	%f427, 0f00000000;
	or.pred  	%p5, %p3, %p4;
	@%p5 bra 	$L__BB0_6;
	ld.param.u32 	%r540, [_Z16matmul_optimizedPKfS0_Pfiii_param_5];
	ld.param.u64 	%rd257, [_Z16matmul_optimizedPKfS0_Pfiii_param_0];
	cvt.u64.u32 	%rd16, %r558;
	mov.u32 	%r106, %ctaid.y;
	mul.lo.s32 	%r107, %r106, %r540;
	shl.b32 	%r108, %r107, 7;
	cvt.u64.u32 	%rd17, %r108;
	add.s64 	%rd18, %rd16, %rd17;
	cvta.to.global.u64 	%rd19, %rd257;
	shl.b64 	%rd20, %rd18, 2;
	add.s64 	%rd21, %rd19, %rd20;
	ld.global.f32 	%f427, [%rd21];
$L__BB0_6:
	ld.param.u32 	%r541, [_Z16matmul_optimizedPKfS0_Pfiii_param_5];
	shl.b32 	%r109, %r555, 3;
	mov.u32 	%r110, %tid.x;
	add.s32 	%r111, %r109, %r110;
	setp.ge.u32 	%p6, %r111, %r541;
	mov.u32 	%r112, %tid.y;
	shl.b32 	%r113, %r112, 5;
	mov.u32 	%r114, _ZZ16matmul_optimizedPKfS0_PfiiiE2As;
	add.s32 	%r115, %r114, %r113;
	add.s32 	%r116, %r115, %r565;
	st.shared.f32 	[%r116], %f427;
	setp.gt.u32 	%p7, %r564, 127;
	mov.f32 	%f428, 0f00000000;
	or.pred  	%p8, %p6, %p7;
	@%p8 bra 	$L__BB0_8;
	ld.param.u32 	%r542, [_Z16matmul_optimizedPKfS0_Pfiii_param_5];
	ld.param.u64 	%rd258, [_Z16matmul_optimizedPKfS0_Pfiii_param_0];
	cvt.u64.u32 	%rd22, %r563;
	mov.u32 	%r117, %ctaid.y;
	mul.lo.s32 	%r118, %r117, %r542;
	shl.b32 	%r119, %r118, 7;
	cvt.u64.u32 	%rd23, %r119;
	add.s64 	%rd24, %rd22, %rd23;
	cvta.to.global.u64 	%rd25, %rd258;
	shl.b64 	%rd26, %rd24, 2;
	add.s64 	%rd27, %rd25, %rd26;
	ld.global.f32 	%f428, [%rd27];
$L__BB0_8:
	ld.param.u32 	%r543, [_Z16matmul_optimizedPKfS0_Pfiii_param_5];
	shl.b32 	%r120, %r555, 3;
	mov.u32 	%r121, %tid.x;
	add.s32 	%r122, %r120, %r121;
	setp.ge.u32 	%p9, %r122, %r543;
	mov.u32 	%r123, %tid.y;
	mov.u32 	%r124, %ntid.y;
	add.s32 	%r125, %r123, %r124;
	shl.b32 	%r126, %r125, 5;
	mov.u32 	%r127, _ZZ16matmul_optimizedPKfS0_PfiiiE2As;
	add.s32 	%r128, %r127, %r126;
	add.s32 	%r129, %r128, %r565;
	st.shared.f32 	[%r129], %f428;
	setp.gt.u32 	%p10, %r562, 127;
	mov.f32 	%f429, 0f00000000;
	or.pred  	%p11, %p9, %p10;
	@%p11 bra 	$L__BB0_10;
	ld.param.u32 	%r544, [_Z16matmul_optimizedPKfS0_Pfiii_param_5];
	ld.param.u64 	%rd259, [_Z16matmul_optimizedPKfS0_Pfiii_param_0];
	cvt.u64.u32 	%rd28, %r561;
	mov.u32 	%r130, %ctaid.y;
	mul.lo.s32 	%r131, %r130, %r544;
	shl.b32 	%r132, %r131, 7;
	cvt.u64.u32 	%rd29, %r132;
	add.s64 	%rd30, %rd28, %rd29;
	cvta.to.global.u64 	%rd31, %rd259;
	shl.b64 	%rd32, %rd30, 2;
	add.s64 	%rd33, %rd31, %rd32;
	ld.global.f32 	%f429, [%rd33];
$L__BB0_10:
	ld.param.u32 	%r545, [_Z16matmul_optimizedPKfS0_Pfiii_param_5];
	shl.b32 	%r133, %r555, 3;
	mov.u32 	%r134, %tid.x;
	add.s32 	%r135, %r133, %r134;
	setp.ge.u32 	%p12, %r135, %r545;
	mov.u32 	%r136, %ntid.y;
	shl.b32 	%r137, %r136, 6;
	mov.u32 	%r138, %tid.y;
	shl.b32 	%r139, %r138, 5;
	add.s32 	%r140, %r137, %r139;
	mov.u32 	%r141, _ZZ16matmul_optimizedPKfS0_PfiiiE2As;
	add.s32 	%r142, %r141, %r140;
	add.s32 	%r143, %r142, %r565;
	st.shared.f32 	[%r143], %f429;
	setp.gt.u32 	%p13, %r560, 127;
	mov.f32 	%f430, 0f00000000;
	or.pred  	%p14, %p12, %p13;
	@%p14 bra 	$L__BB0_12;
	ld.param.u32 	%r546, [_Z16matmul_optimizedPKfS0_Pfiii_param_5];
	ld.param.u64 	%rd260, [_Z16matmul_optimizedPKfS0_Pfiii_param_0];
	cvt.u64.u32 	%rd34, %r559;
	mov.u32 	%r144, %ctaid.y;
	mul.lo.s32 	%r145, %r144, %r546;
	shl.b32 	%r146, %r145, 7;
	cvt.u64.u32 	%rd35, %r146;
	add.s64 	%rd36, %rd34, %rd35;
	cvta.to.global.u64 	%rd37, %rd260;
	shl.b64 	%rd38, %rd36, 2;
	add.s64 	%rd39, %rd37, %rd38;
	ld.global.f32 	%f430, [%rd39];
$L__BB0_12:
	ld.param.u32 	%r547, [_Z16matmul_optimizedPKfS0_Pfiii_param_5];
	mov.u32 	%r147, %ntid.y;
	mov.u32 	%r148, %tid.y;
	shl.b32 	%r149, %r148, 5;
	mad.lo.s32 	%r150, %r147, 96, %r149;
	mov.u32 	%r151, _ZZ16matmul_optimizedPKfS0_PfiiiE2As;
	add.s32 	%r152, %r151, %r150;
	add.s32 	%r153, %r152, %r565;
	st.shared.f32 	[%r153], %f430;
	shl.b32 	%r154, %r147, 2;
	add.s32 	%r567, %r567, %r154;
	shl.b32 	%r155, %r147, 7;
	add.s32 	%r565, %r565, %r155;
	add.s32 	%r564, %r564, %r154;
	mul.lo.s32 	%r156, %r147, %r547;
	shl.b32 	%r157, %r156, 2;
	add.s32 	%r563, %r563, %r157;
	add.s32 	%r562, %r562, %r154;
	add.s32 	%r561, %r561, %r157;
	add.s32 	%r560, %r560, %r154;
	add.s32 	%r559, %r559, %r157;
	add.s32 	%r558, %r558, %r157;
	add.s32 	%r557, %r557, %r154;
	add.s32 	%r556, %r556, 4;
	setp.ne.s32 	%p15, %r556, 0;
	@%p15 bra 	$L__BB0_4;
$L__BB0_13:
	setp.eq.s32 	%p16, %r2, 0;
	@%p16 bra 	$L__BB0_23;
	ld.param.u32 	%r548, [_Z16matmul_optimizedPKfS0_Pfiii_param_5];
	shl.b32 	%r158, %r555, 3;
	mov.u32 	%r159, %tid.x;
	add.s32 	%r160, %r158, %r159;
	setp.ge.u32 	%p17, %r160, %r548;
	mov.u32 	%r161, %tid.y;
	add.s32 	%r40, %r567, %r161;
	setp.gt.u32 	%p18, %r40, 127;
	mov.f32 	%f431, 0f00000000;
	or.pred  	%p19, %p17, %p18;
	@%p19 bra 	$L__BB0_16;
	ld.param.u32 	%r549, [_Z16matmul_optimizedPKfS0_Pfiii_param_5];
	ld.param.u64 	%rd261, [_Z16matmul_optimizedPKfS0_Pfiii_param_0];
	mad.lo.s32 	%r165, %r40, %r549, %r160;
	cvt.u64.u32 	%rd40, %r165;
	mov.u32 	%r166, %ctaid.y;
	mul.lo.s32 	%r167, %r166, %r549;
	shl.b32 	%r168, %r167, 7;
	cvt.u64.u32 	%rd41, %r168;
	add.s64 	%rd42, %rd40, %rd41;
	cvta.to.global.u64 	%rd43, %rd261;
	shl.b64 	%rd44, %rd42, 2;
	add.s64 	%rd45, %rd43, %rd44;
	ld.global.f32 	%f431, [%rd45];
$L__BB0_16:
	setp.eq.s32 	%p20, %r2, 1;
	shl.b32 	%r169, %r40, 3;
	add.s32 	%r171, %r169, %r159;
	shl.b32 	%r172, %r171, 2;
	mov.u32 	%r173, _ZZ16matmul_optimizedPKfS0_PfiiiE2As;
	add.s32 	%r174, %r173, %r172;
	st.shared.f32 	[%r174], %f431;
	@%p20 bra 	$L__BB0_23;
	ld.param.u32 	%r550, [_Z16matmul_optimizedPKfS0_Pfiii_param_5];
	setp.ge.u32 	%p21, %r160, %r550;
	mov.u32 	%r178, %ntid.y;
	add.s32 	%r41, %r40, %r178;
	setp.gt.u32 	%p22, %r41, 127;
	mov.f32 	%f432, 0f00000000;
	or.pred  	%p23, %p21, %p22;
	@%p23 bra 	$L__BB0_19;
	ld.param.u32 	%r551, [_Z16matmul_optimizedPKfS0_Pfiii_param_5];
	ld.param.u64 	%rd262, [_Z16matmul_optimizedPKfS0_Pfiii_param_0];
	shl.b32 	%r179, %r555, 3;
	add.s32 	%r181, %r179, %r159;
	mad.lo.s32 	%r182, %r41, %r551, %r181;
	cvt.u64.u32 	%rd46, %r182;
	mov.u32 	%r183, %ctaid.y;
	mul.lo.s32 	%r184, %r183, %r551;
	shl.b32 	%r185, %r184, 7;
	cvt.u64.u32 	%rd47, %r185;
	add.s64 	%rd48, %rd46, %rd47;
	cvta.to.global.u64 	%rd49, %rd262;
	shl.b64 	%rd50, %rd48, 2;
	add.s64 	%rd51, %rd49, %rd50;
	ld.global.f32 	%f432, [%rd51];
$L__BB0_19:
	setp.eq.s32 	%p24, %r2, 2;
	shl.b32 	%r186, %r41, 3;
	add.s32 	%r188, %r186, %r159;
	shl.b32 	%r189, %r188, 2;
	add.s32 	%r191, %r173, %r189;
	st.shared.f32 	[%r191], %f432;
	@%p24 bra 	$L__BB0_23;
	ld.param.u32 	%r552, [_Z16matmul_optimizedPKfS0_Pfiii_param_5];
	setp.ge.u32 	%p25, %r160, %r552;
	mov.u32 	%r195, %ntid.y;
	add.s32 	%r42, %r41, %r195;
	setp.gt.u32 	%p26, %r42, 127;
	mov.f32 	%f433, 0f00000000;
	or.pred  	%p27, %p25, %p26;
	@%p27 bra 	$L__BB0_22;
	ld.param.u32 	%r553, [_Z16matmul_optimizedPKfS0_Pfiii_param_5];
	ld.param.u64 	%rd263, [_Z16matmul_optimizedPKfS0_Pfiii_param_0];
	shl.b32 	%r196, %r555, 3;
	add.s32 	%r198, %r196, %r159;
	mad.lo.s32 	%r199, %r42, %r553, %r198;
	cvt.u64.u32 	%rd52, %r199;
	mov.u32 	%r200, %ctaid.y;
	mul.lo.s32 	%r201, %r200, %r553;
	shl.b32 	%r202, %r201, 7;
	cvt.u64.u32 	%rd53, %r202;
	add.s64 	%rd54, %rd52, %rd53;
	cvta.to.global.u64 	%rd55, %rd263;
	shl.b64 	%rd56, %rd54, 2;
	add.s64 	%rd57, %rd55, %rd56;
	ld.global.f32 	%f433, [%rd57];
$L__BB0_22:
	shl.b32 	%r203, %r42, 3;
	add.s32 	%r205, %r203, %r159;
	shl.b32 	%r206, %r205, 2;
	mov.u32 	%r207, _ZZ16matmul_optimizedPKfS0_PfiiiE2As;
	add.s32 	%r208, %r207, %r206;
	st.shared.f32 	[%r208], %f433;
$L__BB0_23:
	mov.b32 	%r568, 0;
$L__BB0_24:
	ld.param.u32 	%r554, [_Z16matmul_optimizedPKfS0_Pfiii_param_5];
	mov.u32 	%r569, %tid.x;
	setp.gt.u32 	%p28, %r569, 127;
	mov.u32 	%r212, %tid.y;
	add.s32 	%r213, %r568, %r212;
	setp.gt.u32 	%p29, %r213, 7;
	shl.b32 	%r214, %r555, 3;
	add.s32 	%r215, %r213, %r214;
	setp.ge.u32 	%p30, %r215, %r554;
	or.pred  	%p31, %p29, %p28;
	or.pred  	%p32, %p31, %p30;
	@%p32 bra 	$L__BB0_28;
$L__BB0_25:
	ld.param.u32 	%r463, [_Z16matmul_optimizedPKfS0_Pfiii_param_4];
	mov.u32 	%r216, %ctaid.x;
	shl.b32 	%r217, %r216, 7;
	add.s32 	%r218, %r217, %r569;
	setp.ge.u32 	%p33, %r218, %r463;
	mov.f32 	%f434, 0f00000000;
	@%p33 bra 	$L__BB0_27;
	ld.param.u32 	%r464, [_Z16matmul_optimizedPKfS0_Pfiii_param_4];
	ld.param.u64 	%rd264, [_Z16matmul_optimizedPKfS0_Pfiii_param_1];
	shl.b32 	%r221, %r555, 3;
	add.s32 	%r222, %r213, %r221;
	mad.lo.s32 	%r223, %r222, %r464, %r569;
	cvt.u64.u32 	%rd58, %r223;
	mov.u32 	%r224, %ctaid.x;
	shl.b32 	%r225, %r224, 7;
	cvt.u64.u32 	%rd59, %r225;
	add.s64 	%rd60, %rd58, %rd59;
	cvta.to.global.u64 	%rd61, %rd264;
	shl.b64 	%rd62, %rd60, 2;
	add.s64 	%rd63, %rd61, %rd62;
	ld.global.f32 	%f434, [%rd63];
$L__BB0_27:
	shl.b32 	%r228, %r213, 7;
	add.s32 	%r229, %r228, %r569;
	shl.b32 	%r230, %r229, 2;
	mov.u32 	%r231, _ZZ16matmul_optimizedPKfS0_PfiiiE2Bs;
	add.s32 	%r232, %r231, %r230;
	st.shared.f32 	[%r232], %f434;
	mov.u32 	%r233, %ntid.x;
	add.s32 	%r569, %r569, %r233;
	setp.lt.u32 	%p34, %r569, 128;
	@%p34 bra 	$L__BB0_25;
$L__BB0_28:
	mov.u32 	%r234, %ntid.y;
	add.s32 	%r568, %r568, %r234;
	setp.lt.u32 	%p35, %r568, 8;
	@%p35 bra 	$L__BB0_24;
	bar.sync 	0;
	mov.b32 	%r570, 0;
$L__BB0_30:
	mov.u32 	%r236, %tid.y;
	shl.b32 	%r237, %r236, 4;
	mov.u32 	%r238, %tid.x;
	shr.u32 	%r239, %r238, 4;
	add.s32 	%r240, %r237, %r239;
	shl.b32 	%r241, %r240, 6;
	add.s32 	%r242, %r570, %r241;
	shl.b32 	%r243, %r242, 2;
	mov.u32 	%r244, _ZZ16matmul_optimizedPKfS0_PfiiiE2As;
	add.s32 	%r245, %r244, %r243;
	ld.shared.f32 	%f283, [%r245];
	ld.shared.f32 	%f284, [%r245+32];
	ld.shared.f32 	%f285, [%r245+64];
	ld.shared.f32 	%f286, [%r245+96];
	ld.shared.f32 	%f287, [%r245+128];
	ld.shared.f32 	%f288, [%r245+160];
	ld.shared.f32 	%f289, [%r245+192];
	ld.shared.f32 	%f290, [%r245+224];
	shl.b32 	%r246, %r570, 9;
	shl.b32 	%r247, %r238, 5;
	and.b32  	%r248, %r247, 480;
	or.b32  	%r249, %r246, %r248;
	mov.u32 	%r250, _ZZ16matmul_optimizedPKfS0_PfiiiE2Bs;
	add.s32 	%r251, %r250, %r249;
	ld.shared.f32 	%f291, [%r251];
	ld.shared.f32 	%f292, [%r251+4];
	ld.shared.f32 	%f293, [%r251+8];
	ld.shared.f32 	%f294, [%r251+12];
	ld.shared.f32 	%f295, [%r251+16];
	ld.shared.f32 	%f296, [%r251+20];
	ld.shared.f32 	%f297, [%r251+24];
	ld.shared.f32 	%f298, [%r251+28];
	fma.rn.f32 	%f362, %f283, %f291, %f362;
	fma.rn.f32 	%f361, %f283, %f292, %f361;
	fma.rn.f32 	%f360, %f283, %f293, %f360;
	fma.rn.f32 	%f359, %f283, %f294, %f359;
	fma.rn.f32 	%f358, %f283, %f295, %f358;
	fma.rn.f32 	%f357, %f283, %f296, %f357;
	fma.rn.f32 	%f356, %f283, %f297, %f356;
	fma.rn.f32 	%f355, %f283, %f298, %f355;
	fma.rn.f32 	%f354, %f284, %f291, %f354;
	fma.rn.f32 	%f353, %f284, %f292, %f353;
	fma.rn.f32 	%f352, %f284, %f293, %f352;
	fma.rn.f32 	%f351, %f284, %f294, %f351;
	fma.rn.f32 	%f350, %f284, %f295, %f350;
	fma.rn.f32 	%f349, %f284, %f296, %f349;
	fma.rn.f32 	%f348, %f284, %f297, %f348;
	fma.rn.f32 	%f347, %f284, %f298, %f347;
	fma.rn.f32 	%f346, %f285, %f291, %f346;
	fma.rn.f32 	%f345, %f285, %f292, %f345;
	fma.rn.f32 	%f344, %f285, %f293, %f344;
	fma.rn.f32 	%f343, %f285, %f294, %f343;
	fma.rn.f32 	%f342, %f285, %f295, %f342;
	fma.rn.f32 	%f341, %f285, %f296, %f341;
	fma.rn.f32 	%f340, %f285, %f297, %f340;
	fma.rn.f32 	%f339, %f285, %f298, %f339;
	fma.rn.f32 	%f338, %f286, %f291, %f338;
	fma.rn.f32 	%f337, %f286, %f292, %f337;
	fma.rn.f32 	%f336, %f286, %f293, %f336;
	fma.rn.f32 	%f335, %f286, %f294, %f335;
	fma.rn.f32 	%f334, %f286, %f295, %f334;
	fma.rn.f32 	%f333, %f286, %f296, %f333;
	fma.rn.f32 	%f332, %f286, %f297, %f332;
	fma.rn.f32 	%f331, %f286, %f298, %f331;
	fma.rn.f32 	%f330, %f287, %f291, %f330;
	fma.rn.f32 	%f329, %f287, %f292, %f329;
	fma.rn.f32 	%f328, %f287, %f293, %f328;
	fma.rn.f32 	%f327, %f287, %f294, %f327;
	fma.rn.f32 	%f326, %f287, %f295, %f326;
	fma.rn.f32 	%f325, %f287, %f296, %f325;
	fma.rn.f32 	%f324, %f287, %f297, %f324;
	fma.rn.f32 	%f323, %f287, %f298, %f323;
	fma.rn.f32 	%f322, %f288, %f291, %f322;
	fma.rn.f32 	%f321, %f288, %f292, %f321;
	fma.rn.f32 	%f320, %f288, %f293, %f320;
	fma.rn.f32 	%f319, %f288, %f294, %f319;
	fma.rn.f32 	%f318, %f288, %f295, %f318;
	fma.rn.f32 	%f317, %f288, %f296, %f317;
	fma.rn.f32 	%f316, %f288, %f297, %f316;
	fma.rn.f32 	%f315, %f288, %f298, %f315;
	fma.rn.f32 	%f314, %f289, %f291, %f314;
	fma.rn.f32 	%f313, %f289, %f292, %f313;
	fma.rn.f32 	%f312, %f289, %f293, %f312;
	fma.rn.f32 	%f311, %f289, %f294, %f311;
	fma.rn.f32 	%f310, %f289, %f295, %f310;
	fma.rn.f32 	%f309, %f289, %f296, %f309;
	fma.rn.f32 	%f308, %f289, %f297, %f308;
	fma.rn.f32 	%f307, %f289, %f298, %f307;
	fma.rn.f32 	%f306, %f290, %f291, %f306;
	fma.rn.f32 	%f305, %f290, %f292, %f305;
	fma.rn.f32 	%f304, %f290, %f293, %f304;
	fma.rn.f32 	%f303, %f290, %f294, %f303;
	fma.rn.f32 	%f302, %f290, %f295, %f302;
	fma.rn.f32 	%f301, %f290, %f296, %f301;
	fma.rn.f32 	%f300, %f290, %f297, %f300;
	fma.rn.f32 	%f299, %f290, %f298, %f299;
	add.s32 	%r570, %r570, 1;
	setp.ne.s32 	%p36, %r570, 8;
	@%p36 bra 	$L__BB0_30;
	bar.sync 	0;
	add.s32 	%r555, %r555, 1;
	setp.eq.s32 	%p37, %r555, %r1;
	@%p37 bra 	$L__BB0_32;
	bra.uni 	$L__BB0_2;
$L__BB0_32:
	ld.param.u32 	%r465, [_Z16matmul_optimizedPKfS0_Pfiii_param_4];
	ld.param.u32 	%r399, [_Z16matmul_optimizedPKfS0_Pfiii_param_3];
	mov.u32 	%r252, %ctaid.y;
	shl.b32 	%r253, %r252, 7;
	mov.u32 	%r254, %ctaid.x;
	shl.b32 	%r255, %r254, 7;
	mad.lo.s32 	%r256, %r465, %r253, %r255;
	cvt.u64.u32 	%rd1, %r256;
	mov.u32 	%r257, %tid.y;
	shl.b32 	%r258, %r257, 4;
	mov.u32 	%r259, %tid.x;
	shr.u32 	%r260, %r259, 4;
	add.s32 	%r261, %r258, %r260;
	shl.b32 	%r262, %r261, 3;
	shl.b32 	%r263, %r259, 3;
	and.b32  	%r14, %r263, 120;
	add.s32 	%r15, %r253, %r262;
	setp.lt.u32 	%p38, %r15, %r399;
	or.b32  	%r264, %r255, %r14;
	setp.lt.u32 	%p39, %r264, %r465;
	and.pred  	%p40, %p38, %p39;
	@%p40 bra 	$L__BB0_33;
	bra.uni 	$L__BB0_34;
$L__BB0_33:
	ld.param.u32 	%r466, [_Z16matmul_optimizedPKfS0_Pfiii_param_4];
	ld.param.u64 	%rd265, [_Z16matmul_optimizedPKfS0_Pfiii_param_2];
	mul.lo.s32 	%r270, %r261, %r466;
	shl.b32 	%r271, %r270, 3;
	add.s32 	%r272, %r14, %r271;
	cvt.u64.u32 	%rd64, %r272;
	add.s64 	%rd65, %rd64, %rd1;
	cvta.to.global.u64 	%rd66, %rd265;
	shl.b64 	%rd67, %rd65, 2;
	add.s64 	%rd68, %rd66, %rd67;
	st.global.f32 	[%rd68], %f362;
$L__BB0_34:
	ld.param.u32 	%r467, [_Z16matmul_optimizedPKfS0_Pfiii_param_4];
	ld.param.u32 	%r400, [_Z16matmul_optimizedPKfS0_Pfiii_param_3];
	setp.ge.u32 	%p41, %r15, %r400;
	add.s32 	%r273, %r264, 1;
	setp.ge.u32 	%p42, %r273, %r467;
	or.pred  	%p43, %p41, %p42;
	@%p43 bra 	$L__BB0_36;
	ld.param.u32 	%r468, [_Z16matmul_optimizedPKfS0_Pfiii_param_4];
	ld.param.u64 	%rd266, [_Z16matmul_optimizedPKfS0_Pfiii_param_2];
	mul.lo.s32 	%r279, %r261, %r468;
	shl.b32 	%r280, %r279, 3;
	add.s32 	%r281, %r14, %r280;
	cvt.u64.u32 	%rd69, %r281;
	add.s64 	%rd70, %rd69, %rd1;
	cvta.to.global.u64 	%rd71, %rd266;
	shl.b64 	%rd72, %rd70, 2;
	add.s64 	%rd73, %rd71, %rd72;
	st.global.f32 	[%rd73+4], %f361;
$L__BB0_36:
	ld.param.u32 	%r469, [_Z16matmul_optimizedPKfS0_Pfiii_param_4];
	ld.param.u32 	%r401, [_Z16matmul_optimizedPKfS0_Pfiii_param_3];
	setp.ge.u32 	%p44, %r15, %r401;
	add.s32 	%r282, %r264, 2;
	setp.ge.u32 	%p45, %r282, %r469;
	or.pred  	%p46, %p44, %p45;
	@%p46 bra 	$L__BB0_38;
	ld.param.u32 	%r470, [_Z16matmul_optimizedPKfS0_Pfiii_param_4];
	ld.param.u64 	%rd267, [_Z16matmul_optimizedPKfS0_Pfiii_param_2];
	mul.lo.s32 	%r288, %r261, %r470;
	shl.b32 	%r289, %r288, 3;
	add.s32 	%r290, %r14, %r289;
	cvt.u64.u32 	%rd74, %r290;
	add.s64 	%rd75, %rd74, %rd1;
	cvta.to.global.u64 	%rd76, %rd267;
	shl.b64 	%rd77, %rd75, 2;
	add.s64 	%rd78, %rd76, %rd77;
	st.global.f32 	[%rd78+8], %f360;
$L__BB0_38:
	ld.param.u32 	%r471, [_Z16matmul_optimizedPKfS0_Pfiii_param_4];
	ld.param.u32 	%r402, [_Z16matmul_optimizedPKfS0_Pfiii_param_3];
	ld.param.u64 	%rd268, [_Z16matmul_optimizedPKfS0_Pfiii_param_2];
	cvta.to.global.u64 	%rd2, %rd268;
	setp.ge.u32 	%p47, %r15, %r402;
	add.s32 	%r291, %r264, 3;
	setp.ge.u32 	%p48, %r291, %r471;
	or.pred  	%p49, %p47, %p48;
	@%p49 bra 	$L__BB0_40;
	ld.param.u32 	%r472, [_Z16matmul_optimizedPKfS0_Pfiii_param_4];
	mul.lo.s32 	%r297, %r261, %r472;
	shl.b32 	%r298, %r297, 3;
	add.s32 	%r299, %r14, %r298;
	cvt.u64.u32 	%rd79, %r299;
	add.s64 	%rd80, %rd79, %rd1;
	shl.b64 	%rd81, %rd80, 2;
	add.s64 	%rd82, %rd2, %rd81;
	st.global.f32 	[%rd82+12], %f359;
$L__BB0_40:
	ld.param.u32 	%r473, [_Z16matmul_optimizedPKfS0_Pfiii_param_4];
	ld.param.u32 	%r403, [_Z16matmul_optimizedPKfS0_Pfiii_param_3];
	setp.ge.u32 	%p50, %r15, %r403;
	add.s32 	%r300, %r264, 4;
	setp.ge.u32 	%p51, %r300, %r473;
	or.pred  	%p52, %p50, %p51;
	@%p52 bra 	$L__BB0_42;
	ld.param.u32 	%r474, [_Z16matmul_optimizedPKfS0_Pfiii_param_4];
	mul.lo.s32 	%r306, %r261, %r474;
	shl.b32 	%r307, %r306, 3;
	add.s32 	%r308, %r14, %r307;
	cvt.u64.u32 	%rd83, %r308;
	add.s64 	%rd84, %rd83, %rd1;
	shl.b64 	%rd85, %rd84, 2;
	add.s64 	%rd86, %rd2, %rd85;
	st.global.f32 	[%rd86+16], %f358;
$L__BB0_42:
	ld.param.u32 	%r475, [_Z16matmul_optimizedPKfS0_Pfiii_param_4];
	ld.param.u32 	%r404, [_Z16matmul_optimizedPKfS0_Pfiii_param_3];
	setp.ge.u32 	%p53, %r15, %r404;
	add.s32 	%r309, %r264, 5;
	setp.ge.u32 	%p54, %r309, %r475;
	or.pred  	%p55, %p53, %p54;
	@%p55 bra 	$L__BB0_44;
	ld.param.u32 	%r476, [_Z16matmul_optimizedPKfS0_Pfiii_param_4];
	mul.lo.s32 	%r315, %r261, %r476;
	shl.b32 	%r316, %r315, 3;
	add.s32 	%r317, %r14, %r316;
	cvt.u64.u32 	%rd87, %r317;
	add.s64 	%rd88, %rd87, %rd1;
	shl.b64 	%rd89, %rd88, 2;
	add.s64 	%rd90, %rd2, %rd89;
	st.global.f32 	[%rd90+20], %f357;
$L__BB0_44:
	ld.param.u32 	%r477, [_Z16matmul_optimizedPKfS0_Pfiii_param_4];
	ld.param.u32 	%r405, [_Z16matmul_optimizedPKfS0_Pfiii_param_3];
	setp.ge.u32 	%p56, %r15, %r405;
	add.s32 	%r51, %r264, 6;
	setp.ge.u32 	%p57, %r51, %r477;
	or.pred  	%p58, %p56, %p57;
	@%p58 bra 	$L__BB0_46;
	ld.param.u32 	%r478, [_Z16matmul_optimizedPKfS0_Pfiii_param_4];
	mul.lo.s32 	%r323, %r261, %r478;
	shl.b32 	%r324, %r323, 3;
	add.s32 	%r325, %r14, %r324;
	cvt.u64.u32 	%rd91, %r325;
	add.s64 	%rd92, %rd91, %rd1;
	shl.b64 	%rd93, %rd92, 2;
	add.s64 	%rd94, %rd2, %rd93;
	st.global.f32 	[%rd94+24], %f356;
$L__BB0_46:
	ld.param.u32 	%r479, [_Z16matmul_optimizedPKfS0_Pfiii_param_4];
	ld.param.u32 	%r406, [_Z16matmul_optimizedPKfS0_Pfiii_param_3];
	setp.ge.u32 	%p59, %r15, %r406;
	add.s32 	%r52, %r264, 7;
	setp.ge.u32 	%p60, %r52, %r479;
	or.pred  	%p61, %p59, %p60;
	@%p61 bra 	$L__BB0_48;
	ld.param.u32 	%r480, [_Z16matmul_optimizedPKfS0_Pfiii_param_4];
	mul.lo.s32 	%r331, %r261, %r480;
	shl.b32 	%r332, %r331, 3;
	add.s32 	%r333, %r14, %r332;
	cvt.u64.u32 	%rd95, %r333;
	add.s64 	%rd96, %rd95, %rd1;
	shl.b64 	%rd97, %rd96, 2;
	add.s64 	%rd98, %rd2, %rd97;
	st.global.f32 	[%rd98+28], %f355;
$L__BB0_48:
	ld.param.u32 	%r481, [_Z16matmul_optimizedPKfS0_Pfiii_param_4];
	ld.param.u32 	%r407, [_Z16matmul_optimizedPKfS0_Pfiii_param_3];
	setp.ge.u32 	%p62, %r264, %r481;
	add.s32 	%r334, %r15, 1;
	setp.ge.u32 	%p63, %r334, %r407;
	mul.lo.s32 	%r340, %r261, %r481;
	shl.b32 	%r341, %r340, 3;
	add.s32 	%r53, %r341, %r481;
	or.pred  	%p64, %p63, %p62;
	@%p64 bra 	$L__BB0_50;
	add.s32 	%r342, %r14, %r53;
	cvt.u64.u32 	%rd99, %r342;
	add.s64 	%rd100, %rd99, %rd1;
	shl.b64 	%rd101, %rd100, 2;
	add.s64 	%rd102, %rd2, %rd101;
	st.global.f32 	[%rd102], %f354;
$L__BB0_50:
	ld.param.u32 	%r482, [_Z16matmul_optimizedPKfS0_Pfiii_param_4];
	ld.param.u32 	%r408, [_Z16matmul_optimizedPKfS0_Pfiii_param_3];
	setp.ge.u32 	%p65, %r334, %r408;
	setp.ge.u32 	%p66, %r273, %r482;
	or.pred  	%p67, %p65, %p66;
	@%p67 bra 	$L__BB0_52;
	add.s32 	%r345, %r14, %r53;
	add.s32 	%r346, %r345, 1;
	cvt.u64.u32 	%rd103, %r346;
	add.s64 	%rd104, %rd103, %rd1;
	shl.b64 	%rd105, %rd104, 2;
	add.s64 	%rd106, %rd2, %rd105;
	st.global.f32 	[%rd106], %f353;
$L__BB0_52:
	ld.param.u32 	%r483, [_Z16matmul_optimizedPKfS0_Pfiii_param_4];
	ld.param.u32 	%r409, [_Z16matmul_optimizedPKfS0_Pfiii_param_3];
	setp.ge.u32 	%p68, %r334, %r409;
	setp.ge.u32 	%p69, %r282, %r483;
	or.pred  	%p70, %p68, %p69;
	@%p70 bra 	$L__BB0_54;
	add.s32 	%r349, %r14, %r53;
	add.s32 	%r350, %r349, 2;
	cvt.u64.u32 	%rd107, %r350;
	add.s64 	%rd108, %rd107, %rd1;
	shl.b64 	%rd109, %rd108, 2;
	add.s64 	%rd110, %rd2, %rd109;
	st.global.f32 	[%rd110], %f352;
$L__BB0_54:
	ld.param.u32 	%r484, [_Z16matmul_optimizedPKfS0_Pfiii_param_4];
	ld.param.u32 	%r410, [_Z16matmul_optimizedPKfS0_Pfiii_param_3];
	setp.ge.u32 	%p71, %r334, %r410;
	setp.ge.u32 	%p72, %r291, %r484;
	or.pred  	%p73, %p71, %p72;
	@%p73 bra 	$L__BB0_56;
	add.s32 	%r353, %r14, %r53;
	add.s32 	%r354, %r353, 3;
	cvt.u64.u32 	%rd111, %r354;
	add.s64 	%rd112, %rd111, %rd1;
	shl.b64 	%rd113, %rd112, 2;
	add.s64 	%rd114, %rd2, %rd113;
	st.global.f32 	[%rd114], %f351;
$L__BB0_56:
	ld.param.u32 	%r485, [_Z16matmul_optimizedPKfS0_Pfiii_param_4];
	ld.param.u32 	%r411, [_Z16matmul_optimizedPKfS0_Pfiii_param_3];
	setp.ge.u32 	%p74, %r334, %r411;
	setp.ge.u32 	%p75, %r300, %r485;
	or.pred  	%p76, %p74, %p75;
	@%p76 bra 	$L__BB0_58;
	add.s32 	%r356, %r14, %r53;
	add.s32 	%r357, %r356, 4;
	cvt.u64.u32 	%rd115, %r357;
	add.s64 	%rd116, %rd115, %rd1;
	shl.b64 	%rd117, %rd116, 2;
	add.s64 	%rd118, %rd2, %rd117;
	st.global.f32 	[%rd118], %f350;
$L__BB0_58:
	ld.param.u32 	%r486, [_Z16matmul_optimizedPKfS0_Pfiii_param_4];
	ld.param.u32 	%r412, [_Z16matmul_optimizedPKfS0_Pfiii_param_3];
	setp.ge.u32 	%p77, %r334, %r412;
	setp.ge.u32 	%p78, %r309, %r486;
	or.pred  	%p79, %p77, %p78;
	@%p79 bra 	$L__BB0_60;
	add.s32 	%r359, %r14, %r53;
	add.s32 	%r360, %r359, 5;
	cvt.u64.u32 	%rd119, %r360;
	add.s64 	%rd120, %rd119, %rd1;
	shl.b64 	%rd121, %rd120, 2;
	add.s64 	%rd122, %rd2, %rd121;
	st.global.f32 	[%rd122], %f349;
$L__BB0_60:
	ld.param.u32 	%r487, [_Z16matmul_optimizedPKfS0_Pfiii_param_4];
	ld.param.u32 	%r413, [_Z16matmul_optimizedPKfS0_Pfiii_param_3];
	setp.ge.u32 	%p80, %r334, %r413;
	setp.ge.u32 	%p81, %r51, %r487;
	or.pred  	%p82, %p80, %p81;
	@%p82 bra 	$L__BB0_62;
	add.s32 	%r361, %r14, %r53;
	add.s32 	%r362, %r361, 6;
	cvt.u64.u32 	%rd123, %r362;
	add.s64 	%rd124, %rd123, %rd1;
	shl.b64 	%rd125, %rd124, 2;
	add.s64 	%rd126, %rd2, %rd125;
	st.global.f32 	[%rd126], %f348;
$L__BB0_62:
	ld.param.u32 	%r488, [_Z16matmul_optimizedPKfS0_Pfiii_param_4];
	ld.param.u32 	%r414, [_Z16matmul_optimizedPKfS0_Pfiii_param_3];
	setp.ge.u32 	%p83, %r334, %r414;
	setp.ge.u32 	%p84, %r52, %r488;
	or.pred  	%p85, %p83, %p84;
	@%p85 bra 	$L__BB0_64;
	add.s32 	%r363, %r14, %r53;
	add.s32 	%r364, %r363, 7;
	cvt.u64.u32 	%rd127, %r364;
	add.s64 	%rd128, %rd127, %rd1;
	shl.b64 	%rd129, %rd128, 2;
	add.s64 	%rd130, %rd2, %rd129;
	st.global.f32 	[%rd130], %f347;
$L__BB0_64:
	ld.param.u32 	%r489, [_Z16matmul_optimizedPKfS0_Pfiii_param_4];
	ld.param.u32 	%r415, [_Z16matmul_optimizedPKfS0_Pfiii_param_3];
	setp.ge.u32 	%p86, %r264, %r489;
	add.s32 	%r57, %r15, 2;
	setp.ge.u32 	%p87, %r57, %r415;
	add.s32 	%r58, %r53, %r489;
	add.s32 	%r365, %r14, %r58;
	cvt.u64.u32 	%rd131, %r365;
	add.s64 	%rd132, %rd131, %rd1;
	shl.b64 	%rd133, %rd132, 2;
	add.s64 	%rd3, %rd2, %rd133;
	or.pred  	%p88, %p87, %p86;
	@%p88 bra 	$L__BB0_66;
	st.global.f32 	[%rd3], %f346;
$L__BB0_66:
	ld.param.u32 	%r490, [_Z16matmul_optimizedPKfS0_Pfiii_param_4];
	ld.param.u32 	%r416, [_Z16matmul_optimizedPKfS0_Pfiii_param_3];
	setp.ge.u32 	%p89, %r57, %r416;
	setp.ge.u32 	%p90, %r273, %r490;
	or.pred  	%p91, %p89, %p90;
	@%p91 bra 	$L__BB0_68;
	st.global.f32 	[%rd3+4], %f345;
$L__BB0_68:
	ld.param.u32 	%r491, [_Z16matmul_optimizedPKfS0_Pfiii_param_4];
	ld.param.u32 	%r417, [_Z16matmul_optimizedPKfS0_Pfiii_param_3];
	setp.ge.u32 	%p92, %r57, %r417;
	setp.ge.u32 	%p93, %r282, %r491;
	add.s32 	%r61, %r14, 2;
	add.s32 	%r366, %r61, %r58;
	cvt.u64.u32 	%rd134, %r366;
	add.s64 	%rd135, %rd134, %rd1;
	shl.b64 	%rd136, %rd135, 2;
	add.s64 	%rd4, %rd2, %rd136;
	or.pred  	%p94, %p92, %p93;
	@%p94 bra 	$L__BB0_70;
	st.global.f32 	[%rd4], %f344;
$L__BB0_70:
	ld.param.u32 	%r492, [_Z16matmul_optimizedPKfS0_Pfiii_param_4];
	ld.param.u32 	%r418, [_Z16matmul_optimizedPKfS0_Pfiii_param_3];
	setp.ge.u32 	%p95, %r57, %r418;
	setp.ge.u32 	%p96, %r291, %r492;
	or.pred  	%p97, %p95, %p96;
	@%p97 bra 	$L__BB0_72;
	st.global.f32 	[%rd4+4], %f343;
$L__BB0_72:
	ld.param.u32 	%r493, [_Z16matmul_optimizedPKfS0_Pfiii_param_4];
	ld.param.u32 	%r419, [_Z16matmul_optimizedPKfS0_Pfiii_param_3];
	setp.ge.u32 	%p98, %r57, %r419;
	setp.ge.u32 	%p99, %r300, %r493;
	add.s32 	%r63, %r14, 4;
	add.s32 	%r367, %r63, %r58;
	cvt.u64.u32 	%rd137, %r367;
	add.s64 	%rd138, %rd137, %rd1;
	shl.b64 	%rd139, %rd138, 2;
	add.s64 	%rd5, %rd2, %rd139;
	or.pred  	%p100, %p98, %p99;
	@%p100 bra 	$L__BB0_74;
	st.global.f32 	[%rd5], %f342;
$L__BB0_74:
	ld.param.u32 	%r494, [_Z16matmul_optimizedPKfS0_Pfiii_param_4];
	ld.param.u32 	%r420, [_Z16matmul_optimizedPKfS0_Pfiii_param_3];
	setp.ge.u32 	%p101, %r57, %r420;
	setp.ge.u32 	%p102, %r309, %r494;
	or.pred  	%p103, %p101, %p102;
	@%p103 bra 	$L__BB0_76;
	st.global.f32 	[%rd5+4], %f341;
$L__BB0_76:
	ld.param.u32 	%r495, [_Z16matmul_optimizedPKfS0_Pfiii_param_4];
	ld.param.u32 	%r421, [_Z16matmul_optimizedPKfS0_Pfiii_param_3];
	setp.ge.u32 	%p104, %r57, %r421;
	setp.ge.u32 	%p105, %r51, %r495;
	add.s32 	%r64, %r14, 6;
	add.s32 	%r368, %r64, %r58;
	cvt.u64.u32 	%rd140, %r368;
	add.s64 	%rd141, %rd140, %rd1;
	shl.b64 	%rd142, %rd141, 2;
	add.s64 	%rd6, %rd2, %rd142;
	or.pred  	%p106, %p104, %p105;
	@%p106 bra 	$L__BB0_78;
	st.global.f32 	[%rd6], %f340;
$L__BB0_78:
	ld.param.u32 	%r496, [_Z16matmul_optimizedPKfS0_Pfiii_param_4];
	ld.param.u32 	%r422, [_Z16matmul_optimizedPKfS0_Pfiii_param_3];
	setp.ge.u32 	%p107, %r57, %r422;
	setp.ge.u32 	%p108, %r52, %r496;
	or.pred  	%p109, %p107, %p108;
	@%p109 bra 	$L__BB0_80;
	st.global.f32 	[%rd6+4], %f339;
$L__BB0_80:
	ld.param.u32 	%r497, [_Z16matmul_optimizedPKfS0_Pfiii_param_4];
	ld.param.u32 	%r423, [_Z16matmul_optimizedPKfS0_Pfiii_param_3];
	setp.ge.u32 	%p110, %r264, %r497;
	add.s32 	%r65, %r15, 3;
	setp.ge.u32 	%p111, %r65, %r423;
	add.s32 	%r66, %r58, %r497;
	or.pred  	%p112, %p111, %p110;
	@%p112 bra 	$L__BB0_82;
	add.s32 	%r369, %r14, %r66;
	cvt.u64.u32 	%rd143, %r369;
	add.s64 	%rd144, %rd143, %rd1;
	shl.b64 	%rd145, %rd144, 2;
	add.s64 	%rd146, %rd2, %rd145;
	st.global.f32 	[%rd146], %f338;
$L__BB0_82:
	ld.param.u32 	%r498, [_Z16matmul_optimizedPKfS0_Pfiii_param_4];
	ld.param.u32 	%r424, [_Z16matmul_optimizedPKfS0_Pfiii_param_3];
	add.s32 	%r67, %r14, 1;
	setp.ge.u32 	%p113, %r65, %r424;
	setp.ge.u32 	%p114, %r273, %r498;
	or.pred  	%p115, %p113, %p114;
	@%p115 bra 	$L__BB0_84;
	add.s32 	%r370, %r67, %r66;
	cvt.u64.u32 	%rd147, %r370;
	add.s64 	%rd148, %rd147, %rd1;
	shl.b64 	%rd149, %rd148, 2;
	add.s64 	%rd150, %rd2, %rd149;
	st.global.f32 	[%rd150], %f337;
$L__BB0_84:
	ld.param.u32 	%r499, [_Z16matmul_optimizedPKfS0_Pfiii_param_4];
	ld.param.u32 	%r425, [_Z16matmul_optimizedPKfS0_Pfiii_param_3];
	setp.ge.u32 	%p116, %r65, %r425;
	setp.ge.u32 	%p117, %r282, %r499;
	or.pred  	%p118, %p116, %p117;
	@%p118 bra 	$L__BB0_86;
	add.s32 	%r371, %r61, %r66;
	cvt.u64.u32 	%rd151, %r371;
	add.s64 	%rd152, %rd151, %rd1;
	shl.b64 	%rd153, %rd152, 2;
	add.s64 	%rd154, %rd2, %rd153;
	st.global.f32 	[%rd154], %f336;
$L__BB0_86:
	ld.param.u32 	%r500, [_Z16matmul_optimizedPKfS0_Pfiii_param_4];
	ld.param.u32 	%r426, [_Z16matmul_optimizedPKfS0_Pfiii_param_3];
	add.s32 	%r68, %r14, 3;
	setp.ge.u32 	%p119, %r65, %r426;
	setp.ge.u32 	%p120, %r291, %r500;
	or.pred  	%p121, %p119, %p120;
	@%p121 bra 	$L__BB0_88;
	add.s32 	%r372, %r68, %r66;
	cvt.u64.u32 	%rd155, %r372;
	add.s64 	%rd156, %rd155, %rd1;
	shl.b64 	%rd157, %rd156, 2;
	add.s64 	%rd158, %rd2, %rd157;
	st.global.f32 	[%rd158], %f335;
$L__BB0_88:
	ld.param.u32 	%r501, [_Z16matmul_optimizedPKfS0_Pfiii_param_4];
	ld.param.u32 	%r427, [_Z16matmul_optimizedPKfS0_Pfiii_param_3];
	setp.ge.u32 	%p122, %r65, %r427;
	setp.ge.u32 	%p123, %r300, %r501;
	or.pred  	%p124, %p122, %p123;
	@%p124 bra 	$L__BB0_90;
	add.s32 	%r373, %r63, %r66;
	cvt.u64.u32 	%rd159, %r373;
	add.s64 	%rd160, %rd159, %rd1;
	shl.b64 	%rd161, %rd160, 2;
	add.s64 	%rd162, %rd2, %rd161;
	st.global.f32 	[%rd162], %f334;
$L__BB0_90:
	ld.param.u32 	%r502, [_Z16matmul_optimizedPKfS0_Pfiii_param_4];
	ld.param.u32 	%r428, [_Z16matmul_optimizedPKfS0_Pfiii_param_3];
	add.s32 	%r69, %r14, 5;
	setp.ge.u32 	%p125, %r65, %r428;
	setp.ge.u32 	%p126, %r309, %r502;
	or.pred  	%p127, %p125, %p126;
	@%p127 bra 	$L__BB0_92;
	add.s32 	%r374, %r69, %r66;
	cvt.u64.u32 	%rd163, %r374;
	add.s64 	%rd164, %rd163, %rd1;
	shl.b64 	%rd165, %rd164, 2;
	add.s64 	%rd166, %rd2, %rd165;
	st.global.f32 	[%rd166], %f333;
$L__BB0_92:
	ld.param.u32 	%r503, [_Z16matmul_optimizedPKfS0_Pfiii_param_4];
	ld.param.u32 	%r429, [_Z16matmul_optimizedPKfS0_Pfiii_param_3];
	setp.ge.u32 	%p128, %r65, %r429;
	setp.ge.u32 	%p129, %r51, %r503;
	or.pred  	%p130, %p128, %p129;
	@%p130 bra 	$L__BB0_94;
	add.s32 	%r375, %r64, %r66;
	cvt.u64.u32 	%rd167, %r375;
	add.s64 	%rd168, %rd167, %rd1;
	shl.b64 	%rd169, %rd168, 2;
	add.s64 	%rd170, %rd2, %rd169;
	st.global.f32 	[%rd170], %f332;
$L__BB0_94:
	ld.param.u32 	%r504, [_Z16matmul_optimizedPKfS0_Pfiii_param_4];
	ld.param.u32 	%r430, [_Z16matmul_optimizedPKfS0_Pfiii_param_3];
	add.s32 	%r70, %r14, 7;
	setp.ge.u32 	%p131, %r65, %r430;
	setp.ge.u32 	%p132, %r52, %r504;
	or.pred  	%p133, %p131, %p132;
	@%p133 bra 	$L__BB0_96;
	add.s32 	%r376, %r70, %r66;
	cvt.u64.u32 	%rd171, %r376;
	add.s64 	%rd172, %rd171, %rd1;
	shl.b64 	%rd173, %rd172, 2;
	add.s64 	%rd174, %rd2, %rd173;
	st.global.f32 	[%rd174], %f331;
$L__BB0_96:
	ld.param.u32 	%r505, [_Z16matmul_optimizedPKfS0_Pfiii_param_4];
	ld.param.u32 	%r431, [_Z16matmul_optimizedPKfS0_Pfiii_param_3];
	setp.ge.u32 	%p134, %r264, %r505;
	add.s32 	%r71, %r15, 4;
	setp.ge.u32 	%p135, %r71, %r431;
	add.s32 	%r72, %r66, %r505;
	add.s32 	%r377, %r14, %r72;
	cvt.u64.u32 	%rd175, %r377;
	add.s64 	%rd176, %rd175, %rd1;
	shl.b64 	%rd177, %rd176, 2;
	add.s64 	%rd7, %rd2, %rd177;
	or.pred  	%p136, %p135, %p134;
	@%p136 bra 	$L__BB0_98;
	st.global.f32 	[%rd7], %f330;
$L__BB0_98:
	ld.param.u32 	%r506, [_Z16matmul_optimizedPKfS0_Pfiii_param_4];
	ld.param.u32 	%r432, [_Z16matmul_optimizedPKfS0_Pfiii_param_3];
	setp.ge.u32 	%p137, %r71, %r432;
	setp.ge.u32 	%p138, %r273, %r506;
	or.pred  	%p139, %p137, %p138;
	@%p139 bra 	$L__BB0_100;
	st.global.f32 	[%rd7+4], %f329;
$L__BB0_100:
	ld.param.u32 	%r507, [_Z16matmul_optimizedPKfS0_Pfiii_param_4];
	ld.param.u32 	%r433, [_Z16matmul_optimizedPKfS0_Pfiii_param_3];
	setp.ge.u32 	%p140, %r71, %r433;
	setp.ge.u32 	%p141, %r282, %r507;
	or.pred  	%p142, %p140, %p141;
	@%p142 bra 	$L__BB0_102;
	st.global.f32 	[%rd7+8], %f328;
$L__BB0_102:
	ld.param.u32 	%r508, [_Z16matmul_optimizedPKfS0_Pfiii_param_4];
	ld.param.u32 	%r434, [_Z16matmul_optimizedPKfS0_Pfiii_param_3];
	setp.ge.u32 	%p143, %r71, %r434;
	setp.ge.u32 	%p144, %r291, %r508;
	or.pred  	%p145, %p143, %p144;
	@%p145 bra 	$L__BB0_104;
	st.global.f32 	[%rd7+12], %f327;
$L__BB0_104:
	ld.param.u32 	%r509, [_Z16matmul_optimizedPKfS0_Pfiii_param_4];
	ld.param.u32 	%r435, [_Z16matmul_optimizedPKfS0_Pfiii_param_3];
	setp.ge.u32 	%p146, %r71, %r435;
	setp.ge.u32 	%p147, %r300, %r509;
	add.s32 	%r378, %r63, %r72;
	cvt.u64.u32 	%rd178, %r378;
	add.s64 	%rd179, %rd178, %rd1;
	shl.b64 	%rd180, %rd179, 2;
	add.s64 	%rd8, %rd2, %rd180;
	or.pred  	%p148, %p146, %p147;
	@%p148 bra 	$L__BB0_106;
	st.global.f32 	[%rd8], %f326;
$L__BB0_106:
	ld.param.u32 	%r510, [_Z16matmul_optimizedPKfS0_Pfiii_param_4];
	ld.param.u32 	%r436, [_Z16matmul_optimizedPKfS0_Pfiii_param_3];
	setp.ge.u32 	%p149, %r71, %r436;
	setp.ge.u32 	%p150, %r309, %r510;
	or.pred  	%p151, %p149, %p150;
	@%p151 bra 	$L__BB0_108;
	st.global.f32 	[%rd8+4], %f325;
$L__BB0_108:
	ld.param.u32 	%r511, [_Z16matmul_optimizedPKfS0_Pfiii_param_4];
	ld.param.u32 	%r437, [_Z16matmul_optimizedPKfS0_Pfiii_param_3];
	setp.ge.u32 	%p152, %r71, %r437;
	setp.ge.u32 	%p153, %r51, %r511;
	or.pred  	%p154, %p152, %p153;
	@%p154 bra 	$L__BB0_110;
	st.global.f32 	[%rd8+8], %f324;
$L__BB0_110:
	ld.param.u32 	%r512, [_Z16matmul_optimizedPKfS0_Pfiii_param_4];
	ld.param.u32 	%r438, [_Z16matmul_optimizedPKfS0_Pfiii_param_3];
	setp.ge.u32 	%p155, %r71, %r438;
	setp.ge.u32 	%p156, %r52, %r512;
	or.pred  	%p157, %p155, %p156;
	@%p157 bra 	$L__BB0_112;
	st.global.f32 	[%rd8+12], %f323;
$L__BB0_112:
	ld.param.u32 	%r513, [_Z16matmul_optimizedPKfS0_Pfiii_param_4];
	ld.param.u32 	%r439, [_Z16matmul_optimizedPKfS0_Pfiii_param_3];
	setp.ge.u32 	%p158, %r264, %r513;
	add.s32 	%r73, %r15, 5;
	setp.ge.u32 	%p159, %r73, %r439;
	add.s32 	%r74, %r72, %r513;
	or.pred  	%p160, %p159, %p158;
	@%p160 bra 	$L__BB0_114;
	add.s32 	%r379, %r14, %r74;
	cvt.u64.u32 	%rd181, %r379;
	add.s64 	%rd182, %rd181, %rd1;
	shl.b64 	%rd183, %rd182, 2;
	add.s64 	%rd184, %rd2, %rd183;
	st.global.f32 	[%rd184], %f322;
$L__BB0_114:
	ld.param.u32 	%r514, [_Z16matmul_optimizedPKfS0_Pfiii_param_4];
	ld.param.u32 	%r440, [_Z16matmul_optimizedPKfS0_Pfiii_param_3];
	setp.ge.u32 	%p161, %r73, %r440;
	setp.ge.u32 	%p162, %r273, %r514;
	or.pred  	%p163, %p161, %p162;
	@%p163 bra 	$L__BB0_116;
	add.s32 	%r380, %r67, %r74;
	cvt.u64.u32 	%rd185, %r380;
	add.s64 	%rd186, %rd185, %rd1;
	shl.b64 	%rd187, %rd186, 2;
	add.s64 	%rd188, %rd2, %rd187;
	st.global.f32 	[%rd188], %f321;
$L__BB0_116:
	ld.param.u32 	%r515, [_Z16matmul_optimizedPKfS0_Pfiii_param_4];
	ld.param.u32 	%r441, [_Z16matmul_optimizedPKfS0_Pfiii_param_3];
	setp.ge.u32 	%p164, %r73, %r441;
	setp.ge.u32 	%p165, %r282, %r515;
	or.pred  	%p166, %p164, %p165;
	@%p166 bra 	$L__BB0_118;
	add.s32 	%r381, %r61, %r74;
	cvt.u64.u32 	%rd189, %r381;
	add.s64 	%rd190, %rd189, %rd1;
	shl.b64 	%rd191, %rd190, 2;
	add.s64 	%rd192, %rd2, %rd191;
	st.global.f32 	[%rd192], %f320;
$L__BB0_118:
	ld.param.u32 	%r516, [_Z16matmul_optimizedPKfS0_Pfiii_param_4];
	ld.param.u32 	%r442, [_Z16matmul_optimizedPKfS0_Pfiii_param_3];
	setp.ge.u32 	%p167, %r73, %r442;
	setp.ge.u32 	%p168, %r291, %r516;
	or.pred  	%p169, %p167, %p168;
	@%p169 bra 	$L__BB0_120;
	add.s32 	%r382, %r68, %r74;
	cvt.u64.u32 	%rd193, %r382;
	add.s64 	%rd194, %rd193, %rd1;
	shl.b64 	%rd195, %rd194, 2;
	add.s64 	%rd196, %rd2, %rd195;
	st.global.f32 	[%rd196], %f319;
$L__BB0_120:
	ld.param.u32 	%r517, [_Z16matmul_optimizedPKfS0_Pfiii_param_4];
	ld.param.u32 	%r443, [_Z16matmul_optimizedPKfS0_Pfiii_param_3];
	setp.ge.u32 	%p170, %r73, %r443;
	setp.ge.u32 	%p171, %r300, %r517;
	or.pred  	%p172, %p170, %p171;
	@%p172 bra 	$L__BB0_122;
	add.s32 	%r383, %r63, %r74;
	cvt.u64.u32 	%rd197, %r383;
	add.s64 	%rd198, %rd197, %rd1;
	shl.b64 	%rd199, %rd198, 2;
	add.s64 	%rd200, %rd2, %rd199;
	st.global.f32 	[%rd200], %f318;
$L__BB0_122:
	ld.param.u32 	%r518, [_Z16matmul_optimizedPKfS0_Pfiii_param_4];
	ld.param.u32 	%r444, [_Z16matmul_optimizedPKfS0_Pfiii_param_3];
	setp.ge.u32 	%p173, %r73, %r444;
	setp.ge.u32 	%p174, %r309, %r518;
	or.pred  	%p175, %p173, %p174;
	@%p175 bra 	$L__BB0_124;
	add.s32 	%r384, %r69, %r74;
	cvt.u64.u32 	%rd201, %r384;
	add.s64 	%rd202, %rd201, %rd1;
	shl.b64 	%rd203, %rd202, 2;
	add.s64 	%rd204, %rd2, %rd203;
	st.global.f32 	[%rd204], %f317;
$L__BB0_124:
	ld.param.u32 	%r519, [_Z16matmul_optimizedPKfS0_Pfiii_param_4];
	ld.param.u32 	%r445, [_Z16matmul_optimizedPKfS0_Pfiii_param_3];
	setp.ge.u32 	%p176, %r73, %r445;
	setp.ge.u32 	%p177, %r51, %r519;
	or.pred  	%p178, %p176, %p177;
	@%p178 bra 	$L__BB0_126;
	add.s32 	%r385, %r64, %r74;
	cvt.u64.u32 	%rd205, %r385;
	add.s64 	%rd206, %rd205, %rd1;
	shl.b64 	%rd207, %rd206, 2;
	add.s64 	%rd208, %rd2, %rd207;
	st.global.f32 	[%rd208], %f316;
$L__BB0_126:
	ld.param.u32 	%r520, [_Z16matmul_optimizedPKfS0_Pfiii_param_4];
	ld.param.u32 	%r446, [_Z16matmul_optimizedPKfS0_Pfiii_param_3];
	setp.ge.u32 	%p179, %r73, %r446;
	setp.ge.u32 	%p180, %r52, %r520;
	or.pred  	%p181, %p179, %p180;
	@%p181 bra 	$L__BB0_128;
	add.s32 	%r386, %r70, %r74;
	cvt.u64.u32 	%rd209, %r386;
	add.s64 	%rd210, %rd209, %rd1;
	shl.b64 	%rd211, %rd210, 2;
	add.s64 	%rd212, %rd2, %rd211;
	st.global.f32 	[%rd212], %f315;
$L__BB0_128:
	ld.param.u32 	%r521, [_Z16matmul_optimizedPKfS0_Pfiii_param_4];
	ld.param.u32 	%r447, [_Z16matmul_optimizedPKfS0_Pfiii_param_3];
	setp.ge.u32 	%p182, %r264, %r521;
	add.s32 	%r75, %r15, 6;
	setp.ge.u32 	%p183, %r75, %r447;
	add.s32 	%r76, %r74, %r521;
	add.s32 	%r387, %r14, %r76;
	cvt.u64.u32 	%rd213, %r387;
	add.s64 	%rd214, %rd213, %rd1;
	shl.b64 	%rd215, %rd214, 2;
	add.s64 	%rd9, %rd2, %rd215;
	or.pred  	%p184, %p183, %p182;
	@%p184 bra 	$L__BB0_130;
	st.global.f32 	[%rd9], %f314;
$L__BB0_130:
	ld.param.u32 	%r522, [_Z16matmul_optimizedPKfS0_Pfiii_param_4];
	ld.param.u32 	%r448, [_Z16matmul_optimizedPKfS0_Pfiii_param_3];
	setp.ge.u32 	%p185, %r75, %r448;
	setp.ge.u32 	%p186, %r273, %r522;
	or.pred  	%p187, %p185, %p186;
	@%p187 bra 	$L__BB0_132;
	st.global.f32 	[%rd9+4], %f313;
$L__BB0_132:
	ld.param.u32 	%r523, [_Z16matmul_optimizedPKfS0_Pfiii_param_4];
	ld.param.u32 	%r449, [_Z16matmul_optimizedPKfS0_Pfiii_param_3];
	setp.ge.u32 	%p188, %r75, %r449;
	setp.ge.u32 	%p189, %r282, %r523;
	add.s32 	%r388, %r61, %r76;
	cvt.u64.u32 	%rd216, %r388;
	add.s64 	%rd217, %rd216, %rd1;
	shl.b64 	%rd218, %rd217, 2;
	add.s64 	%rd10, %rd2, %rd218;
	or.pred  	%p190, %p188, %p189;
	@%p190 bra 	$L__BB0_134;
	st.global.f32 	[%rd10], %f312;
$L__BB0_134:
	ld.param.u32 	%r524, [_Z16matmul_optimizedPKfS0_Pfiii_param_4];
	ld.param.u32 	%r450, [_Z16matmul_optimizedPKfS0_Pfiii_param_3];
	setp.ge.u32 	%p191, %r75, %r450;
	setp.ge.u32 	%p192, %r291, %r524;
	or.pred  	%p193, %p191, %p192;
	@%p193 bra 	$L__BB0_136;
	st.global.f32 	[%rd10+4], %f311;
$L__BB0_136:
	ld.param.u32 	%r525, [_Z16matmul_optimizedPKfS0_Pfiii_param_4];
	ld.param.u32 	%r451, [_Z16matmul_optimizedPKfS0_Pfiii_param_3];
	setp.ge.u32 	%p194, %r75, %r451;
	setp.ge.u32 	%p195, %r300, %r525;
	add.s32 	%r389, %r63, %r76;
	cvt.u64.u32 	%rd219, %r389;
	add.s64 	%rd220, %rd219, %rd1;
	shl.b64 	%rd221, %rd220, 2;
	add.s64 	%rd11, %rd2, %rd221;
	or.pred  	%p196, %p194, %p195;
	@%p196 bra 	$L__BB0_138;
	st.global.f32 	[%rd11], %f310;
$L__BB0_138:
	ld.param.u32 	%r526, [_Z16matmul_optimizedPKfS0_Pfiii_param_4];
	ld.param.u32 	%r452, [_Z16matmul_optimizedPKfS0_Pfiii_param_3];
	setp.ge.u32 	%p197, %r75, %r452;
	setp.ge.u32 	%p198, %r309, %r526;
	or.pred  	%p199, %p197, %p198;
	@%p199 bra 	$L__BB0_140;
	st.global.f32 	[%rd11+4], %f309;
$L__BB0_140:
	ld.param.u32 	%r527, [_Z16matmul_optimizedPKfS0_Pfiii_param_4];
	ld.param.u32 	%r453, [_Z16matmul_optimizedPKfS0_Pfiii_param_3];
	setp.ge.u32 	%p200, %r75, %r453;
	setp.ge.u32 	%p201, %r51, %r527;
	add.s32 	%r390, %r64, %r76;
	cvt.u64.u32 	%rd222, %r390;
	add.s64 	%rd223, %rd222, %rd1;
	shl.b64 	%rd224, %rd223, 2;
	add.s64 	%rd12, %rd2, %rd224;
	or.pred  	%p202, %p200, %p201;
	@%p202 bra 	$L__BB0_142;
	st.global.f32 	[%rd12], %f308;
$L__BB0_142:
	ld.param.u32 	%r528, [_Z16matmul_optimizedPKfS0_Pfiii_param_4];
	ld.param.u32 	%r454, [_Z16matmul_optimizedPKfS0_Pfiii_param_3];
	setp.ge.u32 	%p203, %r75, %r454;
	setp.ge.u32 	%p204, %r52, %r528;
	or.pred  	%p205, %p203, %p204;
	@%p205 bra 	$L__BB0_144;
	st.global.f32 	[%rd12+4], %f307;
$L__BB0_144:
	ld.param.u32 	%r529, [_Z16matmul_optimizedPKfS0_Pfiii_param_4];
	ld.param.u32 	%r455, [_Z16matmul_optimizedPKfS0_Pfiii_param_3];
	setp.ge.u32 	%p206, %r264, %r529;
	add.s32 	%r77, %r15, 7;
	setp.ge.u32 	%p207, %r77, %r455;
	add.s32 	%r78, %r76, %r529;
	or.pred  	%p208, %p207, %p206;
	@%p208 bra 	$L__BB0_146;
	add.s32 	%r391, %r14, %r78;
	cvt.u64.u32 	%rd225, %r391;
	add.s64 	%rd226, %rd225, %rd1;
	shl.b64 	%rd227, %rd226, 2;
	add.s64 	%rd228, %rd2, %rd227;
	st.global.f32 	[%rd228], %f306;
$L__BB0_146:
	ld.param.u32 	%r530, [_Z16matmul_optimizedPKfS0_Pfiii_param_4];
	ld.param.u32 	%r456, [_Z16matmul_optimizedPKfS0_Pfiii_param_3];
	setp.ge.u32 	%p209, %r77, %r456;
	setp.ge.u32 	%p210, %r273, %r530;
	or.pred  	%p211, %p209, %p210;
	@%p211 bra 	$L__BB0_148;
	add.s32 	%r392, %r67, %r78;
	cvt.u64.u32 	%rd229, %r392;
	add.s64 	%rd230, %rd229, %rd1;
	shl.b64 	%rd231, %rd230, 2;
	add.s64 	%rd232, %rd2, %rd231;
	st.global.f32 	[%rd232], %f305;
$L__BB0_148:
	ld.param.u32 	%r531, [_Z16matmul_optimizedPKfS0_Pfiii_param_4];
	ld.param.u32 	%r457, [_Z16matmul_optimizedPKfS0_Pfiii_param_3];
	setp.ge.u32 	%p212, %r77, %r457;
	setp.ge.u32 	%p213, %r282, %r531;
	or.pred  	%p214, %p212, %p213;
	@%p214 bra 	$L__BB0_150;
	add.s32 	%r393, %r61, %r78;
	cvt.u64.u32 	%rd233, %r393;
	add.s64 	%rd234, %rd233, %rd1;
	shl.b64 	%rd235, %rd234, 2;
	add.s64 	%rd236, %rd2, %rd235;
	st.global.f32 	[%rd236], %f304;
$L__BB0_150:
	ld.param.u32 	%r532, [_Z16matmul_optimizedPKfS0_Pfiii_param_4];
	ld.param.u32 	%r458, [_Z16matmul_optimizedPKfS0_Pfiii_param_3];
	setp.ge.u32 	%p215, %r77, %r458;
	setp.ge.u32 	%p216, %r291, %r532;
	or.pred  	%p217, %p215, %p216;
	@%p217 bra 	$L__BB0_152;
	add.s32 	%r394, %r68, %r78;
	cvt.u64.u32 	%rd237, %r394;
	add.s64 	%rd238, %rd237, %rd1;
	shl.b64 	%rd239, %rd238, 2;
	add.s64 	%rd240, %rd2, %rd239;
	st.global.f32 	[%rd240], %f303;
$L__BB0_152:
	ld.param.u32 	%r533, [_Z16matmul_optimizedPKfS0_Pfiii_param_4];
	ld.param.u32 	%r459, [_Z16matmul_optimizedPKfS0_Pfiii_param_3];
	setp.ge.u32 	%p218, %r77, %r459;
	setp.ge.u32 	%p219, %r300, %r533;
	or.pred  	%p220, %p218, %p219;
	@%p220 bra 	$L__BB0_154;
	add.s32 	%r395, %r63, %r78;
	cvt.u64.u32 	%rd241, %r395;
	add.s64 	%rd242, %rd241, %rd1;
	shl.b64 	%rd243, %rd242, 2;
	add.s64 	%rd244, %rd2, %rd243;
	st.global.f32 	[%rd244], %f302;
$L__BB0_154:
	ld.param.u32 	%r534, [_Z16matmul_optimizedPKfS0_Pfiii_param_4];
	ld.param.u32 	%r460, [_Z16matmul_optimizedPKfS0_Pfiii_param_3];
	setp.ge.u32 	%p221, %r77, %r460;
	setp.ge.u32 	%p222, %r309, %r534;
	or.pred  	%p223, %p221, %p222;
	@%p223 bra 	$L__BB0_156;
	add.s32 	%r396, %r69, %r78;
	cvt.u64.u32 	%rd245, %r396;
	add.s64 	%rd246, %rd245, %rd1;
	shl.b64 	%rd247, %rd246, 2;
	add.s64 	%rd248, %rd2, %rd247;
	st.global.f32 	[%rd248], %f301;
$L__BB0_156:
	ld.param.u32 	%r535, [_Z16matmul_optimizedPKfS0_Pfiii_param_4];
	ld.param.u32 	%r461, [_Z16matmul_optimizedPKfS0_Pfiii_param_3];
	setp.ge.u32 	%p224, %r77, %r461;
	setp.ge.u32 	%p225, %r51, %r535;
	or.pred  	%p226, %p224, %p225;
	@%p226 bra 	$L__BB0_158;
	add.s32 	%r397, %r64, %r78;
	cvt.u64.u32 	%rd249, %r397;
	add.s64 	%rd250, %rd249, %rd1;
	shl.b64 	%rd251, %rd250, 2;
	add.s64 	%rd252, %rd2, %rd251;
	st.global.f32 	[%rd252], %f300;
$L__BB0_158:
	ld.param.u32 	%r536, [_Z16matmul_optimizedPKfS0_Pfiii_param_4];
	ld.param.u32 	%r462, [_Z16matmul_optimizedPKfS0_Pfiii_param_3];
	setp.ge.u32 	%p227, %r77, %r462;
	setp.ge.u32 	%p228, %r52, %r536;
	or.pred  	%p229, %p227, %p228;
	@%p229 bra 	$L__BB0_160;
	add.s32 	%r398, %r70, %r78;
	cvt.u64.u32 	%rd253, %r398;
	add.s64 	%rd254, %rd253, %rd1;
	shl.b64 	%rd255, %rd254, 2;
	add.s64 	%rd256, %rd2, %rd255;
	st.global.f32 	[%rd256], %f299;
$L__BB0_160:
	ret;

}
	// .globl	_Z17matmul_vectorizedPKfS0_Pfi
.visible .entry _Z17matmul_vectorizedPKfS0_Pfi(
	.param .u64 .ptr .align 1 _Z17matmul_vectorizedPKfS0_Pfi_param_0,
	.param .u64 .ptr .align 1 _Z17matmul_vectorizedPKfS0_Pfi_param_1,
	.param .u64 .ptr .align 1 _Z17matmul_vectorizedPKfS0_Pfi_param_2,
	.param .u32 _Z17matmul_vectorizedPKfS0_Pfi_param_3
)
{
	.reg .pred 	%p<115>;
	.reg .b32 	%r<458>;
	.reg .b32 	%f<2883>;
	.reg .b64 	%rd<127>;
	// demoted variable
	.shared .align 4 .b8 _ZZ17matmul_vectorizedPKfS0_PfiE2As[4096];
	// demoted variable
	.shared .align 4 .b8 _ZZ17matmul_vectorizedPKfS0_PfiE2Bs[4096];
	ld.param.u32 	%r63, [_Z17matmul_vectorizedPKfS0_Pfi_param_3];
	mov.u32 	%r1, %ctaid.y;
	mov.u32 	%r2, %ctaid.x;
	mov.u32 	%r455, %tid.y;
	mov.u32 	%r446, %tid.x;
	setp.lt.s32 	%p1, %r63, 1;
	mov.f32 	%f2739, 0f00000000;
	mov.f32 	%f2740, %f2739;
	mov.f32 	%f2741, %f2739;
	mov.f32 	%f2742, %f2739;
	mov.f32 	%f2743, %f2739;
	mov.f32 	%f2744, %f2739;
	mov.f32 	%f2745, %f2739;
	mov.f32 	%f2746, %f2739;
	mov.f32 	%f2747, %f2739;
	mov.f32 	%f2748, %f2739;
	mov.f32 	%f2749, %f2739;
	mov.f32 	%f2750, %f2739;
	mov.f32 	%f2751, %f2739;
	mov.f32 	%f2752, %f2739;
	mov.f32 	%f2753, %f2739;
	mov.f32 	%f2754, %f2739;
	mov.f32 	%f2755, %f2739;
	mov.f32 	%f2756, %f2739;
	mov.f32 	%f2757, %f2739;
	mov.f32 	%f2758, %f2739;
	mov.f32 	%f2759, %f2739;
	mov.f32 	%f2760, %f2739;
	mov.f32 	%f2761, %f2739;
	mov.f32 	%f2762, %f2739;
	mov.f32 	%f2763, %f2739;
	mov.f32 	%f2764, %f2739;
	mov.f32 	%f2765, %f2739;
	mov.f32 	%f2766, %f2739;
	mov.f32 	%f2767, %f2739;
	mov.f32 	%f2768, %f2739;
	mov.f32 	%f2769, %f2739;
	mov.f32 	%f2770, %f2739;
	mov.f32 	%f2771, %f2739;
	mov.f32 	%f2772, %f2739;
	mov.f32 	%f2773, %f2739;
	mov.f32 	%f2774, %f2739;
	mov.f32 	%f2775, %f2739;
	mov.f32 	%f2776, %f2739;
	mov.f32 	%f2777, %f2739;
	mov.f32 	%f2778, %f2739;
	mov.f32 	%f2779, %f2739;
	mov.f32 	%f2780, %f2739;
	mov.f32 	%f2781, %f2739;
	mov.f32 	%f2782, %f2739;
	mov.f32 	%f2783, %f2739;
	mov.f32 	%f2784, %f2739;
	mov.f32 	%f2785, %f2739;
	mov.f32 	%f2786, %f2739;
	mov.f32 	%f2787, %f2739;
	mov.f32 	%f2788, %f2739;
	mov.f32 	%f2789, %f2739;
	mov.f32 	%f2790, %f2739;
	mov.f32 	%f2791, %f2739;
	mov.f32 	%f2792, %f2739;
	mov.f32 	%f2793, %f2739;
	mov.f32 	%f2794, %f2739;
	mov.f32 	%f2795, %f2739;
	mov.f32 	%f2796, %f2739;
	mov.f32 	%f2797, %f2739;
	mov.f32 	%f2798, %f2739;
	mov.f32 	%f2799, %f2739;
	mov.f32 	%f2800, %f2739;
	mov.f32 	%f2801, %f2739;
	mov.f32 	%f2802, %f2739;
	@%p1 bra 	$L__BB1_35;
	ld.param.u32 	%r364, [_Z17matmul_vectorizedPKfS0_Pfi_param_3];
	add.s32 	%r64, %r364, 31;
	shr.u32 	%r65, %r64, 5;
	shl.b32 	%r66, %r1, 5;
	shl.b32 	%r67, %r455, 3;
	add.s32 	%r68, %r66, %r67;
	shl.b32 	%r69, %r2, 5;
	shl.b32 	%r70, %r446, 3;
	mul.lo.s32 	%r71, %r68, %r364;
	add.s32 	%r72, %r71, %r364;
	add.s32 	%r73, %r72, %r364;
	add.s32 	%r74, %r73, %r364;
	add.s32 	%r75, %r74, %r364;
	add.s32 	%r76, %r75, %r364;
	add.s32 	%r77, %r76, %r364;
	add.s32 	%r78, %r77, %r364;
	neg.s32 	%r457, %r65;
	mad.lo.s32 	%r79, %r455, %r364, %r69;
	add.s32 	%r456, %r79, %r70;
	add.s32 	%r454, %r446, %r78;
	add.s32 	%r453, %r446, %r77;
	add.s32 	%r452, %r446, %r76;
	add.s32 	%r451, %r446, %r75;
	add.s32 	%r450, %r446, %r74;
	add.s32 	%r449, %r446, %r73;
	add.s32 	%r448, %r446, %r72;
	add.s32 	%r447, %r446, %r71;
	mov.f32 	%f2739, 0f00000000;
$L__BB1_2:
	ld.param.u32 	%r365, [_Z17matmul_vectorizedPKfS0_Pfi_param_3];
	mov.u32 	%r80, %ctaid.y;
	shl.b32 	%r81, %r80, 5;
	mov.u32 	%r82, %tid.y;
	shl.b32 	%r83, %r82, 3;
	add.s32 	%r84, %r81, %r83;
	setp.lt.u32 	%p2, %r84, %r365;
	setp.lt.s32 	%p3, %r446, %r365;
	and.pred  	%p4, %p2, %p3;
	mov.f32 	%f2867, 0f00000000;
	@%p4 bra 	$L__BB1_3;
	bra.uni 	$L__BB1_4;
$L__BB1_3:
	ld.param.u64 	%rd106, [_Z17matmul_vectorizedPKfS0_Pfi_param_0];
	cvta.to.global.u64 	%rd14, %rd106;
	mul.wide.u32 	%rd15, %r447, 4;
	add.s64 	%rd16, %rd14, %rd15;
	ld.global.f32 	%f2867, [%rd16];
$L__BB1_4:
	ld.param.u32 	%r366, [_Z17matmul_vectorizedPKfS0_Pfi_param_3];
	setp.ge.s32 	%p5, %r446, %r366;
	mov.u32 	%r85, %ctaid.y;
	shl.b32 	%r86, %r85, 5;
	mov.u32 	%r87, %tid.y;
	shl.b32 	%r88, %r87, 3;
	add.s32 	%r89, %r86, %r88;
	or.b32  	%r90, %r89, 1;
	setp.ge.u32 	%p6, %r90, %r366;
	mov.u32 	%r91, %tid.x;
	shl.b32 	%r92, %r91, 2;
	mov.u32 	%r93, _ZZ17matmul_vectorizedPKfS0_PfiE2As;
	add.s32 	%r94, %r93, %r92;
	shl.b32 	%r95, %r87, 10;
	add.s32 	%r96, %r94, %r95;
	st.shared.f32 	[%r96], %f2867;
	mov.f32 	%f2868, 0f00000000;
	or.pred  	%p7, %p6, %p5;
	@%p7 bra 	$L__BB1_6;
	ld.param.u64 	%rd107, [_Z17matmul_vectorizedPKfS0_Pfi_param_0];
	cvta.to.global.u64 	%rd17, %rd107;
	mul.wide.u32 	%rd18, %r448, 4;
	add.s64 	%rd19, %rd17, %rd18;
	ld.global.f32 	%f2868, [%rd19];
$L__BB1_6:
	ld.param.u32 	%r367, [_Z17matmul_vectorizedPKfS0_Pfi_param_3];
	setp.ge.s32 	%p8, %r446, %r367;
	mov.u32 	%r97, %ctaid.y;
	shl.b32 	%r98, %r97, 5;
	mov.u32 	%r99, %tid.y;
	shl.b32 	%r100, %r99, 3;
	add.s32 	%r101, %r98, %r100;
	or.b32  	%r102, %r101, 2;
	setp.ge.u32 	%p9, %r102, %r367;
	mov.u32 	%r103, %tid.x;
	shl.b32 	%r104, %r103, 2;
	mov.u32 	%r105, _ZZ17matmul_vectorizedPKfS0_PfiE2As;
	add.s32 	%r106, %r105, %r104;
	shl.b32 	%r107, %r99, 10;
	add.s32 	%r108, %r106, %r107;
	st.shared.f32 	[%r108+128], %f2868;
	mov.f32 	%f2869, 0f00000000;
	or.pred  	%p10, %p9, %p8;
	@%p10 bra 	$L__BB1_8;
	ld.param.u64 	%rd108, [_Z17matmul_vectorizedPKfS0_Pfi_param_0];
	cvta.to.global.u64 	%rd20, %rd108;
	mul.wide.u32 	%rd21, %r449, 4;
	add.s64 	%rd22, %rd20, %rd21;
	ld.global.f32 	%f2869, [%rd22];
$L__BB1_8:
	ld.param.u32 	%r368, [_Z17matmul_vectorizedPKfS0_Pfi_param_3];
	setp.ge.s32 	%p11, %r446, %r368;
	mov.u32 	%r109, %ctaid.y;
	shl.b32 	%r110, %r109, 5;
	mov.u32 	%r111, %tid.y;
	shl.b32 	%r112, %r111, 3;
	add.s32 	%r113, %r110, %r112;
	or.b32  	%r114, %r113, 3;
	setp.ge.u32 	%p12, %r114, %r368;
	mov.u32 	%r115, %tid.x;
	shl.b32 	%r116, %r115, 2;
	mov.u32 	%r117, _ZZ17matmul_vectorizedPKfS0_PfiE2As;
	add.s32 	%r118, %r117, %r116;
	shl.b32 	%r119, %r111, 10;
	add.s32 	%r120, %r118, %r119;
	st.shared.f32 	[%r120+256], %f2869;
	mov.f32 	%f2870, 0f00000000;
	or.pred  	%p13, %p12, %p11;
	@%p13 bra 	$L__BB1_10;
	ld.param.u64 	%rd109, [_Z17matmul_vectorizedPKfS0_Pfi_param_0];
	cvta.to.global.u64 	%rd23, %rd109;
	mul.wide.u32 	%rd24, %r450, 4;
	add.s64 	%rd25, %rd23, %rd24;
	ld.global.f32 	%f2870, [%rd25];
$L__BB1_10:
	ld.param.u32 	%r369, [_Z17matmul_vectorizedPKfS0_Pfi_param_3];
	setp.ge.s32 	%p14, %r446, %r369;
	mov.u32 	%r121, %ctaid.y;
	shl.b32 	%r122, %r121, 5;
	mov.u32 	%r123, %tid.y;
	shl.b32 	%r124, %r123, 3;
	add.s32 	%r125, %r122, %r124;
	or.b32  	%r126, %r125, 4;
	setp.ge.u32 	%p15, %r126, %r369;
	mov.u32 	%r127, %tid.x;
	shl.b32 	%r128, %r127, 2;
	mov.u32 	%r129, _ZZ17matmul_vectorizedPKfS0_PfiE2As;
	add.s32 	%r130, %r129, %r128;
	shl.b32 	%r131, %r123, 10;
	add.s32 	%r132, %r130, %r131;
	st.shared.f32 	[%r132+384], %f2870;
	mov.f32 	%f2871, 0f00000000;
	or.pred  	%p16, %p15, %p14;
	@%p16 bra 	$L__BB1_12;
	ld.param.u64 	%rd110, [_Z17matmul_vectorizedPKfS0_Pfi_param_0];
	cvta.to.global.u64 	%rd26, %rd110;
	mul.wide.u32 	%rd27, %r451, 4;
	add.s64 	%rd28, %rd26, %rd27;
	ld.global.f32 	%f2871, [%rd28];
$L__BB1_12:
	ld.param.u32 	%r370, [_Z17matmul_vectorizedPKfS0_Pfi_param_3];
	setp.ge.s32 	%p17, %r446, %r370;
	mov.u32 	%r133, %ctaid.y;
	shl.b32 	%r134, %r133, 5;
	mov.u32 	%r135, %tid.y;
	shl.b32 	%r136, %r135, 3;
	add.s32 	%r137, %r134, %r136;
	or.b32  	%r138, %r137, 5;
	setp.ge.u32 	%p18, %r138, %r370;
	mov.u32 	%r139, %tid.x;
	shl.b32 	%r140, %r139, 2;
	mov.u32 	%r141, _ZZ17matmul_vectorizedPKfS0_PfiE2As;
	add.s32 	%r142, %r141, %r140;
	shl.b32 	%r143, %r135, 10;
	add.s32 	%r144, %r142, %r143;
	st.shared.f32 	[%r144+512], %f2871;
	mov.f32 	%f2872, 0f00000000;
	or.pred  	%p19, %p18, %p17;
	@%p19 bra 	$L__BB1_14;
	ld.param.u64 	%rd111, [_Z17matmul_vectorizedPKfS0_Pfi_param_0];
	cvta.to.global.u64 	%rd29, %rd111;
	mul.wide.u32 	%rd30, %r452, 4;
	add.s64 	%rd31, %rd29, %rd30;
	ld.global.f32 	%f2872, [%rd31];
$L__BB1_14:
	ld.param.u32 	%r371, [_Z17matmul_vectorizedPKfS0_Pfi_param_3];
	setp.ge.s32 	%p20, %r446, %r371;
	mov.u32 	%r145, %ctaid.y;
	shl.b32 	%r146, %r145, 5;
	mov.u32 	%r147, %tid.y;
	shl.b32 	%r148, %r147, 3;
	add.s32 	%r149, %r146, %r148;
	or.b32  	%r150, %r149, 6;
	setp.ge.u32 	%p21, %r150, %r371;
	mov.u32 	%r151, %tid.x;
	shl.b32 	%r152, %r151, 2;
	mov.u32 	%r153, _ZZ17matmul_vectorizedPKfS0_PfiE2As;
	add.s32 	%r154, %r153, %r152;
	shl.b32 	%r155, %r147, 10;
	add.s32 	%r156, %r154, %r155;
	st.shared.f32 	[%r156+640], %f2872;
	mov.f32 	%f2873, 0f00000000;
	or.pred  	%p22, %p21, %p20;
	@%p22 bra 	$L__BB1_16;
	ld.param.u64 	%rd112, [_Z17matmul_vectorizedPKfS0_Pfi_param_0];
	cvta.to.global.u64 	%rd32, %rd112;
	mul.wide.u32 	%rd33, %r453, 4;
	add.s64 	%rd34, %rd32, %rd33;
	ld.global.f32 	%f2873, [%rd34];
$L__BB1_16:
	ld.param.u32 	%r372, [_Z17matmul_vectorizedPKfS0_Pfi_param_3];
	setp.ge.s32 	%p23, %r446, %r372;
	mov.u32 	%r157, %ctaid.y;
	shl.b32 	%r158, %r157, 5;
	mov.u32 	%r159, %tid.y;
	shl.b32 	%r160, %r159, 3;
	add.s32 	%r161, %r158, %r160;
	or.b32  	%r162, %r161, 7;
	setp.ge.u32 	%p24, %r162, %r372;
	mov.u32 	%r163, %tid.x;
	shl.b32 	%r164, %r163, 2;
	mov.u32 	%r165, _ZZ17matmul_vectorizedPKfS0_PfiE2As;
	add.s32 	%r166, %r165, %r164;
	shl.b32 	%r167, %r159, 10;
	add.s32 	%r168, %r166, %r167;
	st.shared.f32 	[%r168+768], %f2873;
	mov.f32 	%f2874, 0f00000000;
	or.pred  	%p25, %p24, %p23;
	@%p25 bra 	$L__BB1_18;
	ld.param.u64 	%rd113, [_Z17matmul_vectorizedPKfS0_Pfi_param_0];
	cvta.to.global.u64 	%rd35, %rd113;
	mul.wide.u32 	%rd36, %r454, 4;
	add.s64 	%rd37, %rd35, %rd36;
	ld.global.f32 	%f2874, [%rd37];
$L__BB1_18:
	ld.param.u32 	%r373, [_Z17matmul_vectorizedPKfS0_Pfi_param_3];
	mov.u32 	%r169, %ctaid.x;
	shl.b32 	%r170, %r169, 5;
	mov.u32 	%r171, %tid.x;
	shl.b32 	%r172, %r171, 3;
	add.s32 	%r173, %r170, %r172;
	setp.ge.u32 	%p26, %r173, %r373;
	shl.b32 	%r175, %r171, 2;
	mov.u32 	%r176, _ZZ17matmul_vectorizedPKfS0_PfiE2As;
	add.s32 	%r177, %r176, %r175;
	mov.u32 	%r178, %tid.y;
	shl.b32 	%r179, %r178, 10;
	add.s32 	%r180, %r177, %r179;
	st.shared.f32 	[%r180+896], %f2874;
	setp.ge.s32 	%p27, %r455, %r373;
	mov.f32 	%f2875, 0f00000000;
	or.pred  	%p28, %p27, %p26;
	@%p28 bra 	$L__BB1_20;
	ld.param.u64 	%rd114, [_Z17matmul_vectorizedPKfS0_Pfi_param_1];
	cvta.to.global.u64 	%rd38, %rd114;
	mul.wide.u32 	%rd39, %r456, 4;
	add.s64 	%rd40, %rd38, %rd39;
	ld.global.f32 	%f2875, [%rd40];
$L__BB1_20:
	ld.param.u32 	%r374, [_Z17matmul_vectorizedPKfS0_Pfi_param_3];
	setp.ge.s32 	%p29, %r455, %r374;
	mov.u32 	%r181, %ctaid.x;
	shl.b32 	%r182, %r181, 5;
	mov.u32 	%r183, %tid.x;
	shl.b32 	%r184, %r183, 3;
	add.s32 	%r185, %r182, %r184;
	add.s32 	%r187, %r185, 1;
	setp.ge.u32 	%p30, %r187, %r374;
	mov.u32 	%r188, %tid.y;
	shl.b32 	%r189, %r188, 7;
	mov.u32 	%r190, _ZZ17matmul_vectorizedPKfS0_PfiE2Bs;
	add.s32 	%r191, %r190, %r189;
	shl.b32 	%r192, %r183, 5;
	add.s32 	%r193, %r191, %r192;
	st.shared.f32 	[%r193], %f2875;
	mov.f32 	%f2876, 0f00000000;
	or.pred  	%p31, %p29, %p30;
	@%p31 bra 	$L__BB1_22;
	ld.param.u64 	%rd115, [_Z17matmul_vectorizedPKfS0_Pfi_param_1];
	cvta.to.global.u64 	%rd41, %rd115;
	mul.wide.u32 	%rd42, %r456, 4;
	add.s64 	%rd43, %rd41, %rd42;
	ld.global.f32 	%f2876, [%rd43+4];
$L__BB1_22:
	ld.param.u32 	%r375, [_Z17matmul_vectorizedPKfS0_Pfi_param_3];
	setp.ge.s32 	%p32, %r455, %r375;
	mov.u32 	%r194, %ctaid.x;
	shl.b32 	%r195, %r194, 5;
	mov.u32 	%r196, %tid.x;
	shl.b32 	%r197, %r196, 3;
	add.s32 	%r198, %r195, %r197;
	add.s32 	%r200, %r198, 2;
	setp.ge.u32 	%p33, %r200, %r375;
	mov.u32 	%r201, %tid.y;
	shl.b32 	%r202, %r201, 7;
	mov.u32 	%r203, _ZZ17matmul_vectorizedPKfS0_PfiE2Bs;
	add.s32 	%r204, %r203, %r202;
	shl.b32 	%r205, %r196, 5;
	add.s32 	%r206, %r204, %r205;
	st.shared.f32 	[%r206+4], %f2876;
	mov.f32 	%f2877, 0f00000000;
	or.pred  	%p34, %p32, %p33;
	@%p34 bra 	$L__BB1_24;
	ld.param.u64 	%rd116, [_Z17matmul_vectorizedPKfS0_Pfi_param_1];
	cvta.to.global.u64 	%rd44, %rd116;
	mul.wide.u32 	%rd45, %r456, 4;
	add.s64 	%rd46, %rd44, %rd45;
	ld.global.f32 	%f2877, [%rd46+8];
$L__BB1_24:
	ld.param.u32 	%r376, [_Z17matmul_vectorizedPKfS0_Pfi_param_3];
	setp.ge.s32 	%p35, %r455, %r376;
	mov.u32 	%r207, %ctaid.x;
	shl.b32 	%r208, %r207, 5;
	mov.u32 	%r209, %tid.x;
	shl.b32 	%r210, %r209, 3;
	add.s32 	%r211, %r208, %r210;
	add.s32 	%r213, %r211, 3;
	setp.ge.u32 	%p36, %r213, %r376;
	mov.u32 	%r214, %tid.y;
	shl.b32 	%r215, %r214, 7;
	mov.u32 	%r216, _ZZ17matmul_vectorizedPKfS0_PfiE2Bs;
	add.s32 	%r217, %r216, %r215;
	shl.b32 	%r218, %r209, 5;
	add.s32 	%r219, %r217, %r218;
	st.shared.f32 	[%r219+8], %f2877;
	mov.f32 	%f2878, 0f00000000;
	or.pred  	%p37, %p35, %p36;
	@%p37 bra 	$L__BB1_26;
	ld.param.u64 	%rd117, [_Z17matmul_vectorizedPKfS0_Pfi_param_1];
	cvta.to.global.u64 	%rd47, %rd117;
	mul.wide.u32 	%rd48, %r456, 4;
	add.s64 	%rd49, %rd47, %rd48;
	ld.global.f32 	%f2878, [%rd49+12];
$L__BB1_26:
	ld.param.u32 	%r377, [_Z17matmul_vectorizedPKfS0_Pfi_param_3];
	setp.ge.s32 	%p38, %r455, %r377;
	mov.u32 	%r220, %ctaid.x;
	shl.b32 	%r221, %r220, 5;
	mov.u32 	%r222, %tid.x;
	shl.b32 	%r223, %r222, 3;
	add.s32 	%r224, %r221, %r223;
	add.s32 	%r226, %r224, 4;
	setp.ge.u32 	%p39, %r226, %r377;
	mov.u32 	%r227, %tid.y;
	shl.b32 	%r228, %r227, 7;
	mov.u32 	%r229, _ZZ17matmul_vectorizedPKfS0_PfiE2Bs;
	add.s32 	%r230, %r229, %r228;
	shl.b32 	%r231, %r222, 5;
	add.s32 	%r232, %r230, %r231;
	st.shared.f32 	[%r232+12], %f2878;
	mov.f32 	%f2879, 0f00000000;
	or.pred  	%p40, %p38, %p39;
	@%p40 bra 	$L__BB1_28;
	ld.param.u64 	%rd118, [_Z17matmul_vectorizedPKfS0_Pfi_param_1];
	cvta.to.global.u64 	%rd50, %rd118;
	mul.wide.u32 	%rd51, %r456, 4;
	add.s64 	%rd52, %rd50, %rd51;
	ld.global.f32 	%f2879, [%rd52+16];
$L__BB1_28:
	ld.param.u32 	%r378, [_Z17matmul_vectorizedPKfS0_Pfi_param_3];
	setp.ge.s32 	%p41, %r455, %r378;
	mov.u32 	%r233, %ctaid.x;
	shl.b32 	%r234, %r233, 5;
	mov.u32 	%r235, %tid.x;
	shl.b32 	%r236, %r235, 3;
	add.s32 	%r237, %r234, %r236;
	add.s32 	%r239, %r237, 5;
	setp.ge.u32 	%p42, %r239, %r378;
	mov.u32 	%r240, %tid.y;
	shl.b32 	%r241, %r240, 7;
	mov.u32 	%r242, _ZZ17matmul_vectorizedPKfS0_PfiE2Bs;
	add.s32 	%r243, %r242, %r241;
	shl.b32 	%r244, %r235, 5;
	add.s32 	%r245, %r243, %r244;
	st.shared.f32 	[%r245+16], %f2879;
	mov.f32 	%f2880, 0f00000000;
	or.pred  	%p43, %p41, %p42;
	@%p43 bra 	$L__BB1_30;
	ld.param.u64 	%rd119, [_Z17matmul_vectorizedPKfS0_Pfi_param_1];
	cvta.to.global.u64 	%rd53, %rd119;
	mul.wide.u32 	%rd54, %r456, 4;
	add.s64 	%rd55, %rd53, %rd54;
	ld.global.f32 	%f2880, [%rd55+20];
$L__BB1_30:
	ld.param.u32 	%r379, [_Z17matmul_vectorizedPKfS0_Pfi_param_3];
	setp.ge.s32 	%p44, %r455, %r379;
	mov.u32 	%r246, %ctaid.x;
	shl.b32 	%r247, %r246, 5;
	mov.u32 	%r248, %tid.x;
	shl.b32 	%r249, %r248, 3;
	add.s32 	%r250, %r247, %r249;
	add.s32 	%r252, %r250, 6;
	setp.ge.u32 	%p45, %r252, %r379;
	mov.u32 	%r253, %tid.y;
	shl.b32 	%r254, %r253, 7;
	mov.u32 	%r255, _ZZ17matmul_vectorizedPKfS0_PfiE2Bs;
	add.s32 	%r256, %r255, %r254;
	shl.b32 	%r257, %r248, 5;
	add.s32 	%r258, %r256, %r257;
	st.shared.f32 	[%r258+20], %f2880;
	mov.f32 	%f2881, 0f00000000;
	or.pred  	%p46, %p44, %p45;
	@%p46 bra 	$L__BB1_32;
	ld.param.u64 	%rd120, [_Z17matmul_vectorizedPKfS0_Pfi_param_1];
	cvta.to.global.u64 	%rd56, %rd120;
	mul.wide.u32 	%rd57, %r456, 4;
	add.s64 	%rd58, %rd56, %rd57;
	ld.global.f32 	%f2881, [%rd58+24];
$L__BB1_32:
	ld.param.u32 	%r380, [_Z17matmul_vectorizedPKfS0_Pfi_param_3];
	setp.ge.s32 	%p47, %r455, %r380;
	mov.u32 	%r259, %ctaid.x;
	shl.b32 	%r260, %r259, 5;
	mov.u32 	%r261, %tid.x;
	shl.b32 	%r262, %r261, 3;
	add.s32 	%r263, %r260, %r262;
	add.s32 	%r265, %r263, 7;
	setp.ge.u32 	%p48, %r265, %r380;
	mov.u32 	%r266, %tid.y;
	shl.b32 	%r267, %r266, 7;
	mov.u32 	%r268, _ZZ17matmul_vectorizedPKfS0_PfiE2Bs;
	add.s32 	%r269, %r268, %r267;
	shl.b32 	%r270, %r261, 5;
	add.s32 	%r271, %r269, %r270;
	st.shared.f32 	[%r271+24], %f2881;
	mov.f32 	%f2882, 0f00000000;
	or.pred  	%p49, %p47, %p48;
	@%p49 bra 	$L__BB1_34;
	ld.param.u64 	%rd121, [_Z17matmul_vectorizedPKfS0_Pfi_param_1];
	cvta.to.global.u64 	%rd59, %rd121;
	mul.wide.u32 	%rd60, %r456, 4;
	add.s64 	%rd61, %rd59, %rd60;
	ld.global.f32 	%f2882, [%rd61+28];
$L__BB1_34:
	ld.param.u32 	%r381, [_Z17matmul_vectorizedPKfS0_Pfi_param_3];
	mov.u32 	%r272, %tid.y;
	shl.b32 	%r273, %r272, 7;
	mov.u32 	%r274, _ZZ17matmul_vectorizedPKfS0_PfiE2Bs;
	mov.u32 	%r275, %tid.x;
	shl.b32 	%r276, %r275, 5;
	add.s32 	%r277, %r274, %r276;
	add.s32 	%r278, %r277, %r273;
	st.shared.f32 	[%r278+28], %f2882;
	bar.sync 	0;
	shl.b32 	%r279, %r272, 10;
	mov.u32 	%r280, _ZZ17matmul_vectorizedPKfS0_PfiE2As;
	add.s32 	%r281, %r280, %r279;
	ld.shared.f32 	%f243, [%r281];
	ld.shared.f32 	%f244, [%r277];
	ld.shared.f32 	%f245, [%r281+128];
	ld.shared.f32 	%f246, [%r277+4];
	ld.shared.f32 	%f247, [%r281+256];
	ld.shared.f32 	%f248, [%r277+8];
	ld.shared.f32 	%f249, [%r281+384];
	ld.shared.f32 	%f250, [%r277+12];
	ld.shared.f32 	%f251, [%r281+512];
	ld.shared.f32 	%f252, [%r277+16];
	ld.shared.f32 	%f253, [%r281+640];
	ld.shared.f32 	%f254, [%r277+20];
	ld.shared.f32 	%f255, [%r281+768];
	ld.shared.f32 	%f256, [%r277+24];
	ld.shared.f32 	%f257, [%r281+896];
	ld.shared.f32 	%f258, [%r277+28];
	fma.rn.f32 	%f259, %f243, %f244, %f2786;
	fma.rn.f32 	%f260, %f243, %f246, %f2785;
	fma.rn.f32 	%f261, %f243, %f248, %f2784;
	fma.rn.f32 	%f262, %f243, %f250, %f2783;
	fma.rn.f32 	%f263, %f243, %f252, %f2782;
	fma.rn.f32 	%f264, %f243, %f254, %f2781;
	fma.rn.f32 	%f265, %f243, %f256, %f2780;
	fma.rn.f32 	%f266, %f243, %f258, %f2779;
	fma.rn.f32 	%f267, %f245, %f244, %f2778;
	fma.rn.f32 	%f268, %f245, %f246, %f2777;
	fma.rn.f32 	%f269, %f245, %f248, %f2776;
	fma.rn.f32 	%f270, %f245, %f250, %f2775;
	fma.rn.f32 	%f271, %f245, %f252, %f2774;
	fma.rn.f32 	%f272, %f245, %f254, %f2773;
	fma.rn.f32 	%f273, %f245, %f256, %f2772;
	fma.rn.f32 	%f274, %f245, %f258, %f2771;
	fma.rn.f32 	%f275, %f247, %f244, %f2770;
	fma.rn.f32 	%f276, %f247, %f246, %f2769;
	fma.rn.f32 	%f277, %f247, %f248, %f2768;
	fma.rn.f32 	%f278, %f247, %f250, %f2767;
	fma.rn.f32 	%f279, %f247, %f252, %f2766;
	fma.rn.f32 	%f280, %f247, %f254, %f2765;
	fma.rn.f32 	%f281, %f247, %f256, %f2764;
	fma.rn.f32 	%f282, %f247, %f258, %f2763;
	fma.rn.f32 	%f283, %f249, %f244, %f2762;
	fma.rn.f32 	%f284, %f249, %f246, %f2761;
	fma.rn.f32 	%f285, %f249, %f248, %f2760;
	fma.rn.f32 	%f286, %f249, %f250, %f2759;
	fma.rn.f32 	%f287, %f249, %f252, %f2758;
	fma.rn.f32 	%f288, %f249, %f254, %f2757;
	fma.rn.f32 	%f289, %f249, %f256, %f2756;
	fma.rn.f32 	%f290, %f249, %f258, %f2755;
	fma.rn.f32 	%f291, %f251, %f244, %f2754;
	fma.rn.f32 	%f292, %f251, %f246, %f2753;
	fma.rn.f32 	%f293, %f251, %f248, %f2752;
	fma.rn.f32 	%f294, %f251, %f250, %f2751;
	fma.rn.f32 	%f295, %f251, %f252, %f2750;
	fma.rn.f32 	%f296, %f251, %f254, %f2749;
	fma.rn.f32 	%f297, %f251, %f256, %f2748;
	fma.rn.f32 	%f298, %f251, %f258, %f2747;
	fma.rn.f32 	%f299, %f253, %f244, %f2746;
	fma.rn.f32 	%f300, %f253, %f246, %f2745;
	fma.rn.f32 	%f301, %f253, %f248, %f2744;
	fma.rn.f32 	%f302, %f253, %f250, %f2743;
	fma.rn.f32 	%f303, %f253, %f252, %f2742;
	fma.rn.f32 	%f304, %f253, %f254, %f2741;
	fma.rn.f32 	%f305, %f253, %f256, %f2740;
	fma.rn.f32 	%f306, %f253, %f258, %f2739;
	fma.rn.f32 	%f307, %f255, %f244, %f2787;
	fma.rn.f32 	%f308, %f255, %f246, %f2788;
	fma.rn.f32 	%f309, %f255, %f248, %f2789;
	fma.rn.f32 	%f310, %f255, %f250, %f2790;
	fma.rn.f32 	%f311, %f255, %f252, %f2791;
	fma.rn.f32 	%f312, %f255, %f254, %f2792;
	fma.rn.f32 	%f313, %f255, %f256, %f2793;
	fma.rn.f32 	%f314, %f255, %f258, %f2794;
	fma.rn.f32 	%f315, %f257, %f244, %f2795;
	fma.rn.f32 	%f316, %f257, %f246, %f2796;
	fma.rn.f32 	%f317, %f257, %f248, %f2797;
	fma.rn.f32 	%f318, %f257, %f250, %f2798;
	fma.rn.f32 	%f319, %f257, %f252, %f2799;
	fma.rn.f32 	%f320, %f257, %f254, %f2800;
	fma.rn.f32 	%f321, %f257, %f256, %f2801;
	fma.rn.f32 	%f322, %f257, %f258, %f2802;
	ld.shared.f32 	%f323, [%r281+4];
	ld.shared.f32 	%f324, [%r277+128];
	ld.shared.f32 	%f325, [%r281+132];
	ld.shared.f32 	%f326, [%r277+132];
	ld.shared.f32 	%f327, [%r281+260];
	ld.shared.f32 	%f328, [%r277+136];
	ld.shared.f32 	%f329, [%r281+388];
	ld.shared.f32 	%f330, [%r277+140];
	ld.shared.f32 	%f331, [%r281+516];
	ld.shared.f32 	%f332, [%r277+144];
	ld.shared.f32 	%f333, [%r281+644];
	ld.shared.f32 	%f334, [%r277+148];
	ld.shared.f32 	%f335, [%r281+772];
	ld.shared.f32 	%f336, [%r277+152];
	ld.shared.f32 	%f337, [%r281+900];
	ld.shared.f32 	%f338, [%r277+156];
	fma.rn.f32 	%f339, %f323, %f324, %f259;
	fma.rn.f32 	%f340, %f323, %f326, %f260;
	fma.rn.f32 	%f341, %f323, %f328, %f261;
	fma.rn.f32 	%f342, %f323, %f330, %f262;
	fma.rn.f32 	%f343, %f323, %f332, %f263;
	fma.rn.f32 	%f344, %f323, %f334, %f264;
	fma.rn.f32 	%f345, %f323, %f336, %f265;
	fma.rn.f32 	%f346, %f323, %f338, %f266;
	fma.rn.f32 	%f347, %f325, %f324, %f267;
	fma.rn.f32 	%f348, %f325, %f326, %f268;
	fma.rn.f32 	%f349, %f325, %f328, %f269;
	fma.rn.f32 	%f350, %f325, %f330, %f270;
	fma.rn.f32 	%f351, %f325, %f332, %f271;
	fma.rn.f32 	%f352, %f325, %f334, %f272;
	fma.rn.f32 	%f353, %f325, %f336, %f273;
	fma.rn.f32 	%f354, %f325, %f338, %f274;
	fma.rn.f32 	%f355, %f327, %f324, %f275;
	fma.rn.f32 	%f356, %f327, %f326, %f276;
	fma.rn.f32 	%f357, %f327, %f328, %f277;
	fma.rn.f32 	%f358, %f327, %f330, %f278;
	fma.rn.f32 	%f359, %f327, %f332, %f279;
	fma.rn.f32 	%f360, %f327, %f334, %f280;
	fma.rn.f32 	%f361, %f327, %f336, %f281;
	fma.rn.f32 	%f362, %f327, %f338, %f282;
	fma.rn.f32 	%f363, %f329, %f324, %f283;
	fma.rn.f32 	%f364, %f329, %f326, %f284;
	fma.rn.f32 	%f365, %f329, %f328, %f285;
	fma.rn.f32 	%f366, %f329, %f330, %f286;
	fma.rn.f32 	%f367, %f329, %f332, %f287;
	fma.rn.f32 	%f368, %f329, %f334, %f288;
	fma.rn.f32 	%f369, %f329, %f336, %f289;
	fma.rn.f32 	%f370, %f329, %f338, %f290;
	fma.rn.f32 	%f371, %f331, %f324, %f291;
	fma.rn.f32 	%f372, %f331, %f326, %f292;
	fma.rn.f32 	%f373, %f331, %f328, %f293;
	fma.rn.f32 	%f374, %f331, %f330, %f294;
	fma.rn.f32 	%f375, %f331, %f332, %f295;
	fma.rn.f32 	%f376, %f331, %f334, %f296;
	fma.rn.f32 	%f377, %f331, %f336, %f297;
	fma.rn.f32 	%f378, %f331, %f338, %f298;
	fma.rn.f32 	%f379, %f333, %f324, %f299;
	fma.rn.f32 	%f380, %f333, %f326, %f300;
	fma.rn.f32 	%f381, %f333, %f328, %f301;
	fma.rn.f32 	%f382, %f333, %f330, %f302;
	fma.rn.f32 	%f383, %f333, %f332, %f303;
	fma.rn.f32 	%f384, %f333, %f334, %f304;
	fma.rn.f32 	%f385, %f333, %f336, %f305;
	fma.rn.f32 	%f386, %f333, %f338, %f306;
	fma.rn.f32 	%f387, %f335, %f324, %f307;
	fma.rn.f32 	%f388, %f335, %f326, %f308;
	fma.rn.f32 	%f389, %f335, %f328, %f309;
	fma.rn.f32 	%f390, %f335, %f330, %f310;
	fma.rn.f32 	%f391, %f335, %f332, %f311;
	fma.rn.f32 	%f392, %f335, %f334, %f312;
	fma.rn.f32 	%f393, %f335, %f336, %f313;
	fma.rn.f32 	%f394, %f335, %f338, %f314;
	fma.rn.f32 	%f395, %f337, %f324, %f315;
	fma.rn.f32 	%f396, %f337, %f326, %f316;
	fma.rn.f32 	%f397, %f337, %f328, %f317;
	fma.rn.f32 	%f398, %f337, %f330, %f318;
	fma.rn.f32 	%f399, %f337, %f332, %f319;
	fma.rn.f32 	%f400, %f337, %f334, %f320;
	fma.rn.f32 	%f401, %f337, %f336, %f321;
	fma.rn.f32 	%f402, %f337, %f338, %f322;
	ld.shared.f32 	%f403, [%r281+8];
	ld.shared.f32 	%f404, [%r277+256];
	ld.shared.f32 	%f405, [%r281+136];
	ld.shared.f32 	%f406, [%r277+260];
	ld.shared.f32 	%f407, [%r281+264];
	ld.shared.f32 	%f408, [%r277+264];
	ld.shared.f32 	%f409, [%r281+392];
	ld.shared.f32 	%f410, [%r277+268];
	ld.shared.f32 	%f411, [%r281+520];
	ld.shared.f32 	%f412, [%r277+272];
	ld.shared.f32 	%f413, [%r281+648];
	ld.shared.f32 	%f414, [%r277+276];
	ld.shared.f32 	%f415, [%r281+776];
	ld.shared.f32 	%f416, [%r277+280];
	ld.shared.f32 	%f417, [%r281+904];
	ld.shared.f32 	%f418, [%r277+284];
	fma.rn.f32 	%f419, %f403, %f404, %f339;
	fma.rn.f32 	%f420, %f403, %f406, %f340;
	fma.rn.f32 	%f421, %f403, %f408, %f341;
	fma.rn.f32 	%f422, %f403, %f410, %f342;
	fma.rn.f32 	%f423, %f403, %f412, %f343;
	fma.rn.f32 	%f424, %f403, %f414, %f344;
	fma.rn.f32 	%f425, %f403, %f416, %f345;
	fma.rn.f32 	%f426, %f403, %f418, %f346;
	fma.rn.f32 	%f427, %f405, %f404, %f347;
	fma.rn.f32 	%f428, %f405, %f406, %f348;
	fma.rn.f32 	%f429, %f405, %f408, %f349;
	fma.rn.f32 	%f430, %f405, %f410, %f350;
	fma.rn.f32 	%f431, %f405, %f412, %f351;
	fma.rn.f32 	%f432, %f405, %f414, %f352;
	fma.rn.f32 	%f433, %f405, %f416, %f353;
	fma.rn.f32 	%f434, %f405, %f418, %f354;
	fma.rn.f32 	%f435, %f407, %f404, %f355;
	fma.rn.f32 	%f436, %f407, %f406, %f356;
	fma.rn.f32 	%f437, %f407, %f408, %f357;
	fma.rn.f32 	%f438, %f407, %f410, %f358;
	fma.rn.f32 	%f439, %f407, %f412, %f359;
	fma.rn.f32 	%f440, %f407, %f414, %f360;
	fma.rn.f32 	%f441, %f407, %f416, %f361;
	fma.rn.f32 	%f442, %f407, %f418, %f362;
	fma.rn.f32 	%f443, %f409, %f404, %f363;
	fma.rn.f32 	%f444, %f409, %f406, %f364;
	fma.rn.f32 	%f445, %f409, %f408, %f365;
	fma.rn.f32 	%f446, %f409, %f410, %f366;
	fma.rn.f32 	%f447, %f409, %f412, %f367;
	fma.rn.f32 	%f448, %f409, %f414, %f368;
	fma.rn.f32 	%f449, %f409, %f416, %f369;
	fma.rn.f32 	%f450, %f409, %f418, %f370;
	fma.rn.f32 	%f451, %f411, %f404, %f371;
	fma.rn.f32 	%f452, %f411, %f406, %f372;
	fma.rn.f32 	%f453, %f411, %f408, %f373;
	fma.rn.f32 	%f454, %f411, %f410, %f374;
	fma.rn.f32 	%f455, %f411, %f412, %f375;
	fma.rn.f32 	%f456, %f411, %f414, %f376;
	fma.rn.f32 	%f457, %f411, %f416, %f377;
	fma.rn.f32 	%f458, %f411, %f418, %f378;
	fma.rn.f32 	%f459, %f413, %f404, %f379;
	fma.rn.f32 	%f460, %f413, %f406, %f380;
	fma.rn.f32 	%f461, %f413, %f408, %f381;
	fma.rn.f32 	%f462, %f413, %f410, %f382;
	fma.rn.f32 	%f463, %f413, %f412, %f383;
	fma.rn.f32 	%f464, %f413, %f414, %f384;
	fma.rn.f32 	%f465, %f413, %f416, %f385;
	fma.rn.f32 	%f466, %f413, %f418, %f386;
	fma.rn.f32 	%f467, %f415, %f404, %f387;
	fma.rn.f32 	%f468, %f415, %f406, %f388;
	fma.rn.f32 	%f469, %f415, %f408, %f389;
	fma.rn.f32 	%f470, %f415, %f410, %f390;
	fma.rn.f32 	%f471, %f415, %f412, %f391;
	fma.rn.f32 	%f472, %f415, %f414, %f392;
	fma.rn.f32 	%f473, %f415, %f416, %f393;
	fma.rn.f32 	%f474, %f415, %f418, %f394;
	fma.rn.f32 	%f475, %f417, %f404, %f395;
	fma.rn.f32 	%f476, %f417, %f406, %f396;
	fma.rn.f32 	%f477, %f417, %f408, %f397;
	fma.rn.f32 	%f478, %f417, %f410, %f398;
	fma.rn.f32 	%f479, %f417, %f412, %f399;
	fma.rn.f32 	%f480, %f417, %f414, %f400;
	fma.rn.f32 	%f481, %f417, %f416, %f401;
	fma.rn.f32 	%f482, %f417, %f418, %f402;
	ld.shared.f32 	%f483, [%r281+12];
	ld.shared.f32 	%f484, [%r277+384];
	ld.shared.f32 	%f485, [%r281+140];
	ld.shared.f32 	%f486, [%r277+388];
	ld.shared.f32 	%f487, [%r281+268];
	ld.shared.f32 	%f488, [%r277+392];
	ld.shared.f32 	%f489, [%r281+396];
	ld.shared.f32 	%f490, [%r277+396];
	ld.shared.f32 	%f491, [%r281+524];
	ld.shared.f32 	%f492, [%r277+400];
	ld.shared.f32 	%f493, [%r281+652];
	ld.shared.f32 	%f494, [%r277+404];
	ld.shared.f32 	%f495, [%r281+780];
	ld.shared.f32 	%f496, [%r277+408];
	ld.shared.f32 	%f497, [%r281+908];
	ld.shared.f32 	%f498, [%r277+412];
	fma.rn.f32 	%f499, %f483, %f484, %f419;
	fma.rn.f32 	%f500, %f483, %f486, %f420;
	fma.rn.f32 	%f501, %f483, %f488, %f421;
	fma.rn.f32 	%f502, %f483, %f490, %f422;
	fma.rn.f32 	%f503, %f483, %f492, %f423;
	fma.rn.f32 	%f504, %f483, %f494, %f424;
	fma.rn.f32 	%f505, %f483, %f496, %f425;
	fma.rn.f32 	%f506, %f483, %f498, %f426;
	fma.rn.f32 	%f507, %f485, %f484, %f427;
	fma.rn.f32 	%f508, %f485, %f486, %f428;
	fma.rn.f32 	%f509, %f485, %f488, %f429;
	fma.rn.f32 	%f510, %f485, %f490, %f430;
	fma.rn.f32 	%f511, %f485, %f492, %f431;
	fma.rn.f32 	%f512, %f485, %f494, %f432;
	fma.rn.f32 	%f513, %f485, %f496, %f433;
	fma.rn.f32 	%f514, %f485, %f498, %f434;
	fma.rn.f32 	%f515, %f487, %f484, %f435;
	fma.rn.f32 	%f516, %f487, %f486, %f436;
	fma.rn.f32 	%f517, %f487, %f488, %f437;
	fma.rn.f32 	%f518, %f487, %f490, %f438;
	fma.rn.f32 	%f519, %f487, %f492, %f439;
	fma.rn.f32 	%f520, %f487, %f494, %f440;
	fma.rn.f32 	%f521, %f487, %f496, %f441;
	fma.rn.f32 	%f522, %f487, %f498, %f442;
	fma.rn.f32 	%f523, %f489, %f484, %f443;
	fma.rn.f32 	%f524, %f489, %f486, %f444;
	fma.rn.f32 	%f525, %f489, %f488, %f445;
	fma.rn.f32 	%f526, %f489, %f490, %f446;
	fma.rn.f32 	%f527, %f489, %f492, %f447;
	fma.rn.f32 	%f528, %f489, %f494, %f448;
	fma.rn.f32 	%f529, %f489, %f496, %f449;
	fma.rn.f32 	%f530, %f489, %f498, %f450;
	fma.rn.f32 	%f531, %f491, %f484, %f451;
	fma.rn.f32 	%f532, %f491, %f486, %f452;
	fma.rn.f32 	%f533, %f491, %f488, %f453;
	fma.rn.f32 	%f534, %f491, %f490, %f454;
	fma.rn.f32 	%f535, %f491, %f492, %f455;
	fma.rn.f32 	%f536, %f491, %f494, %f456;
	fma.rn.f32 	%f537, %f491, %f496, %f457;
	fma.rn.f32 	%f538, %f491, %f498, %f458;
	fma.rn.f32 	%f539, %f493, %f484, %f459;
	fma.rn.f32 	%f540, %f493, %f486, %f460;
	fma.rn.f32 	%f541, %f493, %f488, %f461;
	fma.rn.f32 	%f542, %f493, %f490, %f462;
	fma.rn.f32 	%f543, %f493, %f492, %f463;
	fma.rn.f32 	%f544, %f493, %f494, %f464;
	fma.rn.f32 	%f545, %f493, %f496, %f465;
	fma.rn.f32 	%f546, %f493, %f498, %f466;
	fma.rn.f32 	%f547, %f495, %f484, %f467;
	fma.rn.f32 	%f548, %f495, %f486, %f468;
	fma.rn.f32 	%f549, %f495, %f488, %f469;
	fma.rn.f32 	%f550, %f495, %f490, %f470;
	fma.rn.f32 	%f551, %f495, %f492, %f471;
	fma.rn.f32 	%f552, %f495, %f494, %f472;
	fma.rn.f32 	%f553, %f495, %f496, %f473;
	fma.rn.f32 	%f554, %f495, %f498, %f474;
	fma.rn.f32 	%f555, %f497, %f484, %f475;
	fma.rn.f32 	%f556, %f497, %f486, %f476;
	fma.rn.f32 	%f557, %f497, %f488, %f477;
	fma.rn.f32 	%f558, %f497, %f490, %f478;
	fma.rn.f32 	%f559, %f497, %f492, %f479;
	fma.rn.f32 	%f560, %f497, %f494, %f480;
	fma.rn.f32 	%f561, %f497, %f496, %f481;
	fma.rn.f32 	%f562, %f497, %f498, %f482;
	ld.shared.f32 	%f563, [%r281+16];
	ld.shared.f32 	%f564, [%r277+512];
	ld.shared.f32 	%f565, [%r281+144];
	ld.shared.f32 	%f566, [%r277+516];
	ld.shared.f32 	%f567, [%r281+272];
	ld.shared.f32 	%f568, [%r277+520];
	ld.shared.f32 	%f569, [%r281+400];
	ld.shared.f32 	%f570, [%r277+524];
	ld.shared.f32 	%f571, [%r281+528];
	ld.shared.f32 	%f572, [%r277+528];
	ld.shared.f32 	%f573, [%r281+656];
	ld.shared.f32 	%f574, [%r277+532];
	ld.shared.f32 	%f575, [%r281+784];
	ld.shared.f32 	%f576, [%r277+536];
	ld.shared.f32 	%f577, [%r281+912];
	ld.shared.f32 	%f578, [%r277+540];
	fma.rn.f32 	%f579, %f563, %f564, %f499;
	fma.rn.f32 	%f580, %f563, %f566, %f500;
	fma.rn.f32 	%f581, %f563, %f568, %f501;
	fma.rn.f32 	%f582, %f563, %f570, %f502;
	fma.rn.f32 	%f583, %f563, %f572, %f503;
	fma.rn.f32 	%f584, %f563, %f574, %f504;
	fma.rn.f32 	%f585, %f563, %f576, %f505;
	fma.rn.f32 	%f586, %f563, %f578, %f506;
	fma.rn.f32 	%f587, %f565, %f564, %f507;
	fma.rn.f32 	%f588, %f565, %f566, %f508;
	fma.rn.f32 	%f589, %f565, %f568, %f509;
	fma.rn.f32 	%f590, %f565, %f570, %f510;
	fma.rn.f32 	%f591, %f565, %f572, %f511;
	fma.rn.f32 	%f592, %f565, %f574, %f512;
	fma.rn.f32 	%f593, %f565, %f576, %f513;
	fma.rn.f32 	%f594, %f565, %f578, %f514;
	fma.rn.f32 	%f595, %f567, %f564, %f515;
	fma.rn.f32 	%f596, %f567, %f566, %f516;
	fma.rn.f32 	%f597, %f567, %f568, %f517;
	fma.rn.f32 	%f598, %f567, %f570, %f518;
	fma.rn.f32 	%f599, %f567, %f572, %f519;
	fma.rn.f32 	%f600, %f567, %f574, %f520;
	fma.rn.f32 	%f601, %f567, %f576, %f521;
	fma.rn.f32 	%f602, %f567, %f578, %f522;
	fma.rn.f32 	%f603, %f569, %f564, %f523;
	fma.rn.f32 	%f604, %f569, %f566, %f524;
	fma.rn.f32 	%f605, %f569, %f568, %f525;
	fma.rn.f32 	%f606, %f569, %f570, %f526;
	fma.rn.f32 	%f607, %f569, %f572, %f527;
	fma.rn.f32 	%f608, %f569, %f574, %f528;
	fma.rn.f32 	%f609, %f569, %f576, %f529;
	fma.rn.f32 	%f610, %f569, %f578, %f530;
	fma.rn.f32 	%f611, %f571, %f564, %f531;
	fma.rn.f32 	%f612, %f571, %f566, %f532;
	fma.rn.f32 	%f613, %f571, %f568, %f533;
	fma.rn.f32 	%f614, %f571, %f570, %f534;
	fma.rn.f32 	%f615, %f571, %f572, %f535;
	fma.rn.f32 	%f616, %f571, %f574, %f536;
	fma.rn.f32 	%f617, %f571, %f576, %f537;
	fma.rn.f32 	%f618, %f571, %f578, %f538;
	fma.rn.f32 	%f619, %f573, %f564, %f539;
	fma.rn.f32 	%f620, %f573, %f566, %f540;
	fma.rn.f32 	%f621, %f573, %f568, %f541;
	fma.rn.f32 	%f622, %f573, %f570, %f542;
	fma.rn.f32 	%f623, %f573, %f572, %f543;
	fma.rn.f32 	%f624, %f573, %f574, %f544;
	fma.rn.f32 	%f625, %f573, %f576, %f545;
	fma.rn.f32 	%f626, %f573, %f578, %f546;
	fma.rn.f32 	%f627, %f575, %f564, %f547;
	fma.rn.f32 	%f628, %f575, %f566, %f548;
	fma.rn.f32 	%f629, %f575, %f568, %f549;
	fma.rn.f32 	%f630, %f575, %f570, %f550;
	fma.rn.f32 	%f631, %f575, %f572, %f551;
	fma.rn.f32 	%f632, %f575, %f574, %f552;
	fma.rn.f32 	%f633, %f575, %f576, %f553;
	fma.rn.f32 	%f634, %f575, %f578, %f554;
	fma.rn.f32 	%f635, %f577, %f564, %f555;
	fma.rn.f32 	%f636, %f577, %f566, %f556;
	fma.rn.f32 	%f637, %f577, %f568, %f557;
	fma.rn.f32 	%f638, %f577, %f570, %f558;
	fma.rn.f32 	%f639, %f577, %f572, %f559;
	fma.rn.f32 	%f640, %f577, %f574, %f560;
	fma.rn.f32 	%f641, %f577, %f576, %f561;
	fma.rn.f32 	%f642, %f577, %f578, %f562;
	ld.shared.f32 	%f643, [%r281+20];
	ld.shared.f32 	%f644, [%r277+640];
	ld.shared.f32 	%f645, [%r281+148];
	ld.shared.f32 	%f646, [%r277+644];
	ld.shared.f32 	%f647, [%r281+276];
	ld.shared.f32 	%f648, [%r277+648];
	ld.shared.f32 	%f649, [%r281+404];
	ld.shared.f32 	%f650, [%r277+652];
	ld.shared.f32 	%f651, [%r281+532];
	ld.shared.f32 	%f652, [%r277+656];
	ld.shared.f32 	%f653, [%r281+660];
	ld.shared.f32 	%f654, [%r277+660];
	ld.shared.f32 	%f655, [%r281+788];
	ld.shared.f32 	%f656, [%r277+664];
	ld.shared.f32 	%f657, [%r281+916];
	ld.shared.f32 	%f658, [%r277+668];
	fma.rn.f32 	%f659, %f643, %f644, %f579;
	fma.rn.f32 	%f660, %f643, %f646, %f580;
	fma.rn.f32 	%f661, %f643, %f648, %f581;
	fma.rn.f32 	%f662, %f643, %f650, %f582;
	fma.rn.f32 	%f663, %f643, %f652, %f583;
	fma.rn.f32 	%f664, %f643, %f654, %f584;
	fma.rn.f32 	%f665, %f643, %f656, %f585;
	fma.rn.f32 	%f666, %f643, %f658, %f586;
	fma.rn.f32 	%f667, %f645, %f644, %f587;
	fma.rn.f32 	%f668, %f645, %f646, %f588;
	fma.rn.f32 	%f669, %f645, %f648, %f589;
	fma.rn.f32 	%f670, %f645, %f650, %f590;
	fma.rn.f32 	%f671, %f645, %f652, %f591;
	fma.rn.f32 	%f672, %f645, %f654, %f592;
	fma.rn.f32 	%f673, %f645, %f656, %f593;
	fma.rn.f32 	%f674, %f645, %f658, %f594;
	fma.rn.f32 	%f675, %f647, %f644, %f595;
	fma.rn.f32 	%f676, %f647, %f646, %f596;
	fma.rn.f32 	%f677, %f647, %f648, %f597;
	fma.rn.f32 	%f678, %f647, %f650, %f598;
	fma.rn.f32 	%f679, %f647, %f652, %f599;
	fma.rn.f32 	%f680, %f647, %f654, %f600;
	fma.rn.f32 	%f681, %f647, %f656, %f601;
	fma.rn.f32 	%f682, %f647, %f658, %f602;
	fma.rn.f32 	%f683, %f649, %f644, %f603;
	fma.rn.f32 	%f684, %f649, %f646, %f604;
	fma.rn.f32 	%f685, %f649, %f648, %f605;
	fma.rn.f32 	%f686, %f649, %f650, %f606;
	fma.rn.f32 	%f687, %f649, %f652, %f607;
	fma.rn.f32 	%f688, %f649, %f654, %f608;
	fma.rn.f32 	%f689, %f649, %f656, %f609;
	fma.rn.f32 	%f690, %f649, %f658, %f610;
	fma.rn.f32 	%f691, %f651, %f644, %f611;
	fma.rn.f32 	%f692, %f651, %f646, %f612;
	fma.rn.f32 	%f693, %f651, %f648, %f613;
	fma.rn.f32 	%f694, %f651, %f650, %f614;
	fma.rn.f32 	%f695, %f651, %f652, %f615;
	fma.rn.f32 	%f696, %f651, %f654, %f616;
	fma.rn.f32 	%f697, %f651, %f656, %f617;
	fma.rn.f32 	%f698, %f651, %f658, %f618;
	fma.rn.f32 	%f699, %f653, %f644, %f619;
	fma.rn.f32 	%f700, %f653, %f646, %f620;
	fma.rn.f32 	%f701, %f653, %f648, %f621;
	fma.rn.f32 	%f702, %f653, %f650, %f622;
	fma.rn.f32 	%f703, %f653, %f652, %f623;
	fma.rn.f32 	%f704, %f653, %f654, %f624;
	fma.rn.f32 	%f705, %f653, %f656, %f625;
	fma.rn.f32 	%f706, %f653, %f658, %f626;
	fma.rn.f32 	%f707, %f655, %f644, %f627;
	fma.rn.f32 	%f708, %f655, %f646, %f628;
	fma.rn.f32 	%f709, %f655, %f648, %f629;
	fma.rn.f32 	%f710, %f655, %f650, %f630;
	fma.rn.f32 	%f711, %f655, %f652, %f631;
	fma.rn.f32 	%f712, %f655, %f654, %f632;
	fma.rn.f32 	%f713, %f655, %f656, %f633;
	fma.rn.f32 	%f714, %f655, %f658, %f634;
	fma.rn.f32 	%f715, %f657, %f644, %f635;
	fma.rn.f32 	%f716, %f657, %f646, %f636;
	fma.rn.f32 	%f717, %f657, %f648, %f637;
	fma.rn.f32 	%f718, %f657, %f650, %f638;
	fma.rn.f32 	%f719, %f657, %f652, %f639;
	fma.rn.f32 	%f720, %f657, %f654, %f640;
	fma.rn.f32 	%f721, %f657, %f656, %f641;
	fma.rn.f32 	%f722, %f657, %f658, %f642;
	ld.shared.f32 	%f723, [%r281+24];
	ld.shared.f32 	%f724, [%r277+768];
	ld.shared.f32 	%f725, [%r281+152];
	ld.shared.f32 	%f726, [%r277+772];
	ld.shared.f32 	%f727, [%r281+280];
	ld.shared.f32 	%f728, [%r277+776];
	ld.shared.f32 	%f729, [%r281+408];
	ld.shared.f32 	%f730, [%r277+780];
	ld.shared.f32 	%f731, [%r281+536];
	ld.shared.f32 	%f732, [%r277+784];
	ld.shared.f32 	%f733, [%r281+664];
	ld.shared.f32 	%f734, [%r277+788];
	ld.shared.f32 	%f735, [%r281+792];
	ld.shared.f32 	%f736, [%r277+792];
	ld.shared.f32 	%f737, [%r281+920];
	ld.shared.f32 	%f738, [%r277+796];
	fma.rn.f32 	%f739, %f723, %f724, %f659;
	fma.rn.f32 	%f740, %f723, %f726, %f660;
	fma.rn.f32 	%f741, %f723, %f728, %f661;
	fma.rn.f32 	%f742, %f723, %f730, %f662;
	fma.rn.f32 	%f743, %f723, %f732, %f663;
	fma.rn.f32 	%f744, %f723, %f734, %f664;
	fma.rn.f32 	%f745, %f723, %f736, %f665;
	fma.rn.f32 	%f746, %f723, %f738, %f666;
	fma.rn.f32 	%f747, %f725, %f724, %f667;
	fma.rn.f32 	%f748, %f725, %f726, %f668;
	fma.rn.f32 	%f749, %f725, %f728, %f669;
	fma.rn.f32 	%f750, %f725, %f730, %f670;
	fma.rn.f32 	%f751, %f725, %f732, %f671;
	fma.rn.f32 	%f752, %f725, %f734, %f672;
	fma.rn.f32 	%f753, %f725, %f736, %f673;
	fma.rn.f32 	%f754, %f725, %f738, %f674;
	fma.rn.f32 	%f755, %f727, %f724, %f675;
	fma.rn.f32 	%f756, %f727, %f726, %f676;
	fma.rn.f32 	%f757, %f727, %f728, %f677;
	fma.rn.f32 	%f758, %f727, %f730, %f678;
	fma.rn.f32 	%f759, %f727, %f732, %f679;
	fma.rn.f32 	%f760, %f727, %f734, %f680;
	fma.rn.f32 	%f761, %f727, %f736, %f681;
	fma.rn.f32 	%f762, %f727, %f738, %f682;
	fma.rn.f32 	%f763, %f729, %f724, %f683;
	fma.rn.f32 	%f764, %f729, %f726, %f684;
	fma.rn.f32 	%f765, %f729, %f728, %f685;
	fma.rn.f32 	%f766, %f729, %f730, %f686;
	fma.rn.f32 	%f767, %f729, %f732, %f687;
	fma.rn.f32 	%f768, %f729, %f734, %f688;
	fma.rn.f32 	%f769, %f729, %f736, %f689;
	fma.rn.f32 	%f770, %f729, %f738, %f690;
	fma.rn.f32 	%f771, %f731, %f724, %f691;
	fma.rn.f32 	%f772, %f731, %f726, %f692;
	fma.rn.f32 	%f773, %f731, %f728, %f693;
	fma.rn.f32 	%f774, %f731, %f730, %f694;
	fma.rn.f32 	%f775, %f731, %f732, %f695;
	fma.rn.f32 	%f776, %f731, %f734, %f696;
	fma.rn.f32 	%f777, %f731, %f736, %f697;
	fma.rn.f32 	%f778, %f731, %f738, %f698;
	fma.rn.f32 	%f779, %f733, %f724, %f699;
	fma.rn.f32 	%f780, %f733, %f726, %f700;
	fma.rn.f32 	%f781, %f733, %f728, %f701;
	fma.rn.f32 	%f782, %f733, %f730, %f702;
	fma.rn.f32 	%f783, %f733, %f732, %f703;
	fma.rn.f32 	%f784, %f733, %f734, %f704;
	fma.rn.f32 	%f785, %f733, %f736, %f705;
	fma.rn.f32 	%f786, %f733, %f738, %f706;
	fma.rn.f32 	%f787, %f735, %f724, %f707;
	fma.rn.f32 	%f788, %f735, %f726, %f708;
	fma.rn.f32 	%f789, %f735, %f728, %f709;
	fma.rn.f32 	%f790, %f735, %f730, %f710;
	fma.rn.f32 	%f791, %f735, %f732, %f711;
	fma.rn.f32 	%f792, %f735, %f734, %f712;
	fma.rn.f32 	%f793, %f735, %f736, %f713;
	fma.rn.f32 	%f794, %f735, %f738, %f714;
	fma.rn.f32 	%f795, %f737, %f724, %f715;
	fma.rn.f32 	%f796, %f737, %f726, %f716;
	fma.rn.f32 	%f797, %f737, %f728, %f717;
	fma.rn.f32 	%f798, %f737, %f730, %f718;
	fma.rn.f32 	%f799, %f737, %f732, %f719;
	fma.rn.f32 	%f800, %f737, %f734, %f720;
	fma.rn.f32 	%f801, %f737, %f736, %f721;
	fma.rn.f32 	%f802, %f737, %f738, %f722;
	ld.shared.f32 	%f803, [%r281+28];
	ld.shared.f32 	%f804, [%r277+896];
	ld.shared.f32 	%f805, [%r281+156];
	ld.shared.f32 	%f806, [%r277+900];
	ld.shared.f32 	%f807, [%r281+284];
	ld.shared.f32 	%f808, [%r277+904];
	ld.shared.f32 	%f809, [%r281+412];
	ld.shared.f32 	%f810, [%r277+908];
	ld.shared.f32 	%f811, [%r281+540];
	ld.shared.f32 	%f812, [%r277+912];
	ld.shared.f32 	%f813, [%r281+668];
	ld.shared.f32 	%f814, [%r277+916];
	ld.shared.f32 	%f815, [%r281+796];
	ld.shared.f32 	%f816, [%r277+920];
	ld.shared.f32 	%f817, [%r281+924];
	ld.shared.f32 	%f818, [%r277+924];
	fma.rn.f32 	%f819, %f803, %f804, %f739;
	fma.rn.f32 	%f820, %f803, %f806, %f740;
	fma.rn.f32 	%f821, %f803, %f808, %f741;
	fma.rn.f32 	%f822, %f803, %f810, %f742;
	fma.rn.f32 	%f823, %f803, %f812, %f743;
	fma.rn.f32 	%f824, %f803, %f814, %f744;
	fma.rn.f32 	%f825, %f803, %f816, %f745;
	fma.rn.f32 	%f826, %f803, %f818, %f746;
	fma.rn.f32 	%f827, %f805, %f804, %f747;
	fma.rn.f32 	%f828, %f805, %f806, %f748;
	fma.rn.f32 	%f829, %f805, %f808, %f749;
	fma.rn.f32 	%f830, %f805, %f810, %f750;
	fma.rn.f32 	%f831, %f805, %f812, %f751;
	fma.rn.f32 	%f832, %f805, %f814, %f752;
	fma.rn.f32 	%f833, %f805, %f816, %f753;
	fma.rn.f32 	%f834, %f805, %f818, %f754;
	fma.rn.f32 	%f835, %f807, %f804, %f755;
	fma.rn.f32 	%f836, %f807, %f806, %f756;
	fma.rn.f32 	%f837, %f807, %f808, %f757;
	fma.rn.f32 	%f838, %f807, %f810, %f758;
	fma.rn.f32 	%f839, %f807, %f812, %f759;
	fma.rn.f32 	%f840, %f807, %f814, %f760;
	fma.rn.f32 	%f841, %f807, %f816, %f761;
	fma.rn.f32 	%f842, %f807, %f818, %f762;
	fma.rn.f32 	%f843, %f809, %f804, %f763;
	fma.rn.f32 	%f844, %f809, %f806, %f764;
	fma.rn.f32 	%f845, %f809, %f808, %f765;
	fma.rn.f32 	%f846, %f809, %f810, %f766;
	fma.rn.f32 	%f847, %f809, %f812, %f767;
	fma.rn.f32 	%f848, %f809, %f814, %f768;
	fma.rn.f32 	%f849, %f809, %f816, %f769;
	fma.rn.f32 	%f850, %f809, %f818, %f770;
	fma.rn.f32 	%f851, %f811, %f804, %f771;
	fma.rn.f32 	%f852, %f811, %f806, %f772;
	fma.rn.f32 	%f853, %f811, %f808, %f773;
	fma.rn.f32 	%f854, %f811, %f810, %f774;
	fma.rn.f32 	%f855, %f811, %f812, %f775;
	fma.rn.f32 	%f856, %f811, %f814, %f776;
	fma.rn.f32 	%f857, %f811, %f816, %f777;
	fma.rn.f32 	%f858, %f811, %f818, %f778;
	fma.rn.f32 	%f859, %f813, %f804, %f779;
	fma.rn.f32 	%f860, %f813, %f806, %f780;
	fma.rn.f32 	%f861, %f813, %f808, %f781;
	fma.rn.f32 	%f862, %f813, %f810, %f782;
	fma.rn.f32 	%f863, %f813, %f812, %f783;
	fma.rn.f32 	%f864, %f813, %f814, %f784;
	fma.rn.f32 	%f865, %f813, %f816, %f785;
	fma.rn.f32 	%f866, %f813, %f818, %f786;
	fma.rn.f32 	%f867, %f815, %f804, %f787;
	fma.rn.f32 	%f868, %f815, %f806, %f788;
	fma.rn.f32 	%f869, %f815, %f808, %f789;
	fma.rn.f32 	%f870, %f815, %f810, %f790;
	fma.rn.f32 	%f871, %f815, %f812, %f791;
	fma.rn.f32 	%f872, %f815, %f814, %f792;
	fma.rn.f32 	%f873, %f815, %f816, %f793;
	fma.rn.f32 	%f874, %f815, %f818, %f794;
	fma.rn.f32 	%f875, %f817, %f804, %f795;
	fma.rn.f32 	%f876, %f817, %f806, %f796;
	fma.rn.f32 	%f877, %f817, %f808, %f797;
	fma.rn.f32 	%f878, %f817, %f810, %f798;
	fma.rn.f32 	%f879, %f817, %f812, %f799;
	fma.rn.f32 	%f880, %f817, %f814, %f800;
	fma.rn.f32 	%f881, %f817, %f816, %f801;
	fma.rn.f32 	%f882, %f817, %f818, %f802;
	ld.shared.f32 	%f883, [%r281+32];
	ld.shared.f32 	%f884, [%r277+1024];
	ld.shared.f32 	%f885, [%r281+160];
	ld.shared.f32 	%f886, [%r277+1028];
	ld.shared.f32 	%f887, [%r281+288];
	ld.shared.f32 	%f888, [%r277+1032];
	ld.shared.f32 	%f889, [%r281+416];
	ld.shared.f32 	%f890, [%r277+1036];
	ld.shared.f32 	%f891, [%r281+544];
	ld.shared.f32 	%f892, [%r277+1040];
	ld.shared.f32 	%f893, [%r281+672];
	ld.shared.f32 	%f894, [%r277+1044];
	ld.shared.f32 	%f895, [%r281+800];
	ld.shared.f32 	%f896, [%r277+1048];
	ld.shared.f32 	%f897, [%r281+928];
	ld.shared.f32 	%f898, [%r277+1052];
	fma.rn.f32 	%f899, %f883, %f884, %f819;
	fma.rn.f32 	%f900, %f883, %f886, %f820;
	fma.rn.f32 	%f901, %f883, %f888, %f821;
	fma.rn.f32 	%f902, %f883, %f890, %f822;
	fma.rn.f32 	%f903, %f883, %f892, %f823;
	fma.rn.f32 	%f904, %f883, %f894, %f824;
	fma.rn.f32 	%f905, %f883, %f896, %f825;
	fma.rn.f32 	%f906, %f883, %f898, %f826;
	fma.rn.f32 	%f907, %f885, %f884, %f827;
	fma.rn.f32 	%f908, %f885, %f886, %f828;
	fma.rn.f32 	%f909, %f885, %f888, %f829;
	fma.rn.f32 	%f910, %f885, %f890, %f830;
	fma.rn.f32 	%f911, %f885, %f892, %f831;
	fma.rn.f32 	%f912, %f885, %f894, %f832;
	fma.rn.f32 	%f913, %f885, %f896, %f833;
	fma.rn.f32 	%f914, %f885, %f898, %f834;
	fma.rn.f32 	%f915, %f887, %f884, %f835;
	fma.rn.f32 	%f916, %f887, %f886, %f836;
	fma.rn.f32 	%f917, %f887, %f888, %f837;
	fma.rn.f32 	%f918, %f887, %f890, %f838;
	fma.rn.f32 	%f919, %f887, %f892, %f839;
	fma.rn.f32 	%f920, %f887, %f894, %f840;
	fma.rn.f32 	%f921, %f887, %f896, %f841;
	fma.rn.f32 	%f922, %f887, %f898, %f842;
	fma.rn.f32 	%f923, %f889, %f884, %f843;
	fma.rn.f32 	%f924, %f889, %f886, %f844;
	fma.rn.f32 	%f925, %f889, %f888, %f845;
	fma.rn.f32 	%f926, %f889, %f890, %f846;
	fma.rn.f32 	%f927, %f889, %f892, %f847;
	fma.rn.f32 	%f928, %f889, %f894, %f848;
	fma.rn.f32 	%f929, %f889, %f896, %f849;
	fma.rn.f32 	%f930, %f889, %f898, %f850;
	fma.rn.f32 	%f931, %f891, %f884, %f851;
	fma.rn.f32 	%f932, %f891, %f886, %f852;
	fma.rn.f32 	%f933, %f891, %f888, %f853;
	fma.rn.f32 	%f934, %f891, %f890, %f854;
	fma.rn.f32 	%f935, %f891, %f892, %f855;
	fma.rn.f32 	%f936, %f891, %f894, %f856;
	fma.rn.f32 	%f937, %f891, %f896, %f857;
	fma.rn.f32 	%f938, %f891, %f898, %f858;
	fma.rn.f32 	%f939, %f893, %f884, %f859;
	fma.rn.f32 	%f940, %f893, %f886, %f860;
	fma.rn.f32 	%f941, %f893, %f888, %f861;
	fma.rn.f32 	%f942, %f893, %f890, %f862;
	fma.rn.f32 	%f943, %f893, %f892, %f863;
	fma.rn.f32 	%f944, %f893, %f894, %f864;
	fma.rn.f32 	%f945, %f893, %f896, %f865;
	fma.rn.f32 	%f946, %f893, %f898, %f866;
	fma.rn.f32 	%f947, %f895, %f884, %f867;
	fma.rn.f32 	%f948, %f895, %f886, %f868;
	fma.rn.f32 	%f949, %f895, %f888, %f869;
	fma.rn.f32 	%f950, %f895, %f890, %f870;
	fma.rn.f32 	%f951, %f895, %f892, %f871;
	fma.rn.f32 	%f952, %f895, %f894, %f872;
	fma.rn.f32 	%f953, %f895, %f896, %f873;
	fma.rn.f32 	%f954, %f895, %f898, %f874;
	fma.rn.f32 	%f955, %f897, %f884, %f875;
	fma.rn.f32 	%f956, %f897, %f886, %f876;
	fma.rn.f32 	%f957, %f897, %f888, %f877;
	fma.rn.f32 	%f958, %f897, %f890, %f878;
	fma.rn.f32 	%f959, %f897, %f892, %f879;
	fma.rn.f32 	%f960, %f897, %f894, %f880;
	fma.rn.f32 	%f961, %f897, %f896, %f881;
	fma.rn.f32 	%f962, %f897, %f898, %f882;
	ld.shared.f32 	%f963, [%r281+36];
	ld.shared.f32 	%f964, [%r277+1152];
	ld.shared.f32 	%f965, [%r281+164];
	ld.shared.f32 	%f966, [%r277+1156];
	ld.shared.f32 	%f967, [%r281+292];
	ld.shared.f32 	%f968, [%r277+1160];
	ld.shared.f32 	%f969, [%r281+420];
	ld.shared.f32 	%f970, [%r277+1164];
	ld.shared.f32 	%f971, [%r281+548];
	ld.shared.f32 	%f972, [%r277+1168];
	ld.shared.f32 	%f973, [%r281+676];
	ld.shared.f32 	%f974, [%r277+1172];
	ld.shared.f32 	%f975, [%r281+804];
	ld.shared.f32 	%f976, [%r277+1176];
	ld.shared.f32 	%f977, [%r281+932];
	ld.shared.f32 	%f978, [%r277+1180];
	fma.rn.f32 	%f979, %f963, %f964, %f899;
	fma.rn.f32 	%f980, %f963, %f966, %f900;
	fma.rn.f32 	%f981, %f963, %f968, %f901;
	fma.rn.f32 	%f982, %f963, %f970, %f902;
	fma.rn.f32 	%f983, %f963, %f972, %f903;
	fma.rn.f32 	%f984, %f963, %f974, %f904;
	fma.rn.f32 	%f985, %f963, %f976, %f905;
	fma.rn.f32 	%f986, %f963, %f978, %f906;
	fma.rn.f32 	%f987, %f965, %f964, %f907;
	fma.rn.f32 	%f988, %f965, %f966, %f908;
	fma.rn.f32 	%f989, %f965, %f968, %f909;
	fma.rn.f32 	%f990, %f965, %f970, %f910;
	fma.rn.f32 	%f991, %f965, %f972, %f911;
	fma.rn.f32 	%f992, %f965, %f974, %f912;
	fma.rn.f32 	%f993, %f965, %f976, %f913;
	fma.rn.f32 	%f994, %f965, %f978, %f914;
	fma.rn.f32 	%f995, %f967, %f964, %f915;
	fma.rn.f32 	%f996, %f967, %f966, %f916;
	fma.rn.f32 	%f997, %f967, %f968, %f917;
	fma.rn.f32 	%f998, %f967, %f970, %f918;
	fma.rn.f32 	%f999, %f967, %f972, %f919;
	fma.rn.f32 	%f1000, %f967, %f974, %f920;
	fma.rn.f32 	%f1001, %f967, %f976, %f921;
	fma.rn.f32 	%f1002, %f967, %f978, %f922;
	fma.rn.f32 	%f1003, %f969, %f964, %f923;
	fma.rn.f32 	%f1004, %f969, %f966, %f924;
	fma.rn.f32 	%f1005, %f969, %f968, %f925;
	fma.rn.f32 	%f1006, %f969, %f970, %f926;
	fma.rn.f32 	%f1007, %f969, %f972, %f927;
	fma.rn.f32 	%f1008, %f969, %f974, %f928;
	fma.rn.f32 	%f1009, %f969, %f976, %f929;
	fma.rn.f32 	%f1010, %f969, %f978, %f930;
	fma.rn.f32 	%f1011, %f971, %f964, %f931;
	fma.rn.f32 	%f1012, %f971, %f966, %f932;
	fma.rn.f32 	%f1013, %f971, %f968, %f933;
	fma.rn.f32 	%f1014, %f971, %f970, %f934;
	fma.rn.f32 	%f1015, %f971, %f972, %f935;
	fma.rn.f32 	%f1016, %f971, %f974, %f936;
	fma.rn.f32 	%f1017, %f971, %f976, %f937;
	fma.rn.f32 	%f1018, %f971, %f978, %f938;
	fma.rn.f32 	%f1019, %f973, %f964, %f939;
	fma.rn.f32 	%f1020, %f973, %f966, %f940;
	fma.rn.f32 	%f1021, %f973, %f968, %f941;
	fma.rn.f32 	%f1022, %f973, %f970, %f942;
	fma.rn.f32 	%f1023, %f973, %f972, %f943;
	fma.rn.f32 	%f1024, %f973, %f974, %f944;
	fma.rn.f32 	%f1025, %f973, %f976, %f945;
	fma.rn.f32 	%f1026, %f973, %f978, %f946;
	fma.rn.f32 	%f1027, %f975, %f964, %f947;
	fma.rn.f32 	%f1028, %f975, %f966, %f948;
	fma.rn.f32 	%f1029, %f975, %f968, %f949;
	fma.rn.f32 	%f1030, %f975, %f970, %f950;
	fma.rn.f32 	%f1031, %f975, %f972, %f951;
	fma.rn.f32 	%f1032, %f975, %f974, %f952;
	fma.rn.f32 	%f1033, %f975, %f976, %f953;
	fma.rn.f32 	%f1034, %f975, %f978, %f954;
	fma.rn.f32 	%f1035, %f977, %f964, %f955;
	fma.rn.f32 	%f1036, %f977, %f966, %f956;
	fma.rn.f32 	%f1037, %f977, %f968, %f957;
	fma.rn.f32 	%f1038, %f977, %f970, %f958;
	fma.rn.f32 	%f1039, %f977, %f972, %f959;
	fma.rn.f32 	%f1040, %f977, %f974, %f960;
	fma.rn.f32 	%f1041, %f977, %f976, %f961;
	fma.rn.f32 	%f1042, %f977, %f978, %f962;
	ld.shared.f32 	%f1043, [%r281+40];
	ld.shared.f32 	%f1044, [%r277+1280];
	ld.shared.f32 	%f1045, [%r281+168];
	ld.shared.f32 	%f1046, [%r277+1284];
	ld.shared.f32 	%f1047, [%r281+296];
	ld.shared.f32 	%f1048, [%r277+1288];
	ld.shared.f32 	%f1049, [%r281+424];
	ld.shared.f32 	%f1050, [%r277+1292];
	ld.shared.f32 	%f1051, [%r281+552];
	ld.shared.f32 	%f1052, [%r277+1296];
	ld.shared.f32 	%f1053, [%r281+680];
	ld.shared.f32 	%f1054, [%r277+1300];
	ld.shared.f32 	%f1055, [%r281+808];
	ld.shared.f32 	%f1056, [%r277+1304];
	ld.shared.f32 	%f1057, [%r281+936];
	ld.shared.f32 	%f1058, [%r277+1308];
	fma.rn.f32 	%f1059, %f1043, %f1044, %f979;
	fma.rn.f32 	%f1060, %f1043, %f1046, %f980;
	fma.rn.f32 	%f1061, %f1043, %f1048, %f981;
	fma.rn.f32 	%f1062, %f1043, %f1050, %f982;
	fma.rn.f32 	%f1063, %f1043, %f1052, %f983;
	fma.rn.f32 	%f1064, %f1043, %f1054, %f984;
	fma.rn.f32 	%f1065, %f1043, %f1056, %f985;
	fma.rn.f32 	%f1066, %f1043, %f1058, %f986;
	fma.rn.f32 	%f1067, %f1045, %f1044, %f987;
	fma.rn.f32 	%f1068, %f1045, %f1046, %f988;
	fma.rn.f32 	%f1069, %f1045, %f1048, %f989;
	fma.rn.f32 	%f1070, %f1045, %f1050, %f990;
	fma.rn.f32 	%f1071, %f1045, %f1052, %f991;
	fma.rn.f32 	%f1072, %f1045, %f1054, %f992;
	fma.rn.f32 	%f1073, %f1045, %f1056, %f993;
	fma.rn.f32 	%f1074, %f1045, %f1058, %f994;
	fma.rn.f32 	%f1075, %f1047, %f1044, %f995;
	fma.rn.f32 	%f1076, %f1047, %f1046, %f996;
	fma.rn.f32 	%f1077, %f1047, %f1048, %f997;
	fma.rn.f32 	%f1078, %f1047, %f1050, %f998;
	fma.rn.f32 	%f1079, %f1047, %f1052, %f999;
	fma.rn.f32 	%f1080, %f1047, %f1054, %f1000;
	fma.rn.f32 	%f1081, %f1047, %f1056, %f1001;
	fma.rn.f32 	%f1082, %f1047, %f1058, %f1002;
	fma.rn.f32 	%f1083, %f1049, %f1044, %f1003;
	fma.rn.f32 	%f1084, %f1049, %f1046, %f1004;
	fma.rn.f32 	%f1085, %f1049, %f1048, %f1005;
	fma.rn.f32 	%f1086, %f1049, %f1050, %f1006;
	fma.rn.f32 	%f1087, %f1049, %f1052, %f1007;
	fma.rn.f32 	%f1088, %f1049, %f1054, %f1008;
	fma.rn.f32 	%f1089, %f1049, %f1056, %f1009;
	fma.rn.f32 	%f1090, %f1049, %f1058, %f1010;
	fma.rn.f32 	%f1091, %f1051, %f1044, %f1011;
	fma.rn.f32 	%f1092, %f1051, %f1046, %f1012;
	fma.rn.f32 	%f1093, %f1051, %f1048, %f1013;
	fma.rn.f32 	%f1094, %f1051, %f1050, %f1014;
	fma.rn.f32 	%f1095, %f1051, %f1052, %f1015;
	fma.rn.f32 	%f1096, %f1051, %f1054, %f1016;
	fma.rn.f32 	%f1097, %f1051, %f1056, %f1017;
	fma.rn.f32 	%f1098, %f1051, %f1058, %f1018;
	fma.rn.f32 	%f1099, %f1053, %f1044, %f1019;
	fma.rn.f32 	%f1100, %f1053, %f1046, %f1020;
	fma.rn.f32 	%f1101, %f1053, %f1048, %f1021;
	fma.rn.f32 	%f1102, %f1053, %f1050, %f1022;
	fma.rn.f32 	%f1103, %f1053, %f1052, %f1023;
	fma.rn.f32 	%f1104, %f1053, %f1054, %f1024;
	fma.rn.f32 	%f1105, %f1053, %f1056, %f1025;
	fma.rn.f32 	%f1106, %f1053, %f1058, %f1026;
	fma.rn.f32 	%f1107, %f1055, %f1044, %f1027;
	fma.rn.f32 	%f1108, %f1055, %f1046, %f1028;
	fma.rn.f32 	%f1109, %f1055, %f1048, %f1029;
	fma.rn.f32 	%f1110, %f1055, %f1050, %f1030;
	fma.rn.f32 	%f1111, %f1055, %f1052, %f1031;
	fma.rn.f32 	%f1112, %f1055, %f1054, %f1032;
	fma.rn.f32 	%f1113, %f1055, %f1056, %f1033;
	fma.rn.f32 	%f1114, %f1055, %f1058, %f1034;
	fma.rn.f32 	%f1115, %f1057, %f1044, %f1035;
	fma.rn.f32 	%f1116, %f1057, %f1046, %f1036;
	fma.rn.f32 	%f1117, %f1057, %f1048, %f1037;
	fma.rn.f32 	%f1118, %f1057, %f1050, %f1038;
	fma.rn.f32 	%f1119, %f1057, %f1052, %f1039;
	fma.rn.f32 	%f1120, %f1057, %f1054, %f1040;
	fma.rn.f32 	%f1121, %f1057, %f1056, %f1041;
	fma.rn.f32 	%f1122, %f1057, %f1058, %f1042;
	ld.shared.f32 	%f1123, [%r281+44];
	ld.shared.f32 	%f1124, [%r277+1408];
	ld.shared.f32 	%f1125, [%r281+172];
	ld.shared.f32 	%f1126, [%r277+1412];
	ld.shared.f32 	%f1127, [%r281+300];
	ld.shared.f32 	%f1128, [%r277+1416];
	ld.shared.f32 	%f1129, [%r281+428];
	ld.shared.f32 	%f1130, [%r277+1420];
	ld.shared.f32 	%f1131, [%r281+556];
	ld.shared.f32 	%f1132, [%r277+1424];
	ld.shared.f32 	%f1133, [%r281+684];
	ld.shared.f32 	%f1134, [%r277+1428];
	ld.shared.f32 	%f1135, [%r281+812];
	ld.shared.f32 	%f1136, [%r277+1432];
	ld.shared.f32 	%f1137, [%r281+940];
	ld.shared.f32 	%f1138, [%r277+1436];
	fma.rn.f32 	%f1139, %f1123, %f1124, %f1059;
	fma.rn.f32 	%f1140, %f1123, %f1126, %f1060;
	fma.rn.f32 	%f1141, %f1123, %f1128, %f1061;
	fma.rn.f32 	%f1142, %f1123, %f1130, %f1062;
	fma.rn.f32 	%f1143, %f1123, %f1132, %f1063;
	fma.rn.f32 	%f1144, %f1123, %f1134, %f1064;
	fma.rn.f32 	%f1145, %f1123, %f1136, %f1065;
	fma.rn.f32 	%f1146, %f1123, %f1138, %f1066;
	fma.rn.f32 	%f1147, %f1125, %f1124, %f1067;
	fma.rn.f32 	%f1148, %f1125, %f1126, %f1068;
	fma.rn.f32 	%f1149, %f1125, %f1128, %f1069;
	fma.rn.f32 	%f1150, %f1125, %f1130, %f1070;
	fma.rn.f32 	%f1151, %f1125, %f1132, %f1071;
	fma.rn.f32 	%f1152, %f1125, %f1134, %f1072;
	fma.rn.f32 	%f1153, %f1125, %f1136, %f1073;
	fma.rn.f32 	%f1154, %f1125, %f1138, %f1074;
	fma.rn.f32 	%f1155, %f1127, %f1124, %f1075;
	fma.rn.f32 	%f1156, %f1127, %f1126, %f1076;
	fma.rn.f32 	%f1157, %f1127, %f1128, %f1077;
	fma.rn.f32 	%f1158, %f1127, %f1130, %f1078;
	fma.rn.f32 	%f1159, %f1127, %f1132, %f1079;
	fma.rn.f32 	%f1160, %f1127, %f1134, %f1080;
	fma.rn.f32 	%f1161, %f1127, %f1136, %f1081;
	fma.rn.f32 	%f1162, %f1127, %f1138, %f1082;
	fma.rn.f32 	%f1163, %f1129, %f1124, %f1083;
	fma.rn.f32 	%f1164, %f1129, %f1126, %f1084;
	fma.rn.f32 	%f1165, %f1129, %f1128, %f1085;
	fma.rn.f32 	%f1166, %f1129, %f1130, %f1086;
	fma.rn.f32 	%f1167, %f1129, %f1132, %f1087;
	fma.rn.f32 	%f1168, %f1129, %f1134, %f1088;
	fma.rn.f32 	%f1169, %f1129, %f1136, %f1089;
	fma.rn.f32 	%f1170, %f1129, %f1138, %f1090;
	fma.rn.f32 	%f1171, %f1131, %f1124, %f1091;
	fma.rn.f32 	%f1172, %f1131, %f1126, %f1092;
	fma.rn.f32 	%f1173, %f1131, %f1128, %f1093;
	fma.rn.f32 	%f1174, %f1131, %f1130, %f1094;
	fma.rn.f32 	%f1175, %f1131, %f1132, %f1095;
	fma.rn.f32 	%f1176, %f1131, %f1134, %f1096;
	fma.rn.f32 	%f1177, %f1131, %f1136, %f1097;
	fma.rn.f32 	%f1178, %f1131, %f1138, %f1098;
	fma.rn.f32 	%f1179, %f1133, %f1124, %f1099;
	fma.rn.f32 	%f1180, %f1133, %f1126, %f1100;
	fma.rn.f32 	%f1181, %f1133, %f1128, %f1101;
	fma.rn.f32 	%f1182, %f1133, %f1130, %f1102;
	fma.rn.f32 	%f1183, %f1133, %f1132, %f1103;
	fma.rn.f32 	%f1184, %f1133, %f1134, %f1104;
	fma.rn.f32 	%f1185, %f1133, %f1136, %f1105;
	fma.rn.f32 	%f1186, %f1133, %f1138, %f1106;
	fma.rn.f32 	%f1187, %f1135, %f1124, %f1107;
	fma.rn.f32 	%f1188, %f1135, %f1126, %f1108;
	fma.rn.f32 	%f1189, %f1135, %f1128, %f1109;
	fma.rn.f32 	%f1190, %f1135, %f1130, %f1110;
	fma.rn.f32 	%f1191, %f1135, %f1132, %f1111;
	fma.rn.f32 	%f1192, %f1135, %f1134, %f1112;
	fma.rn.f32 	%f1193, %f1135, %f1136, %f1113;
	fma.rn.f32 	%f1194, %f1135, %f1138, %f1114;
	fma.rn.f32 	%f1195, %f1137, %f1124, %f1115;
	fma.rn.f32 	%f1196, %f1137, %f1126, %f1116;
	fma.rn.f32 	%f1197, %f1137, %f1128, %f1117;
	fma.rn.f32 	%f1198, %f1137, %f1130, %f1118;
	fma.rn.f32 	%f1199, %f1137, %f1132, %f1119;
	fma.rn.f32 	%f1200, %f1137, %f1134, %f1120;
	fma.rn.f32 	%f1201, %f1137, %f1136, %f1121;
	fma.rn.f32 	%f1202, %f1137, %f1138, %f1122;
	ld.shared.f32 	%f1203, [%r281+48];
	ld.shared.f32 	%f1204, [%r277+1536];
	ld.shared.f32 	%f1205, [%r281+176];
	ld.shared.f32 	%f1206, [%r277+1540];
	ld.shared.f32 	%f1207, [%r281+304];
	ld.shared.f32 	%f1208, [%r277+1544];
	ld.shared.f32 	%f1209, [%r281+432];
	ld.shared.f32 	%f1210, [%r277+1548];
	ld.shared.f32 	%f1211, [%r281+560];
	ld.shared.f32 	%f1212, [%r277+1552];
	ld.shared.f32 	%f1213, [%r281+688];
	ld.shared.f32 	%f1214, [%r277+1556];
	ld.shared.f32 	%f1215, [%r281+816];
	ld.shared.f32 	%f1216, [%r277+1560];
	ld.shared.f32 	%f1217, [%r281+944];
	ld.shared.f32 	%f1218, [%r277+1564];
	fma.rn.f32 	%f1219, %f1203, %f1204, %f1139;
	fma.rn.f32 	%f1220, %f1203, %f1206, %f1140;
	fma.rn.f32 	%f1221, %f1203, %f1208, %f1141;
	fma.rn.f32 	%f1222, %f1203, %f1210, %f1142;
	fma.rn.f32 	%f1223, %f1203, %f1212, %f1143;
	fma.rn.f32 	%f1224, %f1203, %f1214, %f1144;
	fma.rn.f32 	%f1225, %f1203, %f1216, %f1145;
	fma.rn.f32 	%f1226, %f1203, %f1218, %f1146;
	fma.rn.f32 	%f1227, %f1205, %f1204, %f1147;
	fma.rn.f32 	%f1228, %f1205, %f1206, %f1148;
	fma.rn.f32 	%f1229, %f1205, %f1208, %f1149;
	fma.rn.f32 	%f1230, %f1205, %f1210, %f1150;
	fma.rn.f32 	%f1231, %f1205, %f1212, %f1151;
	fma.rn.f32 	%f1232, %f1205, %f1214, %f1152;
	fma.rn.f32 	%f1233, %f1205, %f1216, %f1153;
	fma.rn.f32 	%f1234, %f1205, %f1218, %f1154;
	fma.rn.f32 	%f1235, %f1207, %f1204, %f1155;
	fma.rn.f32 	%f1236, %f1207, %f1206, %f1156;
	fma.rn.f32 	%f1237, %f1207, %f1208, %f1157;
	fma.rn.f32 	%f1238, %f1207, %f1210, %f1158;
	fma.rn.f32 	%f1239, %f1207, %f1212, %f1159;
	fma.rn.f32 	%f1240, %f1207, %f1214, %f1160;
	fma.rn.f32 	%f1241, %f1207, %f1216, %f1161;
	fma.rn.f32 	%f1242, %f1207, %f1218, %f1162;
	fma.rn.f32 	%f1243, %f1209, %f1204, %f1163;
	fma.rn.f32 	%f1244, %f1209, %f1206, %f1164;
	fma.rn.f32 	%f1245, %f1209, %f1208, %f1165;
	fma.rn.f32 	%f1246, %f1209, %f1210, %f1166;
	fma.rn.f32 	%f1247, %f1209, %f1212, %f1167;
	fma.rn.f32 	%f1248, %f1209, %f1214, %f1168;
	fma.rn.f32 	%f1249, %f1209, %f1216, %f1169;
	fma.rn.f32 	%f1250, %f1209, %f1218, %f1170;
	fma.rn.f32 	%f1251, %f1211, %f1204, %f1171;
	fma.rn.f32 	%f1252, %f1211, %f1206, %f1172;
	fma.rn.f32 	%f1253, %f1211, %f1208, %f1173;
	fma.rn.f32 	%f1254, %f1211, %f1210, %f1174;
	fma.rn.f32 	%f1255, %f1211, %f1212, %f1175;
	fma.rn.f32 	%f1256, %f1211, %f1214, %f1176;
	fma.rn.f32 	%f1257, %f1211, %f1216, %f1177;
	fma.rn.f32 	%f1258, %f1211, %f1218, %f1178;
	fma.rn.f32 	%f1259, %f1213, %f1204, %f1179;
	fma.rn.f32 	%f1260, %f1213, %f1206, %f1180;
	fma.rn.f32 	%f1261, %f1213, %f1208, %f1181;
	fma.rn.f32 	%f1262, %f1213, %f1210, %f1182;
	fma.rn.f32 	%f1263, %f1213, %f1212, %f1183;
	fma.rn.f32 	%f1264, %f1213, %f1214, %f1184;
	fma.rn.f32 	%f1265, %f1213, %f1216, %f1185;
	fma.rn.f32 	%f1266, %f1213, %f1218, %f1186;
	fma.rn.f32 	%f1267, %f1215, %f1204, %f1187;
	fma.rn.f32 	%f1268, %f1215, %f1206, %f1188;
	fma.rn.f32 	%f1269, %f1215, %f1208, %f1189;
	fma.rn.f32 	%f1270, %f1215, %f1210, %f1190;
	fma.rn.f32 	%f1271, %f1215, %f1212, %f1191;
	fma.rn.f32 	%f1272, %f1215, %f1214, %f1192;
	fma.rn.f32 	%f1273, %f1215, %f1216, %f1193;
	fma.rn.f32 	%f1274, %f1215, %f1218, %f1194;
	fma.rn.f32 	%f1275, %f1217, %f1204, %f1195;
	fma.rn.f32 	%f1276, %f1217, %f1206, %f1196;
	fma.rn.f32 	%f1277, %f1217, %f1208, %f1197;
	fma.rn.f32 	%f1278, %f1217, %f1210, %f1198;
	fma.rn.f32 	%f1279, %f1217, %f1212, %f1199;
	fma.rn.f32 	%f1280, %f1217, %f1214, %f1200;
	fma.rn.f32 	%f1281, %f1217, %f1216, %f1201;
	fma.rn.f32 	%f1282, %f1217, %f1218, %f1202;
	ld.shared.f32 	%f1283, [%r281+52];
	ld.shared.f32 	%f1284, [%r277+1664];
	ld.shared.f32 	%f1285, [%r281+180];
	ld.shared.f32 	%f1286, [%r277+1668];
	ld.shared.f32 	%f1287, [%r281+308];
	ld.shared.f32 	%f1288, [%r277+1672];
	ld.shared.f32 	%f1289, [%r281+436];
	ld.shared.f32 	%f1290, [%r277+1676];
	ld.shared.f32 	%f1291, [%r281+564];
	ld.shared.f32 	%f1292, [%r277+1680];
	ld.shared.f32 	%f1293, [%r281+692];
	ld.shared.f32 	%f1294, [%r277+1684];
	ld.shared.f32 	%f1295, [%r281+820];
	ld.shared.f32 	%f1296, [%r277+1688];
	ld.shared.f32 	%f1297, [%r281+948];
	ld.shared.f32 	%f1298, [%r277+1692];
	fma.rn.f32 	%f1299, %f1283, %f1284, %f1219;
	fma.rn.f32 	%f1300, %f1283, %f1286, %f1220;
	fma.rn.f32 	%f1301, %f1283, %f1288, %f1221;
	fma.rn.f32 	%f1302, %f1283, %f1290, %f1222;
	fma.rn.f32 	%f1303, %f1283, %f1292, %f1223;
	fma.rn.f32 	%f1304, %f1283, %f1294, %f1224;
	fma.rn.f32 	%f1305, %f1283, %f1296, %f1225;
	fma.rn.f32 	%f1306, %f1283, %f1298, %f1226;
	fma.rn.f32 	%f1307, %f1285, %f1284, %f1227;
	fma.rn.f32 	%f1308, %f1285, %f1286, %f1228;
	fma.rn.f32 	%f1309, %f1285, %f1288, %f1229;
	fma.rn.f32 	%f1310, %f1285, %f1290, %f1230;
	fma.rn.f32 	%f1311, %f1285, %f1292, %f1231;
	fma.rn.f32 	%f1312, %f1285, %f1294, %f1232;
	fma.rn.f32 	%f1313, %f1285, %f1296, %f1233;
	fma.rn.f32 	%f1314, %f1285, %f1298, %f1234;
	fma.rn.f32 	%f1315, %f1287, %f1284, %f1235;
	fma.rn.f32 	%f1316, %f1287, %f1286, %f1236;
	fma.rn.f32 	%f1317, %f1287, %f1288, %f1237;
	fma.rn.f32 	%f1318, %f1287, %f1290, %f1238;
	fma.rn.f32 	%f1319, %f1287, %f1292, %f1239;
	fma.rn.f32 	%f1320, %f1287, %f1294, %f1240;
	fma.rn.f32 	%f1321, %f1287, %f1296, %f1241;
	fma.rn.f32 	%f1322, %f1287, %f1298, %f1242;
	fma.rn.f32 	%f1323, %f1289, %f1284, %f1243;
	fma.rn.f32 	%f1324, %f1289, %f1286, %f1244;
	fma.rn.f32 	%f1325, %f1289, %f1288, %f1245;
	fma.rn.f32 	%f1326, %f1289, %f1290, %f1246;
	fma.rn.f32 	%f1327, %f1289, %f1292, %f1247;
	fma.rn.f32 	%f1328, %f1289, %f1294, %f1248;
	fma.rn.f32 	%f1329, %f1289, %f1296, %f1249;
	fma.rn.f32 	%f1330, %f1289, %f1298, %f1250;
	fma.rn.f32 	%f1331, %f1291, %f1284, %f1251;
	fma.rn.f32 	%f1332, %f1291, %f1286, %f1252;
	fma.rn.f32 	%f1333, %f1291, %f1288, %f1253;
	fma.rn.f32 	%f1334, %f1291, %f1290, %f1254;
	fma.rn.f32 	%f1335, %f1291, %f1292, %f1255;
	fma.rn.f32 	%f1336, %f1291, %f1294, %f1256;
	fma.rn.f32 	%f1337, %f1291, %f1296, %f1257;
	fma.rn.f32 	%f1338, %f1291, %f1298, %f1258;
	fma.rn.f32 	%f1339, %f1293, %f1284, %f1259;
	fma.rn.f32 	%f1340, %f1293, %f1286, %f1260;
	fma.rn.f32 	%f1341, %f1293, %f1288, %f1261;
	fma.rn.f32 	%f1342, %f1293, %f1290, %f1262;
	fma.rn.f32 	%f1343, %f1293, %f1292, %f1263;
	fma.rn.f32 	%f1344, %f1293, %f1294, %f1264;
	fma.rn.f32 	%f1345, %f1293, %f1296, %f1265;
	fma.rn.f32 	%f1346, %f1293, %f1298, %f1266;
	fma.rn.f32 	%f1347, %f1295, %f1284, %f1267;
	fma.rn.f32 	%f1348, %f1295, %f1286, %f1268;
	fma.rn.f32 	%f1349, %f1295, %f1288, %f1269;
	fma.rn.f32 	%f1350, %f1295, %f1290, %f1270;
	fma.rn.f32 	%f1351, %f1295, %f1292, %f1271;
	fma.rn.f32 	%f1352, %f1295, %f1294, %f1272;
	fma.rn.f32 	%f1353, %f1295, %f1296, %f1273;
	fma.rn.f32 	%f1354, %f1295, %f1298, %f1274;
	fma.rn.f32 	%f1355, %f1297, %f1284, %f1275;
	fma.rn.f32 	%f1356, %f1297, %f1286, %f1276;
	fma.rn.f32 	%f1357, %f1297, %f1288, %f1277;
	fma.rn.f32 	%f1358, %f1297, %f1290, %f1278;
	fma.rn.f32 	%f1359, %f1297, %f1292, %f1279;
	fma.rn.f32 	%f1360, %f1297, %f1294, %f1280;
	fma.rn.f32 	%f1361, %f1297, %f1296, %f1281;
	fma.rn.f32 	%f1362, %f1297, %f1298, %f1282;
	ld.shared.f32 	%f1363, [%r281+56];
	ld.shared.f32 	%f1364, [%r277+1792];
	ld.shared.f32 	%f1365, [%r281+184];
	ld.shared.f32 	%f1366, [%r277+1796];
	ld.shared.f32 	%f1367, [%r281+312];
	ld.shared.f32 	%f1368, [%r277+1800];
	ld.shared.f32 	%f1369, [%r281+440];
	ld.shared.f32 	%f1370, [%r277+1804];
	ld.shared.f32 	%f1371, [%r281+568];
	ld.shared.f32 	%f1372, [%r277+1808];
	ld.shared.f32 	%f1373, [%r281+696];
	ld.shared.f32 	%f1374, [%r277+1812];
	ld.shared.f32 	%f1375, [%r281+824];
	ld.shared.f32 	%f1376, [%r277+1816];
	ld.shared.f32 	%f1377, [%r281+952];
	ld.shared.f32 	%f1378, [%r277+1820];
	fma.rn.f32 	%f1379, %f1363, %f1364, %f1299;
	fma.rn.f32 	%f1380, %f1363, %f1366, %f1300;
	fma.rn.f32 	%f1381, %f1363, %f1368, %f1301;
	fma.rn.f32 	%f1382, %f1363, %f1370, %f1302;
	fma.rn.f32 	%f1383, %f1363, %f1372, %f1303;
	fma.rn.f32 	%f1384, %f1363, %f1374, %f1304;
	fma.rn.f32 	%f1385, %f1363, %f1376, %f1305;
	fma.rn.f32 	%f1386, %f1363, %f1378, %f1306;
	fma.rn.f32 	%f1387, %f1365, %f1364, %f1307;
	fma.rn.f32 	%f1388, %f1365, %f1366, %f1308;
	fma.rn.f32 	%f1389, %f1365, %f1368, %f1309;
	fma.rn.f32 	%f1390, %f1365, %f1370, %f1310;
	fma.rn.f32 	%f1391, %f1365, %f1372, %f1311;
	fma.rn.f32 	%f1392, %f1365, %f1374, %f1312;
	fma.rn.f32 	%f1393, %f1365, %f1376, %f1313;
	fma.rn.f32 	%f1394, %f1365, %f1378, %f1314;
	fma.rn.f32 	%f1395, %f1367, %f1364, %f1315;
	fma.rn.f32 	%f1396, %f1367, %f1366, %f1316;
	fma.rn.f32 	%f1397, %f1367, %f1368, %f1317;
	fma.rn.f32 	%f1398, %f1367, %f1370, %f1318;
	fma.rn.f32 	%f1399, %f1367, %f1372, %f1319;
	fma.rn.f32 	%f1400, %f1367, %f1374, %f1320;
	fma.rn.f32 	%f1401, %f1367, %f1376, %f1321;
	fma.rn.f32 	%f1402, %f1367, %f1378, %f1322;
	fma.rn.f32 	%f1403, %f1369, %f1364, %f1323;
	fma.rn.f32 	%f1404, %f1369, %f1366, %f1324;
	fma.rn.f32 	%f1405, %f1369, %f1368, %f1325;
	fma.rn.f32 	%f1406, %f1369, %f1370, %f1326;
	fma.rn.f32 	%f1407, %f1369, %f1372, %f1327;
	fma.rn.f32 	%f1408, %f1369, %f1374, %f1328;
	fma.rn.f32 	%f1409, %f1369, %f1376, %f1329;
	fma.rn.f32 	%f1410, %f1369, %f1378, %f1330;
	fma.rn.f32 	%f1411, %f1371, %f1364, %f1331;
	fma.rn.f32 	%f1412, %f1371, %f1366, %f1332;
	fma.rn.f32 	%f1413, %f1371, %f1368, %f1333;
	fma.rn.f32 	%f1414, %f1371, %f1370, %f1334;
	fma.rn.f32 	%f1415, %f1371, %f1372, %f1335;
	fma.rn.f32 	%f1416, %f1371, %f1374, %f1336;
	fma.rn.f32 	%f1417, %f1371, %f1376, %f1337;
	fma.rn.f32 	%f1418, %f1371, %f1378, %f1338;
	fma.rn.f32 	%f1419, %f1373, %f1364, %f1339;
	fma.rn.f32 	%f1420, %f1373, %f1366, %f1340;
	fma.rn.f32 	%f1421, %f1373, %f1368, %f1341;
	fma.rn.f32 	%f1422, %f1373, %f1370, %f1342;
	fma.rn.f32 	%f1423, %f1373, %f1372, %f1343;
	fma.rn.f32 	%f1424, %f1373, %f1374, %f1344;
	fma.rn.f32 	%f1425, %f1373, %f1376, %f1345;
	fma.rn.f32 	%f1426, %f1373, %f1378, %f1346;
	fma.rn.f32 	%f1427, %f1375, %f1364, %f1347;
	fma.rn.f32 	%f1428, %f1375, %f1366, %f1348;
	fma.rn.f32 	%f1429, %f1375, %f1368, %f1349;
	fma.rn.f32 	%f1430, %f1375, %f1370, %f1350;
	fma.rn.f32 	%f1431, %f1375, %f1372, %f1351;
	fma.rn.f32 	%f1432, %f1375, %f1374, %f1352;
	fma.rn.f32 	%f1433, %f1375, %f1376, %f1353;
	fma.rn.f32 	%f1434, %f1375, %f1378, %f1354;
	fma.rn.f32 	%f1435, %f1377, %f1364, %f1355;
	fma.rn.f32 	%f1436, %f1377, %f1366, %f1356;
	fma.rn.f32 	%f1437, %f1377, %f1368, %f1357;
	fma.rn.f32 	%f1438, %f1377, %f1370, %f1358;
	fma.rn.f32 	%f1439, %f1377, %f1372, %f1359;
	fma.rn.f32 	%f1440, %f1377, %f1374, %f1360;
	fma.rn.f32 	%f1441, %f1377, %f1376, %f1361;
	fma.rn.f32 	%f1442, %f1377, %f1378, %f1362;
	ld.shared.f32 	%f1443, [%r281+60];
	ld.shared.f32 	%f1444, [%r277+1920];
	ld.shared.f32 	%f1445, [%r281+188];
	ld.shared.f32 	%f1446, [%r277+1924];
	ld.shared.f32 	%f1447, [%r281+316];
	ld.shared.f32 	%f1448, [%r277+1928];
	ld.shared.f32 	%f1449, [%r281+444];
	ld.shared.f32 	%f1450, [%r277+1932];
	ld.shared.f32 	%f1451, [%r281+572];
	ld.shared.f32 	%f1452, [%r277+1936];
	ld.shared.f32 	%f1453, [%r281+700];
	ld.shared.f32 	%f1454, [%r277+1940];
	ld.shared.f32 	%f1455, [%r281+828];
	ld.shared.f32 	%f1456, [%r277+1944];
	ld.shared.f32 	%f1457, [%r281+956];
	ld.shared.f32 	%f1458, [%r277+1948];
	fma.rn.f32 	%f1459, %f1443, %f1444, %f1379;
	fma.rn.f32 	%f1460, %f1443, %f1446, %f1380;
	fma.rn.f32 	%f1461, %f1443, %f1448, %f1381;
	fma.rn.f32 	%f1462, %f1443, %f1450, %f1382;
	fma.rn.f32 	%f1463, %f1443, %f1452, %f1383;
	fma.rn.f32 	%f1464, %f1443, %f1454, %f1384;
	fma.rn.f32 	%f1465, %f1443, %f1456, %f1385;
	fma.rn.f32 	%f1466, %f1443, %f1458, %f1386;
	fma.rn.f32 	%f1467, %f1445, %f1444, %f1387;
	fma.rn.f32 	%f1468, %f1445, %f1446, %f1388;
	fma.rn.f32 	%f1469, %f1445, %f1448, %f1389;
	fma.rn.f32 	%f1470, %f1445, %f1450, %f1390;
	fma.rn.f32 	%f1471, %f1445, %f1452, %f1391;
	fma.rn.f32 	%f1472, %f1445, %f1454, %f1392;
	fma.rn.f32 	%f1473, %f1445, %f1456, %f1393;
	fma.rn.f32 	%f1474, %f1445, %f1458, %f1394;
	fma.rn.f32 	%f1475, %f1447, %f1444, %f1395;
	fma.rn.f32 	%f1476, %f1447, %f1446, %f1396;
	fma.rn.f32 	%f1477, %f1447, %f1448, %f1397;
	fma.rn.f32 	%f1478, %f1447, %f1450, %f1398;
	fma.rn.f32 	%f1479, %f1447, %f1452, %f1399;
	fma.rn.f32 	%f1480, %f1447, %f1454, %f1400;
	fma.rn.f32 	%f1481, %f1447, %f1456, %f1401;
	fma.rn.f32 	%f1482, %f1447, %f1458, %f1402;
	fma.rn.f32 	%f1483, %f1449, %f1444, %f1403;
	fma.rn.f32 	%f1484, %f1449, %f1446, %f1404;
	fma.rn.f32 	%f1485, %f1449, %f1448, %f1405;
	fma.rn.f32 	%f1486, %f1449, %f1450, %f1406;
	fma.rn.f32 	%f1487, %f1449, %f1452, %f1407;
	fma.rn.f32 	%f1488, %f1449, %f1454, %f1408;
	fma.rn.f32 	%f1489, %f1449, %f1456, %f1409;
	fma.rn.f32 	%f1490, %f1449, %f1458, %f1410;
	fma.rn.f32 	%f1491, %f1451, %f1444, %f1411;
	fma.rn.f32 	%f1492, %f1451, %f1446, %f1412;
	fma.rn.f32 	%f1493, %f1451, %f1448, %f1413;
	fma.rn.f32 	%f1494, %f1451, %f1450, %f1414;
	fma.rn.f32 	%f1495, %f1451, %f1452, %f1415;
	fma.rn.f32 	%f1496, %f1451, %f1454, %f1416;
	fma.rn.f32 	%f1497, %f1451, %f1456, %f1417;
	fma.rn.f32 	%f1498, %f1451, %f1458, %f1418;
	fma.rn.f32 	%f1499, %f1453, %f1444, %f1419;
	fma.rn.f32 	%f1500, %f1453, %f1446, %f1420;
	fma.rn.f32 	%f1501, %f1453, %f1448, %f1421;
	fma.rn.f32 	%f1502, %f1453, %f1450, %f1422;
	fma.rn.f32 	%f1503, %f1453, %f1452, %f1423;
	fma.rn.f32 	%f1504, %f1453, %f1454, %f1424;
	fma.rn.f32 	%f1505, %f1453, %f1456, %f1425;
	fma.rn.f32 	%f1506, %f1453, %f1458, %f1426;
	fma.rn.f32 	%f1507, %f1455, %f1444, %f1427;
	fma.rn.f32 	%f1508, %f1455, %f1446, %f1428;
	fma.rn.f32 	%f1509, %f1455, %f1448, %f1429;
	fma.rn.f32 	%f1510, %f1455, %f1450, %f1430;
	fma.rn.f32 	%f1511, %f1455, %f1452, %f1431;
	fma.rn.f32 	%f1512, %f1455, %f1454, %f1432;
	fma.rn.f32 	%f1513, %f1455, %f1456, %f1433;
	fma.rn.f32 	%f1514, %f1455, %f1458, %f1434;
	fma.rn.f32 	%f1515, %f1457, %f1444, %f1435;
	fma.rn.f32 	%f1516, %f1457, %f1446, %f1436;
	fma.rn.f32 	%f1517, %f1457, %f1448, %f1437;
	fma.rn.f32 	%f1518, %f1457, %f1450, %f1438;
	fma.rn.f32 	%f1519, %f1457, %f1452, %f1439;
	fma.rn.f32 	%f1520, %f1457, %f1454, %f1440;
	fma.rn.f32 	%f1521, %f1457, %f1456, %f1441;
	fma.rn.f32 	%f1522, %f1457, %f1458, %f1442;
	ld.shared.f32 	%f1523, [%r281+64];
	ld.shared.f32 	%f1524, [%r277+2048];
	ld.shared.f32 	%f1525, [%r281+192];
	ld.shared.f32 	%f1526, [%r277+2052];
	ld.shared.f32 	%f1527, [%r281+320];
	ld.shared.f32 	%f1528, [%r277+2056];
	ld.shared.f32 	%f1529, [%r281+448];
	ld.shared.f32 	%f1530, [%r277+2060];
	ld.shared.f32 	%f1531, [%r281+576];
	ld.shared.f32 	%f1532, [%r277+2064];
	ld.shared.f32 	%f1533, [%r281+704];
	ld.shared.f32 	%f1534, [%r277+2068];
	ld.shared.f32 	%f1535, [%r281+832];
	ld.shared.f32 	%f1536, [%r277+2072];
	ld.shared.f32 	%f1537, [%r281+960];
	ld.shared.f32 	%f1538, [%r277+2076];
	fma.rn.f32 	%f1539, %f1523, %f1524, %f1459;
	fma.rn.f32 	%f1540, %f1523, %f1526, %f1460;
	fma.rn.f32 	%f1541, %f1523, %f1528, %f1461;
	fma.rn.f32 	%f1542, %f1523, %f1530, %f1462;
	fma.rn.f32 	%f1543, %f1523, %f1532, %f1463;
	fma.rn.f32 	%f1544, %f1523, %f1534, %f1464;
	fma.rn.f32 	%f1545, %f1523, %f1536, %f1465;
	fma.rn.f32 	%f1546, %f1523, %f1538, %f1466;
	fma.rn.f32 	%f1547, %f1525, %f1524, %f1467;
	fma.rn.f32 	%f1548, %f1525, %f1526, %f1468;
	fma.rn.f32 	%f1549, %f1525, %f1528, %f1469;
	fma.rn.f32 	%f1550, %f1525, %f1530, %f1470;
	fma.rn.f32 	%f1551, %f1525, %f1532, %f1471;
	fma.rn.f32 	%f1552, %f1525, %f1534, %f1472;
	fma.rn.f32 	%f1553, %f1525, %f1536, %f1473;
	fma.rn.f32 	%f1554, %f1525, %f1538, %f1474;
	fma.rn.f32 	%f1555, %f1527, %f1524, %f1475;
	fma.rn.f32 	%f1556, %f1527, %f1526, %f1476;
	fma.rn.f32 	%f1557, %f1527, %f1528, %f1477;
	fma.rn.f32 	%f1558, %f1527, %f1530, %f1478;
	fma.rn.f32 	%f1559, %f1527, %f1532, %f1479;
	fma.rn.f32 	%f1560, %f1527, %f1534, %f1480;
	fma.rn.f32 	%f1561, %f1527, %f1536, %f1481;
	fma.rn.f32 	%f1562, %f1527, %f1538, %f1482;
	fma.rn.f32 	%f1563, %f1529, %f1524, %f1483;
	fma.rn.f32 	%f1564, %f1529, %f1526, %f1484;
	fma.rn.f32 	%f1565, %f1529, %f1528, %f1485;
	fma.rn.f32 	%f1566, %f1529, %f1530, %f1486;
	fma.rn.f32 	%f1567, %f1529, %f1532, %f1487;
	fma.rn.f32 	%f1568, %f1529, %f1534, %f1488;
	fma.rn.f32 	%f1569, %f1529, %f1536, %f1489;
	fma.rn.f32 	%f1570, %f1529, %f1538, %f1490;
	fma.rn.f32 	%f1571, %f1531, %f1524, %f1491;
	fma.rn.f32 	%f1572, %f1531, %f1526, %f1492;
	fma.rn.f32 	%f1573, %f1531, %f1528, %f1493;
	fma.rn.f32 	%f1574, %f1531, %f1530, %f1494;
	fma.rn.f32 	%f1575, %f1531, %f1532, %f1495;
	fma.rn.f32 	%f1576, %f1531, %f1534, %f1496;
	fma.rn.f32 	%f1577, %f1531, %f1536, %f1497;
	fma.rn.f32 	%f1578, %f1531, %f1538, %f1498;
	fma.rn.f32 	%f1579, %f1533, %f1524, %f1499;
	fma.rn.f32 	%f1580, %f1533, %f1526, %f1500;
	fma.rn.f32 	%f1581, %f1533, %f1528, %f1501;
	fma.rn.f32 	%f1582, %f1533, %f1530, %f1502;
	fma.rn.f32 	%f1583, %f1533, %f1532, %f1503;
	fma.rn.f32 	%f1584, %f1533, %f1534, %f1504;
	fma.rn.f32 	%f1585, %f1533, %f1536, %f1505;
	fma.rn.f32 	%f1586, %f1533, %f1538, %f1506;
	fma.rn.f32 	%f1587, %f1535, %f1524, %f1507;
	fma.rn.f32 	%f1588, %f1535, %f1526, %f1508;
	fma.rn.f32 	%f1589, %f1535, %f1528, %f1509;
	fma.rn.f32 	%f1590, %f1535, %f1530, %f1510;
	fma.rn.f32 	%f1591, %f1535, %f1532, %f1511;
	fma.rn.f32 	%f1592, %f1535, %f1534, %f1512;
	fma.rn.f32 	%f1593, %f1535, %f1536, %f1513;
	fma.rn.f32 	%f1594, %f1535, %f1538, %f1514;
	fma.rn.f32 	%f1595, %f1537, %f1524, %f1515;
	fma.rn.f32 	%f1596, %f1537, %f1526, %f1516;
	fma.rn.f32 	%f1597, %f1537, %f1528, %f1517;
	fma.rn.f32 	%f1598, %f1537, %f1530, %f1518;
	fma.rn.f32 	%f1599, %f1537, %f1532, %f1519;
	fma.rn.f32 	%f1600, %f1537, %f1534, %f1520;
	fma.rn.f32 	%f1601, %f1537, %f1536, %f1521;
	fma.rn.f32 	%f1602, %f1537, %f1538, %f1522;
	ld.shared.f32 	%f1603, [%r281+68];
	ld.shared.f32 	%f1604, [%r277+2176];
	ld.shared.f32 	%f1605, [%r281+196];
	ld.shared.f32 	%f1606, [%r277+2180];
	ld.shared.f32 	%f1607, [%r281+324];
	ld.shared.f32 	%f1608, [%r277+2184];
	ld.shared.f32 	%f1609, [%r281+452];
	ld.shared.f32 	%f1610, [%r277+2188];
	ld.shared.f32 	%f1611, [%r281+580];
	ld.shared.f32 	%f1612, [%r277+2192];
	ld.shared.f32 	%f1613, [%r281+708];
	ld.shared.f32 	%f1614, [%r277+2196];
	ld.shared.f32 	%f1615, [%r281+836];
	ld.shared.f32 	%f1616, [%r277+2200];
	ld.shared.f32 	%f1617, [%r281+964];
	ld.shared.f32 	%f1618, [%r277+2204];
	fma.rn.f32 	%f1619, %f1603, %f1604, %f1539;
	fma.rn.f32 	%f1620, %f1603, %f1606, %f1540;
	fma.rn.f32 	%f1621, %f1603, %f1608, %f1541;
	fma.rn.f32 	%f1622, %f1603, %f1610, %f1542;
	fma.rn.f32 	%f1623, %f1603, %f1612, %f1543;
	fma.rn.f32 	%f1624, %f1603, %f1614, %f1544;
	fma.rn.f32 	%f1625, %f1603, %f1616, %f1545;
	fma.rn.f32 	%f1626, %f1603, %f1618, %f1546;
	fma.rn.f32 	%f1627, %f1605, %f1604, %f1547;
	fma.rn.f32 	%f1628, %f1605, %f1606, %f1548;
	fma.rn.f32 	%f1629, %f1605, %f1608, %f1549;
	fma.rn.f32 	%f1630, %f1605, %f1610, %f1550;
	fma.rn.f32 	%f1631, %f1605, %f1612, %f1551;
	fma.rn.f32 	%f1632, %f1605, %f1614, %f1552;
	fma.rn.f32 	%f1633, %f1605, %f1616, %f1553;
	fma.rn.f32 	%f1634, %f1605, %f1618, %f1554;
	fma.rn.f32 	%f1635, %f1607, %f1604, %f1555;
	fma.rn.f32 	%f1636, %f1607, %f1606, %f1556;
	fma.rn.f32 	%f1637, %f1607, %f1608, %f1557;
	fma.rn.f32 	%f1638, %f1607, %f1610, %f1558;
	fma.rn.f32 	%f1639, %f1607, %f1612, %f1559;
	fma.rn.f32 	%f1640, %f1607, %f1614, %f1560;
	fma.rn.f32 	%f1641, %f1607, %f1616, %f1561;
	fma.rn.f32 	%f1642, %f1607, %f1618, %f1562;
	fma.rn.f32 	%f1643, %f1609, %f1604, %f1563;
	fma.rn.f32 	%f1644, %f1609, %f1606, %f1564;
	fma.rn.f32 	%f1645, %f1609, %f1608, %f1565;
	fma.rn.f32 	%f1646, %f1609, %f1610, %f1566;
	fma.rn.f32 	%f1647, %f1609, %f1612, %f1567;
	fma.rn.f32 	%f1648, %f1609, %f1614, %f1568;
	fma.rn.f32 	%f1649, %f1609, %f1616, %f1569;
	fma.rn.f32 	%f1650, %f1609, %f1618, %f1570;
	fma.rn.f32 	%f1651, %f1611, %f1604, %f1571;
	fma.rn.f32 	%f1652, %f1611, %f1606, %f1572;
	fma.rn.f32 	%f1653, %f1611, %f1608, %f1573;
	fma.rn.f32 	%f1654, %f1611, %f1610, %f1574;
	fma.rn.f32 	%f1655, %f1611, %f1612, %f1575;
	fma.rn.f32 	%f1656, %f1611, %f1614, %f1576;
	fma.rn.f32 	%f1657, %f1611, %f1616, %f1577;
	fma.rn.f32 	%f1658, %f1611, %f1618, %f1578;
	fma.rn.f32 	%f1659, %f1613, %f1604, %f1579;
	fma.rn.f32 	%f1660, %f1613, %f1606, %f1580;
	fma.rn.f32 	%f1661, %f1613, %f1608, %f1581;
	fma.rn.f32 	%f1662, %f1613, %f1610, %f1582;
	fma.rn.f32 	%f1663, %f1613, %f1612, %f1583;
	fma.rn.f32 	%f1664, %f1613, %f1614, %f1584;
	fma.rn.f32 	%f1665, %f1613, %f1616, %f1585;
	fma.rn.f32 	%f1666, %f1613, %f1618, %f1586;
	fma.rn.f32 	%f1667, %f1615, %f1604, %f1587;
	fma.rn.f32 	%f1668, %f1615, %f1606, %f1588;
	fma.rn.f32 	%f1669, %f1615, %f1608, %f1589;
	fma.rn.f32 	%f1670, %f1615, %f1610, %f1590;
	fma.rn.f32 	%f1671, %f1615, %f1612, %f1591;
	fma.rn.f32 	%f1672, %f1615, %f1614, %f1592;
	fma.rn.f32 	%f1673, %f1615, %f1616, %f1593;
	fma.rn.f32 	%f1674, %f1615, %f1618, %f1594;
	fma.rn.f32 	%f1675, %f1617, %f1604, %f1595;
	fma.rn.f32 	%f1676, %f1617, %f1606, %f1596;
	fma.rn.f32 	%f1677, %f1617, %f1608, %f1597;
	fma.rn.f32 	%f1678, %f1617, %f1610, %f1598;
	fma.rn.f32 	%f1679, %f1617, %f1612, %f1599;
	fma.rn.f32 	%f1680, %f1617, %f1614, %f1600;
	fma.rn.f32 	%f1681, %f1617, %f1616, %f1601;
	fma.rn.f32 	%f1682, %f1617, %f1618, %f1602;
	ld.shared.f32 	%f1683, [%r281+72];
	ld.shared.f32 	%f1684, [%r277+2304];
	ld.shared.f32 	%f1685, [%r281+200];
	ld.shared.f32 	%f1686, [%r277+2308];
	ld.shared.f32 	%f1687, [%r281+328];
	ld.shared.f32 	%f1688, [%r277+2312];
	ld.shared.f32 	%f1689, [%r281+456];
	ld.shared.f32 	%f1690, [%r277+2316];
	ld.shared.f32 	%f1691, [%r281+584];
	ld.shared.f32 	%f1692, [%r277+2320];
	ld.shared.f32 	%f1693, [%r281+712];
	ld.shared.f32 	%f1694, [%r277+2324];
	ld.shared.f32 	%f1695, [%r281+840];
	ld.shared.f32 	%f1696, [%r277+2328];
	ld.shared.f32 	%f1697, [%r281+968];
	ld.shared.f32 	%f1698, [%r277+2332];
	fma.rn.f32 	%f1699, %f1683, %f1684, %f1619;
	fma.rn.f32 	%f1700, %f1683, %f1686, %f1620;
	fma.rn.f32 	%f1701, %f1683, %f1688, %f1621;
	fma.rn.f32 	%f1702, %f1683, %f1690, %f1622;
	fma.rn.f32 	%f1703, %f1683, %f1692, %f1623;
	fma.rn.f32 	%f1704, %f1683, %f1694, %f1624;
	fma.rn.f32 	%f1705, %f1683, %f1696, %f1625;
	fma.rn.f32 	%f1706, %f1683, %f1698, %f1626;
	fma.rn.f32 	%f1707, %f1685, %f1684, %f1627;
	fma.rn.f32 	%f1708, %f1685, %f1686, %f1628;
	fma.rn.f32 	%f1709, %f1685, %f1688, %f1629;
	fma.rn.f32 	%f1710, %f1685, %f1690, %f1630;
	fma.rn.f32 	%f1711, %f1685, %f1692, %f1631;
	fma.rn.f32 	%f1712, %f1685, %f1694, %f1632;
	fma.rn.f32 	%f1713, %f1685, %f1696, %f1633;
	fma.rn.f32 	%f1714, %f1685, %f1698, %f1634;
	fma.rn.f32 	%f1715, %f1687, %f1684, %f1635;
	fma.rn.f32 	%f1716, %f1687, %f1686, %f1636;
	fma.rn.f32 	%f1717, %f1687, %f1688, %f1637;
	fma.rn.f32 	%f1718, %f1687, %f1690, %f1638;
	fma.rn.f32 	%f1719, %f1687, %f1692, %f1639;
	fma.rn.f32 	%f1720, %f1687, %f1694, %f1640;
	fma.rn.f32 	%f1721, %f1687, %f1696, %f1641;
	fma.rn.f32 	%f1722, %f1687, %f1698, %f1642;
	fma.rn.f32 	%f1723, %f1689, %f1684, %f1643;
	fma.rn.f32 	%f1724, %f1689, %f1686, %f1644;
	fma.rn.f32 	%f1725, %f1689, %f1688, %f1645;
	fma.rn.f32 	%f1726, %f1689, %f1690, %f1646;
	fma.rn.f32 	%f1727, %f1689, %f1692, %f1647;
	fma.rn.f32 	%f1728, %f1689, %f1694, %f1648;
	fma.rn.f32 	%f1729, %f1689, %f1696, %f1649;
	fma.rn.f32 	%f1730, %f1689, %f1698, %f1650;
	fma.rn.f32 	%f1731, %f1691, %f1684, %f1651;
	fma.rn.f32 	%f1732, %f1691, %f1686, %f1652;
	fma.rn.f32 	%f1733, %f1691, %f1688, %f1653;
	fma.rn.f32 	%f1734, %f1691, %f1690, %f1654;
	fma.rn.f32 	%f1735, %f1691, %f1692, %f1655;
	fma.rn.f32 	%f1736, %f1691, %f1694, %f1656;
	fma.rn.f32 	%f1737, %f1691, %f1696, %f1657;
	fma.rn.f32 	%f1738, %f1691, %f1698, %f1658;
	fma.rn.f32 	%f1739, %f1693, %f1684, %f1659;
	fma.rn.f32 	%f1740, %f1693, %f1686, %f1660;
	fma.rn.f32 	%f1741, %f1693, %f1688, %f1661;
	fma.rn.f32 	%f1742, %f1693, %f1690, %f1662;
	fma.rn.f32 	%f1743, %f1693, %f1692, %f1663;
	fma.rn.f32 	%f1744, %f1693, %f1694, %f1664;
	fma.rn.f32 	%f1745, %f1693, %f1696, %f1665;
	fma.rn.f32 	%f1746, %f1693, %f1698, %f1666;
	fma.rn.f32 	%f1747, %f1695, %f1684, %f1667;
	fma.rn.f32 	%f1748, %f1695, %f1686, %f1668;
	fma.rn.f32 	%f1749, %f1695, %f1688, %f1669;
	fma.rn.f32 	%f1750, %f1695, %f1690, %f1670;
	fma.rn.f32 	%f1751, %f1695, %f1692, %f1671;
	fma.rn.f32 	%f1752, %f1695, %f1694, %f1672;
	fma.rn.f32 	%f1753, %f1695, %f1696, %f1673;
	fma.rn.f32 	%f1754, %f1695, %f1698, %f1674;
	fma.rn.f32 	%f1755, %f1697, %f1684, %f1675;
	fma.rn.f32 	%f1756, %f1697, %f1686, %f1676;
	fma.rn.f32 	%f1757, %f1697, %f1688, %f1677;
	fma.rn.f32 	%f1758, %f1697, %f1690, %f1678;
	fma.rn.f32 	%f1759, %f1697, %f1692, %f1679;
	fma.rn.f32 	%f1760, %f1697, %f1694, %f1680;
	fma.rn.f32 	%f1761, %f1697, %f1696, %f1681;
	fma.rn.f32 	%f1762, %f1697, %f1698, %f1682;
	ld.shared.f32 	%f1763, [%r281+76];
	ld.shared.f32 	%f1764, [%r277+2432];
	ld.shared.f32 	%f1765, [%r281+204];
	ld.shared.f32 	%f1766, [%r277+2436];
	ld.shared.f32 	%f1767, [%r281+332];
	ld.shared.f32 	%f1768, [%r277+2440];
	ld.shared.f32 	%f1769, [%r281+460];
	ld.shared.f32 	%f1770, [%r277+2444];
	ld.shared.f32 	%f1771, [%r281+588];
	ld.shared.f32 	%f1772, [%r277+2448];
	ld.shared.f32 	%f1773, [%r281+716];
	ld.shared.f32 	%f1774, [%r277+2452];
	ld.shared.f32 	%f1775, [%r281+844];
	ld.shared.f32 	%f1776, [%r277+2456];
	ld.shared.f32 	%f1777, [%r281+972];
	ld.shared.f32 	%f1778, [%r277+2460];
	fma.rn.f32 	%f1779, %f1763, %f1764, %f1699;
	fma.rn.f32 	%f1780, %f1763, %f1766, %f1700;
	fma.rn.f32 	%f1781, %f1763, %f1768, %f1701;
	fma.rn.f32 	%f1782, %f1763, %f1770, %f1702;
	fma.rn.f32 	%f1783, %f1763, %f1772, %f1703;
	fma.rn.f32 	%f1784, %f1763, %f1774, %f1704;
	fma.rn.f32 	%f1785, %f1763, %f1776, %f1705;
	fma.rn.f32 	%f1786, %f1763, %f1778, %f1706;
	fma.rn.f32 	%f1787, %f1765, %f1764, %f1707;
	fma.rn.f32 	%f1788, %f1765, %f1766, %f1708;
	fma.rn.f32 	%f1789, %f1765, %f1768, %f1709;
	fma.rn.f32 	%f1790, %f1765, %f1770, %f1710;
	fma.rn.f32 	%f1791, %f1765, %f1772, %f1711;
	fma.rn.f32 	%f1792, %f1765, %f1774, %f1712;
	fma.rn.f32 	%f1793, %f1765, %f1776, %f1713;
	fma.rn.f32 	%f1794, %f1765, %f1778, %f1714;
	fma.rn.f32 	%f1795, %f1767, %f1764, %f1715;
	fma.rn.f32 	%f1796, %f1767, %f1766, %f1716;
	fma.rn.f32 	%f1797, %f1767, %f1768, %f1717;
	fma.rn.f32 	%f1798, %f1767, %f1770, %f1718;
	fma.rn.f32 	%f1799, %f1767, %f1772, %f1719;
	fma.rn.f32 	%f1800, %f1767, %f1774, %f1720;
	fma.rn.f32 	%f1801, %f1767, %f1776, %f1721;
	fma.rn.f32 	%f1802, %f1767, %f1778, %f1722;
	fma.rn.f32 	%f1803, %f1769, %f1764, %f1723;
	fma.rn.f32 	%f1804, %f1769, %f1766, %f1724;
	fma.rn.f32 	%f1805, %f1769, %f1768, %f1725;
	fma.rn.f32 	%f1806, %f1769, %f1770, %f1726;
	fma.rn.f32 	%f1807, %f1769, %f1772, %f1727;
	fma.rn.f32 	%f1808, %f1769, %f1774, %f1728;
	fma.rn.f32 	%f1809, %f1769, %f1776, %f1729;
	fma.rn.f32 	%f1810, %f1769, %f1778, %f1730;
	fma.rn.f32 	%f1811, %f1771, %f1764, %f1731;
	fma.rn.f32 	%f1812, %f1771, %f1766, %f1732;
	fma.rn.f32 	%f1813, %f1771, %f1768, %f1733;
	fma.rn.f32 	%f1814, %f1771, %f1770, %f1734;
	fma.rn.f32 	%f1815, %f1771, %f1772, %f1735;
	fma.rn.f32 	%f1816, %f1771, %f1774, %f1736;
	fma.rn.f32 	%f1817, %f1771, %f1776, %f1737;
	fma.rn.f32 	%f1818, %f1771, %f1778, %f1738;
	fma.rn.f32 	%f1819, %f1773, %f1764, %f1739;
	fma.rn.f32 	%f1820, %f1773, %f1766, %f1740;
	fma.rn.f32 	%f1821, %f1773, %f1768, %f1741;
	fma.rn.f32 	%f1822, %f1773, %f1770, %f1742;
	fma.rn.f32 	%f1823, %f1773, %f1772, %f1743;
	fma.rn.f32 	%f1824, %f1773, %f1774, %f1744;
	fma.rn.f32 	%f1825, %f1773, %f1776, %f1745;
	fma.rn.f32 	%f1826, %f1773, %f1778, %f1746;
	fma.rn.f32 	%f1827, %f1775, %f1764, %f1747;
	fma.rn.f32 	%f1828, %f1775, %f1766, %f1748;
	fma.rn.f32 	%f1829, %f1775, %f1768, %f1749;
	fma.rn.f32 	%f1830, %f1775, %f1770, %f1750;
	fma.rn.f32 	%f1831, %f1775, %f1772, %f1751;
	fma.rn.f32 	%f1832, %f1775, %f1774, %f1752;
	fma.rn.f32 	%f1833, %f1775, %f1776, %f1753;
	fma.rn.f32 	%f1834, %f1775, %f1778, %f1754;
	fma.rn.f32 	%f1835, %f1777, %f1764, %f1755;
	fma.rn.f32 	%f1836, %f1777, %f1766, %f1756;
	fma.rn.f32 	%f1837, %f1777, %f1768, %f1757;
	fma.rn.f32 	%f1838, %f1777, %f1770, %f1758;
	fma.rn.f32 	%f1839, %f1777, %f1772, %f1759;
	fma.rn.f32 	%f1840, %f1777, %f1774, %f1760;
	fma.rn.f32 	%f1841, %f1777, %f1776, %f1761;
	fma.rn.f32 	%f1842, %f1777, %f1778, %f1762;
	ld.shared.f32 	%f1843, [%r281+80];
	ld.shared.f32 	%f1844, [%r277+2560];
	ld.shared.f32 	%f1845, [%r281+208];
	ld.shared.f32 	%f1846, [%r277+2564];
	ld.shared.f32 	%f1847, [%r281+336];
	ld.shared.f32 	%f1848, [%r277+2568];
	ld.shared.f32 	%f1849, [%r281+464];
	ld.shared.f32 	%f1850, [%r277+2572];
	ld.shared.f32 	%f1851, [%r281+592];
	ld.shared.f32 	%f1852, [%r277+2576];
	ld.shared.f32 	%f1853, [%r281+720];
	ld.shared.f32 	%f1854, [%r277+2580];
	ld.shared.f32 	%f1855, [%r281+848];
	ld.shared.f32 	%f1856, [%r277+2584];
	ld.shared.f32 	%f1857, [%r281+976];
	ld.shared.f32 	%f1858, [%r277+2588];
	fma.rn.f32 	%f1859, %f1843, %f1844, %f1779;
	fma.rn.f32 	%f1860, %f1843, %f1846, %f1780;
	fma.rn.f32 	%f1861, %f1843, %f1848, %f1781;
	fma.rn.f32 	%f1862, %f1843, %f1850, %f1782;
	fma.rn.f32 	%f1863, %f1843, %f1852, %f1783;
	fma.rn.f32 	%f1864, %f1843, %f1854, %f1784;
	fma.rn.f32 	%f1865, %f1843, %f1856, %f1785;
	fma.rn.f32 	%f1866, %f1843, %f1858, %f1786;
	fma.rn.f32 	%f1867, %f1845, %f1844, %f1787;
	fma.rn.f32 	%f1868, %f1845, %f1846, %f1788;
	fma.rn.f32 	%f1869, %f1845, %f1848, %f1789;
	fma.rn.f32 	%f1870, %f1845, %f1850, %f1790;
	fma.rn.f32 	%f1871, %f1845, %f1852, %f1791;
	fma.rn.f32 	%f1872, %f1845, %f1854, %f1792;
	fma.rn.f32 	%f1873, %f1845, %f1856, %f1793;
	fma.rn.f32 	%f1874, %f1845, %f1858, %f1794;
	fma.rn.f32 	%f1875, %f1847, %f1844, %f1795;
	fma.rn.f32 	%f1876, %f1847, %f1846, %f1796;
	fma.rn.f32 	%f1877, %f1847, %f1848, %f1797;
	fma.rn.f32 	%f1878, %f1847, %f1850, %f1798;
	fma.rn.f32 	%f1879, %f1847, %f1852, %f1799;
	fma.rn.f32 	%f1880, %f1847, %f1854, %f1800;
	fma.rn.f32 	%f1881, %f1847, %f1856, %f1801;
	fma.rn.f32 	%f1882, %f1847, %f1858, %f1802;
	fma.rn.f32 	%f1883, %f1849, %f1844, %f1803;
	fma.rn.f32 	%f1884, %f1849, %f1846, %f1804;
	fma.rn.f32 	%f1885, %f1849, %f1848, %f1805;
	fma.rn.f32 	%f1886, %f1849, %f1850, %f1806;
	fma.rn.f32 	%f1887, %f1849, %f1852, %f1807;
	fma.rn.f32 	%f1888, %f1849, %f1854, %f1808;
	fma.rn.f32 	%f1889, %f1849, %f1856, %f1809;
	fma.rn.f32 	%f1890, %f1849, %f1858, %f1810;
	fma.rn.f32 	%f1891, %f1851, %f1844, %f1811;
	fma.rn.f32 	%f1892, %f1851, %f1846, %f1812;
	fma.rn.f32 	%f1893, %f1851, %f1848, %f1813;
	fma.rn.f32 	%f1894, %f1851, %f1850, %f1814;
	fma.rn.f32 	%f1895, %f1851, %f1852, %f1815;
	fma.rn.f32 	%f1896, %f1851, %f1854, %f1816;
	fma.rn.f32 	%f1897, %f1851, %f1856, %f1817;
	fma.rn.f32 	%f1898, %f1851, %f1858, %f1818;
	fma.rn.f32 	%f1899, %f1853, %f1844, %f1819;
	fma.rn.f32 	%f1900, %f1853, %f1846, %f1820;
	fma.rn.f32 	%f1901, %f1853, %f1848, %f1821;
	fma.rn.f32 	%f1902, %f1853, %f1850, %f1822;
	fma.rn.f32 	%f1903, %f1853, %f1852, %f1823;
	fma.rn.f32 	%f1904, %f1853, %f1854, %f1824;
	fma.rn.f32 	%f1905, %f1853, %f1856, %f1825;
	fma.rn.f32 	%f1906, %f1853, %f1858, %f1826;
	fma.rn.f32 	%f1907, %f1855, %f1844, %f1827;
	fma.rn.f32 	%f1908, %f1855, %f1846, %f1828;
	fma.rn.f32 	%f1909, %f1855, %f1848, %f1829;
	fma.rn.f32 	%f1910, %f1855, %f1850, %f1830;
	fma.rn.f32 	%f1911, %f1855, %f1852, %f1831;
	fma.rn.f32 	%f1912, %f1855, %f1854, %f1832;
	fma.rn.f32 	%f1913, %f1855, %f1856, %f1833;
	fma.rn.f32 	%f1914, %f1855, %f1858, %f1834;
	fma.rn.f32 	%f1915, %f1857, %f1844, %f1835;
	fma.rn.f32 	%f1916, %f1857, %f1846, %f1836;
	fma.rn.f32 	%f1917, %f1857, %f1848, %f1837;
	fma.rn.f32 	%f1918, %f1857, %f1850, %f1838;
	fma.rn.f32 	%f1919, %f1857, %f1852, %f1839;
	fma.rn.f32 	%f1920, %f1857, %f1854, %f1840;
	fma.rn.f32 	%f1921, %f1857, %f1856, %f1841;
	fma.rn.f32 	%f1922, %f1857, %f1858, %f1842;
	ld.shared.f32 	%f1923, [%r281+84];
	ld.shared.f32 	%f1924, [%r277+2688];
	ld.shared.f32 	%f1925, [%r281+212];
	ld.shared.f32 	%f1926, [%r277+2692];
	ld.shared.f32 	%f1927, [%r281+340];
	ld.shared.f32 	%f1928, [%r277+2696];
	ld.shared.f32 	%f1929, [%r281+468];
	ld.shared.f32 	%f1930, [%r277+2700];
	ld.shared.f32 	%f1931, [%r281+596];
	ld.shared.f32 	%f1932, [%r277+2704];
	ld.shared.f32 	%f1933, [%r281+724];
	ld.shared.f32 	%f1934, [%r277+2708];
	ld.shared.f32 	%f1935, [%r281+852];
	ld.shared.f32 	%f1936, [%r277+2712];
	ld.shared.f32 	%f1937, [%r281+980];
	ld.shared.f32 	%f1938, [%r277+2716];
	fma.rn.f32 	%f1939, %f1923, %f1924, %f1859;
	fma.rn.f32 	%f1940, %f1923, %f1926, %f1860;
	fma.rn.f32 	%f1941, %f1923, %f1928, %f1861;
	fma.rn.f32 	%f1942, %f1923, %f1930, %f1862;
	fma.rn.f32 	%f1943, %f1923, %f1932, %f1863;
	fma.rn.f32 	%f1944, %f1923, %f1934, %f1864;
	fma.rn.f32 	%f1945, %f1923, %f1936, %f1865;
	fma.rn.f32 	%f1946, %f1923, %f1938, %f1866;
	fma.rn.f32 	%f1947, %f1925, %f1924, %f1867;
	fma.rn.f32 	%f1948, %f1925, %f1926, %f1868;
	fma.rn.f32 	%f1949, %f1925, %f1928, %f1869;
	fma.rn.f32 	%f1950, %f1925, %f1930, %f1870;
	fma.rn.f32 	%f1951, %f1925, %f1932, %f1871;
	fma.rn.f32 	%f1952, %f1925, %f1934, %f1872;
	fma.rn.f32 	%f1953, %f1925, %f1936, %f1873;
	fma.rn.f32 	%f1954, %f1925, %f1938, %f1874;
	fma.rn.f32 	%f1955, %f1927, %f1924, %f1875;
	fma.rn.f32 	%f1956, %f1927, %f1926, %f1876;
	fma.rn.f32 	%f1957, %f1927, %f1928, %f1877;
	fma.rn.f32 	%f1958, %f1927, %f1930, %f1878;
	fma.rn.f32 	%f1959, %f1927, %f1932, %f1879;
	fma.rn.f32 	%f1960, %f1927, %f1934, %f1880;
	fma.rn.f32 	%f1961, %f1927, %f1936, %f1881;
	fma.rn.f32 	%f1962, %f1927, %f1938, %f1882;
	fma.rn.f32 	%f1963, %f1929, %f1924, %f1883;
	fma.rn.f32 	%f1964, %f1929, %f1926, %f1884;
	fma.rn.f32 	%f1965, %f1929, %f1928, %f1885;
	fma.rn.f32 	%f1966, %f1929, %f1930, %f1886;
	fma.rn.f32 	%f1967, %f1929, %f1932, %f1887;
	fma.rn.f32 	%f1968, %f1929, %f1934, %f1888;
	fma.rn.f32 	%f1969, %f1929, %f1936, %f1889;
	fma.rn.f32 	%f1970, %f1929, %f1938, %f1890;
	fma.rn.f32 	%f1971, %f1931, %f1924, %f1891;
	fma.rn.f32 	%f1972, %f1931, %f1926, %f1892;
	fma.rn.f32 	%f1973, %f1931, %f1928, %f1893;
	fma.rn.f32 	%f1974, %f1931, %f1930, %f1894;
	fma.rn.f32 	%f1975, %f1931, %f1932, %f1895;
	fma.rn.f32 	%f1976, %f1931, %f1934, %f1896;
	fma.rn.f32 	%f1977, %f1931, %f1936, %f1897;
	fma.rn.f32 	%f1978, %f1931, %f1938, %f1898;
	fma.rn.f32 	%f1979, %f1933, %f1924, %f1899;
	fma.rn.f32 	%f1980, %f1933, %f1926, %f1900;
	fma.rn.f32 	%f1981, %f1933, %f1928, %f1901;
	fma.rn.f32 	%f1982, %f1933, %f1930, %f1902;
	fma.rn.f32 	%f1983, %f1933, %f1932, %f1903;
	fma.rn.f32 	%f1984, %f1933, %f1934, %f1904;
	fma.rn.f32 	%f1985, %f1933, %f1936, %f1905;
	fma.rn.f32 	%f1986, %f1933, %f1938, %f1906;
	fma.rn.f32 	%f1987, %f1935, %f1924, %f1907;
	fma.rn.f32 	%f1988, %f1935, %f1926, %f1908;
	fma.rn.f32 	%f1989, %f1935, %f1928, %f1909;
	fma.rn.f32 	%f1990, %f1935, %f1930, %f1910;
	fma.rn.f32 	%f1991, %f1935, %f1932, %f1911;
	fma.rn.f32 	%f1992, %f1935, %f1934, %f1912;
	fma.rn.f32 	%f1993, %f1935, %f1936, %f1913;
	fma.rn.f32 	%f1994, %f1935, %f1938, %f1914;
	fma.rn.f32 	%f1995, %f1937, %f1924, %f1915;
	fma.rn.f32 	%f1996, %f1937, %f1926, %f1916;
	fma.rn.f32 	%f1997, %f1937, %f1928, %f1917;
	fma.rn.f32 	%f1998, %f1937, %f1930, %f1918;
	fma.rn.f32 	%f1999, %f1937, %f1932, %f1919;
	fma.rn.f32 	%f2000, %f1937, %f1934, %f1920;
	fma.rn.f32 	%f2001, %f1937, %f1936, %f1921;
	fma.rn.f32 	%f2002, %f1937, %f1938, %f1922;
	ld.shared.f32 	%f2003, [%r281+88];
	ld.shared.f32 	%f2004, [%r277+2816];
	ld.shared.f32 	%f2005, [%r281+216];
	ld.shared.f32 	%f2006, [%r277+2820];
	ld.shared.f32 	%f2007, [%r281+344];
	ld.shared.f32 	%f2008, [%r277+2824];
	ld.shared.f32 	%f2009, [%r281+472];
	ld.shared.f32 	%f2010, [%r277+2828];
	ld.shared.f32 	%f2011, [%r281+600];
	ld.shared.f32 	%f2012, [%r277+2832];
	ld.shared.f32 	%f2013, [%r281+728];
	ld.shared.f32 	%f2014, [%r277+2836];
	ld.shared.f32 	%f2015, [%r281+856];
	ld.shared.f32 	%f2016, [%r277+2840];
	ld.shared.f32 	%f2017, [%r281+984];
	ld.shared.f32 	%f2018, [%r277+2844];
	fma.rn.f32 	%f2019, %f2003, %f2004, %f1939;
	fma.rn.f32 	%f2020, %f2003, %f2006, %f1940;
	fma.rn.f32 	%f2021, %f2003, %f2008, %f1941;
	fma.rn.f32 	%f2022, %f2003, %f2010, %f1942;
	fma.rn.f32 	%f2023, %f2003, %f2012, %f1943;
	fma.rn.f32 	%f2024, %f2003, %f2014, %f1944;
	fma.rn.f32 	%f2025, %f2003, %f2016, %f1945;
	fma.rn.f32 	%f2026, %f2003, %f2018, %f1946;
	fma.rn.f32 	%f2027, %f2005, %f2004, %f1947;
	fma.rn.f32 	%f2028, %f2005, %f2006, %f1948;
	fma.rn.f32 	%f2029, %f2005, %f2008, %f1949;
	fma.rn.f32 	%f2030, %f2005, %f2010, %f1950;
	fma.rn.f32 	%f2031, %f2005, %f2012, %f1951;
	fma.rn.f32 	%f2032, %f2005, %f2014, %f1952;
	fma.rn.f32 	%f2033, %f2005, %f2016, %f1953;
	fma.rn.f32 	%f2034, %f2005, %f2018, %f1954;
	fma.rn.f32 	%f2035, %f2007, %f2004, %f1955;
	fma.rn.f32 	%f2036, %f2007, %f2006, %f1956;
	fma.rn.f32 	%f2037, %f2007, %f2008, %f1957;
	fma.rn.f32 	%f2038, %f2007, %f2010, %f1958;
	fma.rn.f32 	%f2039, %f2007, %f2012, %f1959;
	fma.rn.f32 	%f2040, %f2007, %f2014, %f1960;
	fma.rn.f32 	%f2041, %f2007, %f2016, %f1961;
	fma.rn.f32 	%f2042, %f2007, %f2018, %f1962;
	fma.rn.f32 	%f2043, %f2009, %f2004, %f1963;
	fma.rn.f32 	%f2044, %f2009, %f2006, %f1964;
	fma.rn.f32 	%f2045, %f2009, %f2008, %f1965;
	fma.rn.f32 	%f2046, %f2009, %f2010, %f1966;
	fma.rn.f32 	%f2047, %f2009, %f2012, %f1967;
	fma.rn.f32 	%f2048, %f2009, %f2014, %f1968;
	fma.rn.f32 	%f2049, %f2009, %f2016, %f1969;
	fma.rn.f32 	%f2050, %f2009, %f2018, %f1970;
	fma.rn.f32 	%f2051, %f2011, %f2004, %f1971;
	fma.rn.f32 	%f2052, %f2011, %f2006, %f1972;
	fma.rn.f32 	%f2053, %f2011, %f2008, %f1973;
	fma.rn.f32 	%f2054, %f2011, %f2010, %f1974;
	fma.rn.f32 	%f2055, %f2011, %f2012, %f1975;
	fma.rn.f32 	%f2056, %f2011, %f2014, %f1976;
	fma.rn.f32 	%f2057, %f2011, %f2016, %f1977;
	fma.rn.f32 	%f2058, %f2011, %f2018, %f1978;
	fma.rn.f32 	%f2059, %f2013, %f2004, %f1979;
	fma.rn.f32 	%f2060, %f2013, %f2006, %f1980;
	fma.rn.f32 	%f2061, %f2013, %f2008, %f1981;
	fma.rn.f32 	%f2062, %f2013, %f2010, %f1982;
	fma.rn.f32 	%f2063, %f2013, %f2012, %f1983;
	fma.rn.f32 	%f2064, %f2013, %f2014, %f1984;
	fma.rn.f32 	%f2065, %f2013, %f2016, %f1985;
	fma.rn.f32 	%f2066, %f2013, %f2018, %f1986;
	fma.rn.f32 	%f2067, %f2015, %f2004, %f1987;
	fma.rn.f32 	%f2068, %f2015, %f2006, %f1988;
	fma.rn.f32 	%f2069, %f2015, %f2008, %f1989;
	fma.rn.f32 	%f2070, %f2015, %f2010, %f1990;
	fma.rn.f32 	%f2071, %f2015, %f2012, %f1991;
	fma.rn.f32 	%f2072, %f2015, %f2014, %f1992;
	fma.rn.f32 	%f2073, %f2015, %f2016, %f1993;
	fma.rn.f32 	%f2074, %f2015, %f2018, %f1994;
	fma.rn.f32 	%f2075, %f2017, %f2004, %f1995;
	fma.rn.f32 	%f2076, %f2017, %f2006, %f1996;
	fma.rn.f32 	%f2077, %f2017, %f2008, %f1997;
	fma.rn.f32 	%f2078, %f2017, %f2010, %f1998;
	fma.rn.f32 	%f2079, %f2017, %f2012, %f1999;
	fma.rn.f32 	%f2080, %f2017, %f2014, %f2000;
	fma.rn.f32 	%f2081, %f2017, %f2016, %f2001;
	fma.rn.f32 	%f2082, %f2017, %f2018, %f2002;
	ld.shared.f32 	%f2083, [%r281+92];
	ld.shared.f32 	%f2084, [%r277+2944];
	ld.shared.f32 	%f2085, [%r281+220];
	ld.shared.f32 	%f2086, [%r277+2948];
	ld.shared.f32 	%f2087, [%r281+348];
	ld.shared.f32 	%f2088, [%r277+2952];
	ld.shared.f32 	%f2089, [%r281+476];
	ld.shared.f32 	%f2090, [%r277+2956];
	ld.shared.f32 	%f2091, [%r281+604];
	ld.shared.f32 	%f2092, [%r277+2960];
	ld.shared.f32 	%f2093, [%r281+732];
	ld.shared.f32 	%f2094, [%r277+2964];
	ld.shared.f32 	%f2095, [%r281+860];
	ld.shared.f32 	%f2096, [%r277+2968];
	ld.shared.f32 	%f2097, [%r281+988];
	ld.shared.f32 	%f2098, [%r277+2972];
	fma.rn.f32 	%f2099, %f2083, %f2084, %f2019;
	fma.rn.f32 	%f2100, %f2083, %f2086, %f2020;
	fma.rn.f32 	%f2101, %f2083, %f2088, %f2021;
	fma.rn.f32 	%f2102, %f2083, %f2090, %f2022;
	fma.rn.f32 	%f2103, %f2083, %f2092, %f2023;
	fma.rn.f32 	%f2104, %f2083, %f2094, %f2024;
	fma.rn.f32 	%f2105, %f2083, %f2096, %f2025;
	fma.rn.f32 	%f2106, %f2083, %f2098, %f2026;
	fma.rn.f32 	%f2107, %f2085, %f2084, %f2027;
	fma.rn.f32 	%f2108, %f2085, %f2086, %f2028;
	fma.rn.f32 	%f2109, %f2085, %f2088, %f2029;
	fma.rn.f32 	%f2110, %f2085, %f2090, %f2030;
	fma.rn.f32 	%f2111, %f2085, %f2092, %f2031;
	fma.rn.f32 	%f2112, %f2085, %f2094, %f2032;
	fma.rn.f32 	%f2113, %f2085, %f2096, %f2033;
	fma.rn.f32 	%f2114, %f2085, %f2098, %f2034;
	fma.rn.f32 	%f2115, %f2087, %f2084, %f2035;
	fma.rn.f32 	%f2116, %f2087, %f2086, %f2036;
	fma.rn.f32 	%f2117, %f2087, %f2088, %f2037;
	fma.rn.f32 	%f2118, %f2087, %f2090, %f2038;
	fma.rn.f32 	%f2119, %f2087, %f2092, %f2039;
	fma.rn.f32 	%f2120, %f2087, %f2094, %f2040;
	fma.rn.f32 	%f2121, %f2087, %f2096, %f2041;
	fma.rn.f32 	%f2122, %f2087, %f2098, %f2042;
	fma.rn.f32 	%f2123, %f2089, %f2084, %f2043;
	fma.rn.f32 	%f2124, %f2089, %f2086, %f2044;
	fma.rn.f32 	%f2125, %f2089, %f2088, %f2045;
	fma.rn.f32 	%f2126, %f2089, %f2090, %f2046;
	fma.rn.f32 	%f2127, %f2089, %f2092, %f2047;
	fma.rn.f32 	%f2128, %f2089, %f2094, %f2048;
	fma.rn.f32 	%f2129, %f2089, %f2096, %f2049;
	fma.rn.f32 	%f2130, %f2089, %f2098, %f2050;
	fma.rn.f32 	%f2131, %f2091, %f2084, %f2051;
	fma.rn.f32 	%f2132, %f2091, %f2086, %f2052;
	fma.rn.f32 	%f2133, %f2091, %f2088, %f2053;
	fma.rn.f32 	%f2134, %f2091, %f2090, %f2054;
	fma.rn.f32 	%f2135, %f2091, %f2092, %f2055;
	fma.rn.f32 	%f2136, %f2091, %f2094, %f2056;
	fma.rn.f32 	%f2137, %f2091, %f2096, %f2057;
	fma.rn.f32 	%f2138, %f2091, %f2098, %f2058;
	fma.rn.f32 	%f2139, %f2093, %f2084, %f2059;
	fma.rn.f32 	%f2140, %f2093, %f2086, %f2060;
	fma.rn.f32 	%f2141, %f2093, %f2088, %f2061;
	fma.rn.f32 	%f2142, %f2093, %f2090, %f2062;
	fma.rn.f32 	%f2143, %f2093, %f2092, %f2063;
	fma.rn.f32 	%f2144, %f2093, %f2094, %f2064;
	fma.rn.f32 	%f2145, %f2093, %f2096, %f2065;
	fma.rn.f32 	%f2146, %f2093, %f2098, %f2066;
	fma.rn.f32 	%f2147, %f2095, %f2084, %f2067;
	fma.rn.f32 	%f2148, %f2095, %f2086, %f2068;
	fma.rn.f32 	%f2149, %f2095, %f2088, %f2069;
	fma.rn.f32 	%f2150, %f2095, %f2090, %f2070;
	fma.rn.f32 	%f2151, %f2095, %f2092, %f2071;
	fma.rn.f32 	%f2152, %f2095, %f2094, %f2072;
	fma.rn.f32 	%f2153, %f2095, %f2096, %f2073;
	fma.rn.f32 	%f2154, %f2095, %f2098, %f2074;
	fma.rn.f32 	%f2155, %f2097, %f2084, %f2075;
	fma.rn.f32 	%f2156, %f2097, %f2086, %f2076;
	fma.rn.f32 	%f2157, %f2097, %f2088, %f2077;
	fma.rn.f32 	%f2158, %f2097, %f2090, %f2078;
	fma.rn.f32 	%f2159, %f2097, %f2092, %f2079;
	fma.rn.f32 	%f2160, %f2097, %f2094, %f2080;
	fma.rn.f32 	%f2161, %f2097, %f2096, %f2081;
	fma.rn.f32 	%f2162, %f2097, %f2098, %f2082;
	ld.shared.f32 	%f2163, [%r281+96];
	ld.shared.f32 	%f2164, [%r277+3072];
	ld.shared.f32 	%f2165, [%r281+224];
	ld.shared.f32 	%f2166, [%r277+3076];
	ld.shared.f32 	%f2167, [%r281+352];
	ld.shared.f32 	%f2168, [%r277+3080];
	ld.shared.f32 	%f2169, [%r281+480];
	ld.shared.f32 	%f2170, [%r277+3084];
	ld.shared.f32 	%f2171, [%r281+608];
	ld.shared.f32 	%f2172, [%r277+3088];
	ld.shared.f32 	%f2173, [%r281+736];
	ld.shared.f32 	%f2174, [%r277+3092];
	ld.shared.f32 	%f2175, [%r281+864];
	ld.shared.f32 	%f2176, [%r277+3096];
	ld.shared.f32 	%f2177, [%r281+992];
	ld.shared.f32 	%f2178, [%r277+3100];
	fma.rn.f32 	%f2179, %f2163, %f2164, %f2099;
	fma.rn.f32 	%f2180, %f2163, %f2166, %f2100;
	fma.rn.f32 	%f2181, %f2163, %f2168, %f2101;
	fma.rn.f32 	%f2182, %f2163, %f2170, %f2102;
	fma.rn.f32 	%f2183, %f2163, %f2172, %f2103;
	fma.rn.f32 	%f2184, %f2163, %f2174, %f2104;
	fma.rn.f32 	%f2185, %f2163, %f2176, %f2105;
	fma.rn.f32 	%f2186, %f2163, %f2178, %f2106;
	fma.rn.f32 	%f2187, %f2165, %f2164, %f2107;
	fma.rn.f32 	%f2188, %f2165, %f2166, %f2108;
	fma.rn.f32 	%f2189, %f2165, %f2168, %f2109;
	fma.rn.f32 	%f2190, %f2165, %f2170, %f2110;
	fma.rn.f32 	%f2191, %f2165, %f2172, %f2111;
	fma.rn.f32 	%f2192, %f2165, %f2174, %f2112;
	fma.rn.f32 	%f2193, %f2165, %f2176, %f2113;
	fma.rn.f32 	%f2194, %f2165, %f2178, %f2114;
	fma.rn.f32 	%f2195, %f2167, %f2164, %f2115;
	fma.rn.f32 	%f2196, %f2167, %f2166, %f2116;
	fma.rn.f32 	%f2197, %f2167, %f2168, %f2117;
	fma.rn.f32 	%f2198, %f2167, %f2170, %f2118;
	fma.rn.f32 	%f2199, %f2167, %f2172, %f2119;
	fma.rn.f32 	%f2200, %f2167, %f2174, %f2120;
	fma.rn.f32 	%f2201, %f2167, %f2176, %f2121;
	fma.rn.f32 	%f2202, %f2167, %f2178, %f2122;
	fma.rn.f32 	%f2203, %f2169, %f2164, %f2123;
	fma.rn.f32 	%f2204, %f2169, %f2166, %f2124;
	fma.rn.f32 	%f2205, %f2169, %f2168, %f2125;
	fma.rn.f32 	%f2206, %f2169, %f2170, %f2126;
	fma.rn.f32 	%f2207, %f2169, %f2172, %f2127;
	fma.rn.f32 	%f2208, %f2169, %f2174, %f2128;
	fma.rn.f32 	%f2209, %f2169, %f2176, %f2129;
	fma.rn.f32 	%f2210, %f2169, %f2178, %f2130;
	fma.rn.f32 	%f2211, %f2171, %f2164, %f2131;
	fma.rn.f32 	%f2212, %f2171, %f2166, %f2132;
	fma.rn.f32 	%f2213, %f2171, %f2168, %f2133;
	fma.rn.f32 	%f2214, %f2171, %f2170, %f2134;
	fma.rn.f32 	%f2215, %f2171, %f2172, %f2135;
	fma.rn.f32 	%f2216, %f2171, %f2174, %f2136;
	fma.rn.f32 	%f2217, %f2171, %f2176, %f2137;
	fma.rn.f32 	%f2218, %f2171, %f2178, %f2138;
	fma.rn.f32 	%f2219, %f2173, %f2164, %f2139;
	fma.rn.f32 	%f2220, %f2173, %f2166, %f2140;
	fma.rn.f32 	%f2221, %f2173, %f2168, %f2141;
	fma.rn.f32 	%f2222, %f2173, %f2170, %f2142;
	fma.rn.f32 	%f2223, %f2173, %f2172, %f2143;
	fma.rn.f32 	%f2224, %f2173, %f2174, %f2144;
	fma.rn.f32 	%f2225, %f2173, %f2176, %f2145;
	fma.rn.f32 	%f2226, %f2173, %f2178, %f2146;
	fma.rn.f32 	%f2227, %f2175, %f2164, %f2147;
	fma.rn.f32 	%f2228, %f2175, %f2166, %f2148;
	fma.rn.f32 	%f2229, %f2175, %f2168, %f2149;
	fma.rn.f32 	%f2230, %f2175, %f2170, %f2150;
	fma.rn.f32 	%f2231, %f2175, %f2172, %f2151;
	fma.rn.f32 	%f2232, %f2175, %f2174, %f2152;
	fma.rn.f32 	%f2233, %f2175, %f2176, %f2153;
	fma.rn.f32 	%f2234, %f2175, %f2178, %f2154;
	fma.rn.f32 	%f2235, %f2177, %f2164, %f2155;
	fma.rn.f32 	%f2236, %f2177, %f2166, %f2156;
	fma.rn.f32 	%f2237, %f2177, %f2168, %f2157;
	fma.rn.f32 	%f2238, %f2177, %f2170, %f2158;
	fma.rn.f32 	%f2239, %f2177, %f2172, %f2159;
	fma.rn.f32 	%f2240, %f2177, %f2174, %f2160;
	fma.rn.f32 	%f2241, %f2177, %f2176, %f2161;
	fma.rn.f32 	%f2242, %f2177, %f2178, %f2162;
	ld.shared.f32 	%f2243, [%r281+100];
	ld.shared.f32 	%f2244, [%r277+3200];
	ld.shared.f32 	%f2245, [%r281+228];
	ld.shared.f32 	%f2246, [%r277+3204];
	ld.shared.f32 	%f2247, [%r281+356];
	ld.shared.f32 	%f2248, [%r277+3208];
	ld.shared.f32 	%f2249, [%r281+484];
	ld.shared.f32 	%f2250, [%r277+3212];
	ld.shared.f32 	%f2251, [%r281+612];
	ld.shared.f32 	%f2252, [%r277+3216];
	ld.shared.f32 	%f2253, [%r281+740];
	ld.shared.f32 	%f2254, [%r277+3220];
	ld.shared.f32 	%f2255, [%r281+868];
	ld.shared.f32 	%f2256, [%r277+3224];
	ld.shared.f32 	%f2257, [%r281+996];
	ld.shared.f32 	%f2258, [%r277+3228];
	fma.rn.f32 	%f2259, %f2243, %f2244, %f2179;
	fma.rn.f32 	%f2260, %f2243, %f2246, %f2180;
	fma.rn.f32 	%f2261, %f2243, %f2248, %f2181;
	fma.rn.f32 	%f2262, %f2243, %f2250, %f2182;
	fma.rn.f32 	%f2263, %f2243, %f2252, %f2183;
	fma.rn.f32 	%f2264, %f2243, %f2254, %f2184;
	fma.rn.f32 	%f2265, %f2243, %f2256, %f2185;
	fma.rn.f32 	%f2266, %f2243, %f2258, %f2186;
	fma.rn.f32 	%f2267, %f2245, %f2244, %f2187;
	fma.rn.f32 	%f2268, %f2245, %f2246, %f2188;
	fma.rn.f32 	%f2269, %f2245, %f2248, %f2189;
	fma.rn.f32 	%f2270, %f2245, %f2250, %f2190;
	fma.rn.f32 	%f2271, %f2245, %f2252, %f2191;
	fma.rn.f32 	%f2272, %f2245, %f2254, %f2192;
	fma.rn.f32 	%f2273, %f2245, %f2256, %f2193;
	fma.rn.f32 	%f2274, %f2245, %f2258, %f2194;
	fma.rn.f32 	%f2275, %f2247, %f2244, %f2195;
	fma.rn.f32 	%f2276, %f2247, %f2246, %f2196;
	fma.rn.f32 	%f2277, %f2247, %f2248, %f2197;
	fma.rn.f32 	%f2278, %f2247, %f2250, %f2198;
	fma.rn.f32 	%f2279, %f2247, %f2252, %f2199;
	fma.rn.f32 	%f2280, %f2247, %f2254, %f2200;
	fma.rn.f32 	%f2281, %f2247, %f2256, %f2201;
	fma.rn.f32 	%f2282, %f2247, %f2258, %f2202;
	fma.rn.f32 	%f2283, %f2249, %f2244, %f2203;
	fma.rn.f32 	%f2284, %f2249, %f2246, %f2204;
	fma.rn.f32 	%f2285, %f2249, %f2248, %f2205;
	fma.rn.f32 	%f2286, %f2249, %f2250, %f2206;
	fma.rn.f32 	%f2287, %f2249, %f2252, %f2207;
	fma.rn.f32 	%f2288, %f2249, %f2254, %f2208;
	fma.rn.f32 	%f2289, %f2249, %f2256, %f2209;
	fma.rn.f32 	%f2290, %f2249, %f2258, %f2210;
	fma.rn.f32 	%f2291, %f2251, %f2244, %f2211;
	fma.rn.f32 	%f2292, %f2251, %f2246, %f2212;
	fma.rn.f32 	%f2293, %f2251, %f2248, %f2213;
	fma.rn.f32 	%f2294, %f2251, %f2250, %f2214;
	fma.rn.f32 	%f2295, %f2251, %f2252, %f2215;
	fma.rn.f32 	%f2296, %f2251, %f2254, %f2216;
	fma.rn.f32 	%f2297, %f2251, %f2256, %f2217;
	fma.rn.f32 	%f2298, %f2251, %f2258, %f2218;
	fma.rn.f32 	%f2299, %f2253, %f2244, %f2219;
	fma.rn.f32 	%f2300, %f2253, %f2246, %f2220;
	fma.rn.f32 	%f2301, %f2253, %f2248, %f2221;
	fma.rn.f32 	%f2302, %f2253, %f2250, %f2222;
	fma.rn.f32 	%f2303, %f2253, %f2252, %f2223;
	fma.rn.f32 	%f2304, %f2253, %f2254, %f2224;
	fma.rn.f32 	%f2305, %f2253, %f2256, %f2225;
	fma.rn.f32 	%f2306, %f2253, %f2258, %f2226;
	fma.rn.f32 	%f2307, %f2255, %f2244, %f2227;
	fma.rn.f32 	%f2308, %f2255, %f2246, %f2228;
	fma.rn.f32 	%f2309, %f2255, %f2248, %f2229;
	fma.rn.f32 	%f2310, %f2255, %f2250, %f2230;
	fma.rn.f32 	%f2311, %f2255, %f2252, %f2231;
	fma.rn.f32 	%f2312, %f2255, %f2254, %f2232;
	fma.rn.f32 	%f2313, %f2255, %f2256, %f2233;
	fma.rn.f32 	%f2314, %f2255, %f2258, %f2234;
	fma.rn.f32 	%f2315, %f2257, %f2244, %f2235;
	fma.rn.f32 	%f2316, %f2257, %f2246, %f2236;
	fma.rn.f32 	%f2317, %f2257, %f2248, %f2237;
	fma.rn.f32 	%f2318, %f2257, %f2250, %f2238;
	fma.rn.f32 	%f2319, %f2257, %f2252, %f2239;
	fma.rn.f32 	%f2320, %f2257, %f2254, %f2240;
	fma.rn.f32 	%f2321, %f2257, %f2256, %f2241;
	fma.rn.f32 	%f2322, %f2257, %f2258, %f2242;
	ld.shared.f32 	%f2323, [%r281+104];
	ld.shared.f32 	%f2324, [%r277+3328];
	ld.shared.f32 	%f2325, [%r281+232];
	ld.shared.f32 	%f2326, [%r277+3332];
	ld.shared.f32 	%f2327, [%r281+360];
	ld.shared.f32 	%f2328, [%r277+3336];
	ld.shared.f32 	%f2329, [%r281+488];
	ld.shared.f32 	%f2330, [%r277+3340];
	ld.shared.f32 	%f2331, [%r281+616];
	ld.shared.f32 	%f2332, [%r277+3344];
	ld.shared.f32 	%f2333, [%r281+744];
	ld.shared.f32 	%f2334, [%r277+3348];
	ld.shared.f32 	%f2335, [%r281+872];
	ld.shared.f32 	%f2336, [%r277+3352];
	ld.shared.f32 	%f2337, [%r281+1000];
	ld.shared.f32 	%f2338, [%r277+3356];
	fma.rn.f32 	%f2339, %f2323, %f2324, %f2259;
	fma.rn.f32 	%f2340, %f2323, %f2326, %f2260;
	fma.rn.f32 	%f2341, %f2323, %f2328, %f2261;
	fma.rn.f32 	%f2342, %f2323, %f2330, %f2262;
	fma.rn.f32 	%f2343, %f2323, %f2332, %f2263;
	fma.rn.f32 	%f2344, %f2323, %f2334, %f2264;
	fma.rn.f32 	%f2345, %f2323, %f2336, %f2265;
	fma.rn.f32 	%f2346, %f2323, %f2338, %f2266;
	fma.rn.f32 	%f2347, %f2325, %f2324, %f2267;
	fma.rn.f32 	%f2348, %f2325, %f2326, %f2268;
	fma.rn.f32 	%f2349, %f2325, %f2328, %f2269;
	fma.rn.f32 	%f2350, %f2325, %f2330, %f2270;
	fma.rn.f32 	%f2351, %f2325, %f2332, %f2271;
	fma.rn.f32 	%f2352, %f2325, %f2334, %f2272;
	fma.rn.f32 	%f2353, %f2325, %f2336, %f2273;
	fma.rn.f32 	%f2354, %f2325, %f2338, %f2274;
	fma.rn.f32 	%f2355, %f2327, %f2324, %f2275;
	fma.rn.f32 	%f2356, %f2327, %f2326, %f2276;
	fma.rn.f32 	%f2357, %f2327, %f2328, %f2277;
	fma.rn.f32 	%f2358, %f2327, %f2330, %f2278;
	fma.rn.f32 	%f2359, %f2327, %f2332, %f2279;
	fma.rn.f32 	%f2360, %f2327, %f2334, %f2280;
	fma.rn.f32 	%f2361, %f2327, %f2336, %f2281;
	fma.rn.f32 	%f2362, %f2327, %f2338, %f2282;
	fma.rn.f32 	%f2363, %f2329, %f2324, %f2283;
	fma.rn.f32 	%f2364, %f2329, %f2326, %f2284;
	fma.rn.f32 	%f2365, %f2329, %f2328, %f2285;
	fma.rn.f32 	%f2366, %f2329, %f2330, %f2286;
	fma.rn.f32 	%f2367, %f2329, %f2332, %f2287;
	fma.rn.f32 	%f2368, %f2329, %f2334, %f2288;
	fma.rn.f32 	%f2369, %f2329, %f2336, %f2289;
	fma.rn.f32 	%f2370, %f2329, %f2338, %f2290;
	fma.rn.f32 	%f2371, %f2331, %f2324, %f2291;
	fma.rn.f32 	%f2372, %f2331, %f2326, %f2292;
	fma.rn.f32 	%f2373, %f2331, %f2328, %f2293;
	fma.rn.f32 	%f2374, %f2331, %f2330, %f2294;
	fma.rn.f32 	%f2375, %f2331, %f2332, %f2295;
	fma.rn.f32 	%f2376, %f2331, %f2334, %f2296;
	fma.rn.f32 	%f2377, %f2331, %f2336, %f2297;
	fma.rn.f32 	%f2378, %f2331, %f2338, %f2298;
	fma.rn.f32 	%f2379, %f2333, %f2324, %f2299;
	fma.rn.f32 	%f2380, %f2333, %f2326, %f2300;
	fma.rn.f32 	%f2381, %f2333, %f2328, %f2301;
	fma.rn.f32 	%f2382, %f2333, %f2330, %f2302;
	fma.rn.f32 	%f2383, %f2333, %f2332, %f2303;
	fma.rn.f32 	%f2384, %f2333, %f2334, %f2304;
	fma.rn.f32 	%f2385, %f2333, %f2336, %f2305;
	fma.rn.f32 	%f2386, %f2333, %f2338, %f2306;
	fma.rn.f32 	%f2387, %f2335, %f2324, %f2307;
	fma.rn.f32 	%f2388, %f2335, %f2326, %f2308;
	fma.rn.f32 	%f2389, %f2335, %f2328, %f2309;
	fma.rn.f32 	%f2390, %f2335, %f2330, %f2310;
	fma.rn.f32 	%f2391, %f2335, %f2332, %f2311;
	fma.rn.f32 	%f2392, %f2335, %f2334, %f2312;
	fma.rn.f32 	%f2393, %f2335, %f2336, %f2313;
	fma.rn.f32 	%f2394, %f2335, %f2338, %f2314;
	fma.rn.f32 	%f2395, %f2337, %f2324, %f2315;
	fma.rn.f32 	%f2396, %f2337, %f2326, %f2316;
	fma.rn.f32 	%f2397, %f2337, %f2328, %f2317;
	fma.rn.f32 	%f2398, %f2337, %f2330, %f2318;
	fma.rn.f32 	%f2399, %f2337, %f2332, %f2319;
	fma.rn.f32 	%f2400, %f2337, %f2334, %f2320;
	fma.rn.f32 	%f2401, %f2337, %f2336, %f2321;
	fma.rn.f32 	%f2402, %f2337, %f2338, %f2322;
	ld.shared.f32 	%f2403, [%r281+108];
	ld.shared.f32 	%f2404, [%r277+3456];
	ld.shared.f32 	%f2405, [%r281+236];
	ld.shared.f32 	%f2406, [%r277+3460];
	ld.shared.f32 	%f2407, [%r281+364];
	ld.shared.f32 	%f2408, [%r277+3464];
	ld.shared.f32 	%f2409, [%r281+492];
	ld.shared.f32 	%f2410, [%r277+3468];
	ld.shared.f32 	%f2411, [%r281+620];
	ld.shared.f32 	%f2412, [%r277+3472];
	ld.shared.f32 	%f2413, [%r281+748];
	ld.shared.f32 	%f2414, [%r277+3476];
	ld.shared.f32 	%f2415, [%r281+876];
	ld.shared.f32 	%f2416, [%r277+3480];
	ld.shared.f32 	%f2417, [%r281+1004];
	ld.shared.f32 	%f2418, [%r277+3484];
	fma.rn.f32 	%f2419, %f2403, %f2404, %f2339;
	fma.rn.f32 	%f2420, %f2403, %f2406, %f2340;
	fma.rn.f32 	%f2421, %f2403, %f2408, %f2341;
	fma.rn.f32 	%f2422, %f2403, %f2410, %f2342;
	fma.rn.f32 	%f2423, %f2403, %f2412, %f2343;
	fma.rn.f32 	%f2424, %f2403, %f2414, %f2344;
	fma.rn.f32 	%f2425, %f2403, %f2416, %f2345;
	fma.rn.f32 	%f2426, %f2403, %f2418, %f2346;
	fma.rn.f32 	%f2427, %f2405, %f2404, %f2347;
	fma.rn.f32 	%f2428, %f2405, %f2406, %f2348;
	fma.rn.f32 	%f2429, %f2405, %f2408, %f2349;
	fma.rn.f32 	%f2430, %f2405, %f2410, %f2350;
	fma.rn.f32 	%f2431, %f2405, %f2412, %f2351;
	fma.rn.f32 	%f2432, %f2405, %f2414, %f2352;
	fma.rn.f32 	%f2433, %f2405, %f2416, %f2353;
	fma.rn.f32 	%f2434, %f2405, %f2418, %f2354;
	fma.rn.f32 	%f2435, %f2407, %f2404, %f2355;
	fma.rn.f32 	%f2436, %f2407, %f2406, %f2356;
	fma.rn.f32 	%f2437, %f2407, %f2408, %f2357;
	fma.rn.f32 	%f2438, %f2407, %f2410, %f2358;
	fma.rn.f32 	%f2439, %f2407, %f2412, %f2359;
	fma.rn.f32 	%f2440, %f2407, %f2414, %f2360;
	fma.rn.f32 	%f2441, %f2407, %f2416, %f2361;
	fma.rn.f32 	%f2442, %f2407, %f2418, %f2362;
	fma.rn.f32 	%f2443, %f2409, %f2404, %f2363;
	fma.rn.f32 	%f2444, %f2409, %f2406, %f2364;
	fma.rn.f32 	%f2445, %f2409, %f2408, %f2365;
	fma.rn.f32 	%f2446, %f2409, %f2410, %f2366;
	fma.rn.f32 	%f2447, %f2409, %f2412, %f2367;
	fma.rn.f32 	%f2448, %f2409, %f2414, %f2368;
	fma.rn.f32 	%f2449, %f2409, %f2416, %f2369;
	fma.rn.f32 	%f2450, %f2409, %f2418, %f2370;
	fma.rn.f32 	%f2451, %f2411, %f2404, %f2371;
	fma.rn.f32 	%f2452, %f2411, %f2406, %f2372;
	fma.rn.f32 	%f2453, %f2411, %f2408, %f2373;
	fma.rn.f32 	%f2454, %f2411, %f2410, %f2374;
	fma.rn.f32 	%f2455, %f2411, %f2412, %f2375;
	fma.rn.f32 	%f2456, %f2411, %f2414, %f2376;
	fma.rn.f32 	%f2457, %f2411, %f2416, %f2377;
	fma.rn.f32 	%f2458, %f2411, %f2418, %f2378;
	fma.rn.f32 	%f2459, %f2413, %f2404, %f2379;
	fma.rn.f32 	%f2460, %f2413, %f2406, %f2380;
	fma.rn.f32 	%f2461, %f2413, %f2408, %f2381;
	fma.rn.f32 	%f2462, %f2413, %f2410, %f2382;
	fma.rn.f32 	%f2463, %f2413, %f2412, %f2383;
	fma.rn.f32 	%f2464, %f2413, %f2414, %f2384;
	fma.rn.f32 	%f2465, %f2413, %f2416, %f2385;
	fma.rn.f32 	%f2466, %f2413, %f2418, %f2386;
	fma.rn.f32 	%f2467, %f2415, %f2404, %f2387;
	fma.rn.f32 	%f2468, %f2415, %f2406, %f2388;
	fma.rn.f32 	%f2469, %f2415, %f2408, %f2389;
	fma.rn.f32 	%f2470, %f2415, %f2410, %f2390;
	fma.rn.f32 	%f2471, %f2415, %f2412, %f2391;
	fma.rn.f32 	%f2472, %f2415, %f2414, %f2392;
	fma.rn.f32 	%f2473, %f2415, %f2416, %f2393;
	fma.rn.f32 	%f2474, %f2415, %f2418, %f2394;
	fma.rn.f32 	%f2475, %f2417, %f2404, %f2395;
	fma.rn.f32 	%f2476, %f2417, %f2406, %f2396;
	fma.rn.f32 	%f2477, %f2417, %f2408, %f2397;
	fma.rn.f32 	%f2478, %f2417, %f2410, %f2398;
	fma.rn.f32 	%f2479, %f2417, %f2412, %f2399;
	fma.rn.f32 	%f2480, %f2417, %f2414, %f2400;
	fma.rn.f32 	%f2481, %f2417, %f2416, %f2401;
	fma.rn.f32 	%f2482, %f2417, %f2418, %f2402;
	ld.shared.f32 	%f2483, [%r281+112];
	ld.shared.f32 	%f2484, [%r277+3584];
	ld.shared.f32 	%f2485, [%r281+240];
	ld.shared.f32 	%f2486, [%r277+3588];
	ld.shared.f32 	%f2487, [%r281+368];
	ld.shared.f32 	%f2488, [%r277+3592];
	ld.shared.f32 	%f2489, [%r281+496];
	ld.shared.f32 	%f2490, [%r277+3596];
	ld.shared.f32 	%f2491, [%r281+624];
	ld.shared.f32 	%f2492, [%r277+3600];
	ld.shared.f32 	%f2493, [%r281+752];
	ld.shared.f32 	%f2494, [%r277+3604];
	ld.shared.f32 	%f2495, [%r281+880];
	ld.shared.f32 	%f2496, [%r277+3608];
	ld.shared.f32 	%f2497, [%r281+1008];
	ld.shared.f32 	%f2498, [%r277+3612];
	fma.rn.f32 	%f2499, %f2483, %f2484, %f2419;
	fma.rn.f32 	%f2500, %f2483, %f2486, %f2420;
	fma.rn.f32 	%f2501, %f2483, %f2488, %f2421;
	fma.rn.f32 	%f2502, %f2483, %f2490, %f2422;
	fma.rn.f32 	%f2503, %f2483, %f2492, %f2423;
	fma.rn.f32 	%f2504, %f2483, %f2494, %f2424;
	fma.rn.f32 	%f2505, %f2483, %f2496, %f2425;
	fma.rn.f32 	%f2506, %f2483, %f2498, %f2426;
	fma.rn.f32 	%f2507, %f2485, %f2484, %f2427;
	fma.rn.f32 	%f2508, %f2485, %f2486, %f2428;
	fma.rn.f32 	%f2509, %f2485, %f2488, %f2429;
	fma.rn.f32 	%f2510, %f2485, %f2490, %f2430;
	fma.rn.f32 	%f2511, %f2485, %f2492, %f2431;
	fma.rn.f32 	%f2512, %f2485, %f2494, %f2432;
	fma.rn.f32 	%f2513, %f2485, %f2496, %f2433;
	fma.rn.f32 	%f2514, %f2485, %f2498, %f2434;
	fma.rn.f32 	%f2515, %f2487, %f2484, %f2435;
	fma.rn.f32 	%f2516, %f2487, %f2486, %f2436;
	fma.rn.f32 	%f2517, %f2487, %f2488, %f2437;
	fma.rn.f32 	%f2518, %f2487, %f2490, %f2438;
	fma.rn.f32 	%f2519, %f2487, %f2492, %f2439;
	fma.rn.f32 	%f2520, %f2487, %f2494, %f2440;
	fma.rn.f32 	%f2521, %f2487, %f2496, %f2441;
	fma.rn.f32 	%f2522, %f2487, %f2498, %f2442;
	fma.rn.f32 	%f2523, %f2489, %f2484, %f2443;
	fma.rn.f32 	%f2524, %f2489, %f2486, %f2444;
	fma.rn.f32 	%f2525, %f2489, %f2488, %f2445;
	fma.rn.f32 	%f2526, %f2489, %f2490, %f2446;
	fma.rn.f32 	%f2527, %f2489, %f2492, %f2447;
	fma.rn.f32 	%f2528, %f2489, %f2494, %f2448;
	fma.rn.f32 	%f2529, %f2489, %f2496, %f2449;
	fma.rn.f32 	%f2530, %f2489, %f2498, %f2450;
	fma.rn.f32 	%f2531, %f2491, %f2484, %f2451;
	fma.rn.f32 	%f2532, %f2491, %f2486, %f2452;
	fma.rn.f32 	%f2533, %f2491, %f2488, %f2453;
	fma.rn.f32 	%f2534, %f2491, %f2490, %f2454;
	fma.rn.f32 	%f2535, %f2491, %f2492, %f2455;
	fma.rn.f32 	%f2536, %f2491, %f2494, %f2456;
	fma.rn.f32 	%f2537, %f2491, %f2496, %f2457;
	fma.rn.f32 	%f2538, %f2491, %f2498, %f2458;
	fma.rn.f32 	%f2539, %f2493, %f2484, %f2459;
	fma.rn.f32 	%f2540, %f2493, %f2486, %f2460;
	fma.rn.f32 	%f2541, %f2493, %f2488, %f2461;
	fma.rn.f32 	%f2542, %f2493, %f2490, %f2462;
	fma.rn.f32 	%f2543, %f2493, %f2492, %f2463;
	fma.rn.f32 	%f2544, %f2493, %f2494, %f2464;
	fma.rn.f32 	%f2545, %f2493, %f2496, %f2465;
	fma.rn.f32 	%f2546, %f2493, %f2498, %f2466;
	fma.rn.f32 	%f2547, %f2495, %f2484, %f2467;
	fma.rn.f32 	%f2548, %f2495, %f2486, %f2468;
	fma.rn.f32 	%f2549, %f2495, %f2488, %f2469;
	fma.rn.f32 	%f2550, %f2495, %f2490, %f2470;
	fma.rn.f32 	%f2551, %f2495, %f2492, %f2471;
	fma.rn.f32 	%f2552, %f2495, %f2494, %f2472;
	fma.rn.f32 	%f2553, %f2495, %f2496, %f2473;
	fma.rn.f32 	%f2554, %f2495, %f2498, %f2474;
	fma.rn.f32 	%f2555, %f2497, %f2484, %f2475;
	fma.rn.f32 	%f2556, %f2497, %f2486, %f2476;
	fma.rn.f32 	%f2557, %f2497, %f2488, %f2477;
	fma.rn.f32 	%f2558, %f2497, %f2490, %f2478;
	fma.rn.f32 	%f2559, %f2497, %f2492, %f2479;
	fma.rn.f32 	%f2560, %f2497, %f2494, %f2480;
	fma.rn.f32 	%f2561, %f2497, %f2496, %f2481;
	fma.rn.f32 	%f2562, %f2497, %f2498, %f2482;
	ld.shared.f32 	%f2563, [%r281+116];
	ld.shared.f32 	%f2564, [%r277+3712];
	ld.shared.f32 	%f2565, [%r281+244];
	ld.shared.f32 	%f2566, [%r277+3716];
	ld.shared.f32 	%f2567, [%r281+372];
	ld.shared.f32 	%f2568, [%r277+3720];
	ld.shared.f32 	%f2569, [%r281+500];
	ld.shared.f32 	%f2570, [%r277+3724];
	ld.shared.f32 	%f2571, [%r281+628];
	ld.shared.f32 	%f2572, [%r277+3728];
	ld.shared.f32 	%f2573, [%r281+756];
	ld.shared.f32 	%f2574, [%r277+3732];
	ld.shared.f32 	%f2575, [%r281+884];
	ld.shared.f32 	%f2576, [%r277+3736];
	ld.shared.f32 	%f2577, [%r281+1012];
	ld.shared.f32 	%f2578, [%r277+3740];
	fma.rn.f32 	%f2579, %f2563, %f2564, %f2499;
	fma.rn.f32 	%f2580, %f2563, %f2566, %f2500;
	fma.rn.f32 	%f2581, %f2563, %f2568, %f2501;
	fma.rn.f32 	%f2582, %f2563, %f2570, %f2502;
	fma.rn.f32 	%f2583, %f2563, %f2572, %f2503;
	fma.rn.f32 	%f2584, %f2563, %f2574, %f2504;
	fma.rn.f32 	%f2585, %f2563, %f2576, %f2505;
	fma.rn.f32 	%f2586, %f2563, %f2578, %f2506;
	fma.rn.f32 	%f2587, %f2565, %f2564, %f2507;
	fma.rn.f32 	%f2588, %f2565, %f2566, %f2508;
	fma.rn.f32 	%f2589, %f2565, %f2568, %f2509;
	fma.rn.f32 	%f2590, %f2565, %f2570, %f2510;
	fma.rn.f32 	%f2591, %f2565, %f2572, %f2511;
	fma.rn.f32 	%f2592, %f2565, %f2574, %f2512;
	fma.rn.f32 	%f2593, %f2565, %f2576, %f2513;
	fma.rn.f32 	%f2594, %f2565, %f2578, %f2514;
	fma.rn.f32 	%f2595, %f2567, %f2564, %f2515;
	fma.rn.f32 	%f2596, %f2567, %f2566, %f2516;
	fma.rn.f32 	%f2597, %f2567, %f2568, %f2517;
	fma.rn.f32 	%f2598, %f2567, %f2570, %f2518;
	fma.rn.f32 	%f2599, %f2567, %f2572, %f2519;
	fma.rn.f32 	%f2600, %f2567, %f2574, %f2520;
	fma.rn.f32 	%f2601, %f2567, %f2576, %f2521;
	fma.rn.f32 	%f2602, %f2567, %f2578, %f2522;
	fma.rn.f32 	%f2603, %f2569, %f2564, %f2523;
	fma.rn.f32 	%f2604, %f2569, %f2566, %f2524;
	fma.rn.f32 	%f2605, %f2569, %f2568, %f2525;
	fma.rn.f32 	%f2606, %f2569, %f2570, %f2526;
	fma.rn.f32 	%f2607, %f2569, %f2572, %f2527;
	fma.rn.f32 	%f2608, %f2569, %f2574, %f2528;
	fma.rn.f32 	%f2609, %f2569, %f2576, %f2529;
	fma.rn.f32 	%f2610, %f2569, %f2578, %f2530;
	fma.rn.f32 	%f2611, %f2571, %f2564, %f2531;
	fma.rn.f32 	%f2612, %f2571, %f2566, %f2532;
	fma.rn.f32 	%f2613, %f2571, %f2568, %f2533;
	fma.rn.f32 	%f2614, %f2571, %f2570, %f2534;
	fma.rn.f32 	%f2615, %f2571, %f2572, %f2535;
	fma.rn.f32 	%f2616, %f2571, %f2574, %f2536;
	fma.rn.f32 	%f2617, %f2571, %f2576, %f2537;
	fma.rn.f32 	%f2618, %f2571, %f2578, %f2538;
	fma.rn.f32 	%f2619, %f2573, %f2564, %f2539;
	fma.rn.f32 	%f2620, %f2573, %f2566, %f2540;
	fma.rn.f32 	%f2621, %f2573, %f2568, %f2541;
	fma.rn.f32 	%f2622, %f2573, %f2570, %f2542;
	fma.rn.f32 	%f2623, %f2573, %f2572, %f2543;
	fma.rn.f32 	%f2624, %f2573, %f2574, %f2544;
	fma.rn.f32 	%f2625, %f2573, %f2576, %f2545;
	fma.rn.f32 	%f2626, %f2573, %f2578, %f2546;
	fma.rn.f32 	%f2627, %f2575, %f2564, %f2547;
	fma.rn.f32 	%f2628, %f2575, %f2566, %f2548;
	fma.rn.f32 	%f2629, %f2575, %f2568, %f2549;
	fma.rn.f32 	%f2630, %f2575, %f2570, %f2550;
	fma.rn.f32 	%f2631, %f2575, %f2572, %f2551;
	fma.rn.f32 	%f2632, %f2575, %f2574, %f2552;
	fma.rn.f32 	%f2633, %f2575, %f2576, %f2553;
	fma.rn.f32 	%f2634, %f2575, %f2578, %f2554;
	fma.rn.f32 	%f2635, %f2577, %f2564, %f2555;
	fma.rn.f32 	%f2636, %f2577, %f2566, %f2556;
	fma.rn.f32 	%f2637, %f2577, %f2568, %f2557;
	fma.rn.f32 	%f2638, %f2577, %f2570, %f2558;
	fma.rn.f32 	%f2639, %f2577, %f2572, %f2559;
	fma.rn.f32 	%f2640, %f2577, %f2574, %f2560;
	fma.rn.f32 	%f2641, %f2577, %f2576, %f2561;
	fma.rn.f32 	%f2642, %f2577, %f2578, %f2562;
	ld.shared.f32 	%f2643, [%r281+120];
	ld.shared.f32 	%f2644, [%r277+3840];
	ld.shared.f32 	%f2645, [%r281+248];
	ld.shared.f32 	%f2646, [%r277+3844];
	ld.shared.f32 	%f2647, [%r281+376];
	ld.shared.f32 	%f2648, [%r277+3848];
	ld.shared.f32 	%f2649, [%r281+504];
	ld.shared.f32 	%f2650, [%r277+3852];
	ld.shared.f32 	%f2651, [%r281+632];
	ld.shared.f32 	%f2652, [%r277+3856];
	ld.shared.f32 	%f2653, [%r281+760];
	ld.shared.f32 	%f2654, [%r277+3860];
	ld.shared.f32 	%f2655, [%r281+888];
	ld.shared.f32 	%f2656, [%r277+3864];
	ld.shared.f32 	%f2657, [%r281+1016];
	ld.shared.f32 	%f2658, [%r277+3868];
	fma.rn.f32 	%f2659, %f2643, %f2644, %f2579;
	fma.rn.f32 	%f2660, %f2643, %f2646, %f2580;
	fma.rn.f32 	%f2661, %f2643, %f2648, %f2581;
	fma.rn.f32 	%f2662, %f2643, %f2650, %f2582;
	fma.rn.f32 	%f2663, %f2643, %f2652, %f2583;
	fma.rn.f32 	%f2664, %f2643, %f2654, %f2584;
	fma.rn.f32 	%f2665, %f2643, %f2656, %f2585;
	fma.rn.f32 	%f2666, %f2643, %f2658, %f2586;
	fma.rn.f32 	%f2667, %f2645, %f2644, %f2587;
	fma.rn.f32 	%f2668, %f2645, %f2646, %f2588;
	fma.rn.f32 	%f2669, %f2645, %f2648, %f2589;
	fma.rn.f32 	%f2670, %f2645, %f2650, %f2590;
	fma.rn.f32 	%f2671, %f2645, %f2652, %f2591;
	fma.rn.f32 	%f2672, %f2645, %f2654, %f2592;
	fma.rn.f32 	%f2673, %f2645, %f2656, %f2593;
	fma.rn.f32 	%f2674, %f2645, %f2658, %f2594;
	fma.rn.f32 	%f2675, %f2647, %f2644, %f2595;
	fma.rn.f32 	%f2676, %f2647, %f2646, %f2596;
	fma.rn.f32 	%f2677, %f2647, %f2648, %f2597;
	fma.rn.f32 	%f2678, %f2647, %f2650, %f2598;
	fma.rn.f32 	%f2679, %f2647, %f2652, %f2599;
	fma.rn.f32 	%f2680, %f2647, %f2654, %f2600;
	fma.rn.f32 	%f2681, %f2647, %f2656, %f2601;
	fma.rn.f32 	%f2682, %f2647, %f2658, %f2602;
	fma.rn.f32 	%f2683, %f2649, %f2644, %f2603;
	fma.rn.f32 	%f2684, %f2649, %f2646, %f2604;
	fma.rn.f32 	%f2685, %f2649, %f2648, %f2605;
	fma.rn.f32 	%f2686, %f2649, %f2650, %f2606;
	fma.rn.f32 	%f2687, %f2649, %f2652, %f2607;
	fma.rn.f32 	%f2688, %f2649, %f2654, %f2608;
	fma.rn.f32 	%f2689, %f2649, %f2656, %f2609;
	fma.rn.f32 	%f2690, %f2649, %f2658, %f2610;
	fma.rn.f32 	%f2691, %f2651, %f2644, %f2611;
	fma.rn.f32 	%f2692, %f2651, %f2646, %f2612;
	fma.rn.f32 	%f2693, %f2651, %f2648, %f2613;
	fma.rn.f32 	%f2694, %f2651, %f2650, %f2614;
	fma.rn.f32 	%f2695, %f2651, %f2652, %f2615;
	fma.rn.f32 	%f2696, %f2651, %f2654, %f2616;
	fma.rn.f32 	%f2697, %f2651, %f2656, %f2617;
	fma.rn.f32 	%f2698, %f2651, %f2658, %f2618;
	fma.rn.f32 	%f2699, %f2653, %f2644, %f2619;
	fma.rn.f32 	%f2700, %f2653, %f2646, %f2620;
	fma.rn.f32 	%f2701, %f2653, %f2648, %f2621;
	fma.rn.f32 	%f2702, %f2653, %f2650, %f2622;
	fma.rn.f32 	%f2703, %f2653, %f2652, %f2623;
	fma.rn.f32 	%f2704, %f2653, %f2654, %f2624;
	fma.rn.f32 	%f2705, %f2653, %f2656, %f2625;
	fma.rn.f32 	%f2706, %f2653, %f2658, %f2626;
	fma.rn.f32 	%f2707, %f2655, %f2644, %f2627;
	fma.rn.f32 	%f2708, %f2655, %f2646, %f2628;
	fma.rn.f32 	%f2709, %f2655, %f2648, %f2629;
	fma.rn.f32 	%f2710, %f2655, %f2650, %f2630;
	fma.rn.f32 	%f2711, %f2655, %f2652, %f2631;
	fma.rn.f32 	%f2712, %f2655, %f2654, %f2632;
	fma.rn.f32 	%f2713, %f2655, %f2656, %f2633;
	fma.rn.f32 	%f2714, %f2655, %f2658, %f2634;
	fma.rn.f32 	%f2715, %f2657, %f2644, %f2635;
	fma.rn.f32 	%f2716, %f2657, %f2646, %f2636;
	fma.rn.f32 	%f2717, %f2657, %f2648, %f2637;
	fma.rn.f32 	%f2718, %f2657, %f2650, %f2638;
	fma.rn.f32 	%f2719, %f2657, %f2652, %f2639;
	fma.rn.f32 	%f2720, %f2657, %f2654, %f2640;
	fma.rn.f32 	%f2721, %f2657, %f2656, %f2641;
	fma.rn.f32 	%f2722, %f2657, %f2658, %f2642;
	ld.shared.f32 	%f2723, [%r281+124];
	ld.shared.f32 	%f2724, [%r277+3968];
	ld.shared.f32 	%f2725, [%r281+252];
	ld.shared.f32 	%f2726, [%r277+3972];
	ld.shared.f32 	%f2727, [%r281+380];
	ld.shared.f32 	%f2728, [%r277+3976];
	ld.shared.f32 	%f2729, [%r281+508];
	ld.shared.f32 	%f2730, [%r277+3980];
	ld.shared.f32 	%f2731, [%r281+636];
	ld.shared.f32 	%f2732, [%r277+3984];
	ld.shared.f32 	%f2733, [%r281+764];
	ld.shared.f32 	%f2734, [%r277+3988];
	ld.shared.f32 	%f2735, [%r281+892];
	ld.shared.f32 	%f2736, [%r277+3992];
	ld.shared.f32 	%f2737, [%r281+1020];
	ld.shared.f32 	%f2738, [%r277+3996];
	fma.rn.f32 	%f2786, %f2723, %f2724, %f2659;
	fma.rn.f32 	%f2785, %f2723, %f2726, %f2660;
	fma.rn.f32 	%f2784, %f2723, %f2728, %f2661;
	fma.rn.f32 	%f2783, %f2723, %f2730, %f2662;
	fma.rn.f32 	%f2782, %f2723, %f2732, %f2663;
	fma.rn.f32 	%f2781, %f2723, %f2734, %f2664;
	fma.rn.f32 	%f2780, %f2723, %f2736, %f2665;
	fma.rn.f32 	%f2779, %f2723, %f2738, %f2666;
	fma.rn.f32 	%f2778, %f2725, %f2724, %f2667;
	fma.rn.f32 	%f2777, %f2725, %f2726, %f2668;
	fma.rn.f32 	%f2776, %f2725, %f2728, %f2669;
	fma.rn.f32 	%f2775, %f2725, %f2730, %f2670;
	fma.rn.f32 	%f2774, %f2725, %f2732, %f2671;
	fma.rn.f32 	%f2773, %f2725, %f2734, %f2672;
	fma.rn.f32 	%f2772, %f2725, %f2736, %f2673;
	fma.rn.f32 	%f2771, %f2725, %f2738, %f2674;
	fma.rn.f32 	%f2770, %f2727, %f2724, %f2675;
	fma.rn.f32 	%f2769, %f2727, %f2726, %f2676;
	fma.rn.f32 	%f2768, %f2727, %f2728, %f2677;
	fma.rn.f32 	%f2767, %f2727, %f2730, %f2678;
	fma.rn.f32 	%f2766, %f2727, %f2732, %f2679;
	fma.rn.f32 	%f2765, %f2727, %f2734, %f2680;
	fma.rn.f32 	%f2764, %f2727, %f2736, %f2681;
	fma.rn.f32 	%f2763, %f2727, %f2738, %f2682;
	fma.rn.f32 	%f2762, %f2729, %f2724, %f2683;
	fma.rn.f32 	%f2761, %f2729, %f2726, %f2684;
	fma.rn.f32 	%f2760, %f2729, %f2728, %f2685;
	fma.rn.f32 	%f2759, %f2729, %f2730, %f2686;
	fma.rn.f32 	%f2758, %f2729, %f2732, %f2687;
	fma.rn.f32 	%f2757, %f2729, %f2734, %f2688;
	fma.rn.f32 	%f2756, %f2729, %f2736, %f2689;
	fma.rn.f32 	%f2755, %f2729, %f2738, %f2690;
	fma.rn.f32 	%f2754, %f2731, %f2724, %f2691;
	fma.rn.f32 	%f2753, %f2731, %f2726, %f2692;
	fma.rn.f32 	%f2752, %f2731, %f2728, %f2693;
	fma.rn.f32 	%f2751, %f2731, %f2730, %f2694;
	fma.rn.f32 	%f2750, %f2731, %f2732, %f2695;
	fma.rn.f32 	%f2749, %f2731, %f2734, %f2696;
	fma.rn.f32 	%f2748, %f2731, %f2736, %f2697;
	fma.rn.f32 	%f2747, %f2731, %f2738, %f2698;
	fma.rn.f32 	%f2746, %f2733, %f2724, %f2699;
	fma.rn.f32 	%f2745, %f2733, %f2726, %f2700;
	fma.rn.f32 	%f2744, %f2733, %f2728, %f2701;
	fma.rn.f32 	%f2743, %f2733, %f2730, %f2702;
	fma.rn.f32 	%f2742, %f2733, %f2732, %f2703;
	fma.rn.f32 	%f2741, %f2733, %f2734, %f2704;
	fma.rn.f32 	%f2740, %f2733, %f2736, %f2705;
	fma.rn.f32 	%f2739, %f2733, %f2738, %f2706;
	fma.rn.f32 	%f2787, %f2735, %f2724, %f2707;
	fma.rn.f32 	%f2788, %f2735, %f2726, %f2708;
	fma.rn.f32 	%f2789, %f2735, %f2728, %f2709;
	fma.rn.f32 	%f2790, %f2735, %f2730, %f2710;
	fma.rn.f32 	%f2791, %f2735, %f2732, %f2711;
	fma.rn.f32 	%f2792, %f2735, %f2734, %f2712;
	fma.rn.f32 	%f2793, %f2735, %f2736, %f2713;
	fma.rn.f32 	%f2794, %f2735, %f2738, %f2714;
	fma.rn.f32 	%f2795, %f2737, %f2724, %f2715;
	fma.rn.f32 	%f2796, %f2737, %f2726, %f2716;
	fma.rn.f32 	%f2797, %f2737, %f2728, %f2717;
	fma.rn.f32 	%f2798, %f2737, %f2730, %f2718;
	fma.rn.f32 	%f2799, %f2737, %f2732, %f2719;
	fma.rn.f32 	%f2800, %f2737, %f2734, %f2720;
	fma.rn.f32 	%f2801, %f2737, %f2736, %f2721;
	fma.rn.f32 	%f2802, %f2737, %f2738, %f2722;
	bar.sync 	0;
	add.s32 	%r457, %r457, 1;
	setp.eq.s32 	%p50, %r457, 0;
	shl.b32 	%r282, %r381, 5;
	add.s32 	%r456, %r456, %r282;
	add.s32 	%r455, %r455, 32;
	add.s32 	%r454, %r454, 32;
	add.s32 	%r453, %r453, 32;
	add.s32 	%r452, %r452, 32;
	add.s32 	%r451, %r451, 32;
	add.s32 	%r450, %r450, 32;
	add.s32 	%r449, %r449, 32;
	add.s32 	%r448, %r448, 32;
	add.s32 	%r447, %r447, 32;
	add.s32 	%r446, %r446, 32;
	@%p50 bra 	$L__BB1_35;
	bra.uni 	$L__BB1_2;
$L__BB1_35:
	ld.param.u32 	%r382, [_Z17matmul_vectorizedPKfS0_Pfi_param_3];
	mov.u32 	%r283, %ctaid.y;
	shl.b32 	%r284, %r283, 5;
	mov.u32 	%r285, %tid.y;
	shl.b32 	%r286, %r285, 3;
	add.s32 	%r27, %r284, %r286;
	mov.u32 	%r287, %ctaid.x;
	shl.b32 	%r288, %r287, 5;
	mov.u32 	%r289, %tid.x;
	shl.b32 	%r290, %r289, 3;
	add.s32 	%r291, %r288, %r290;
	mul.lo.s32 	%r29, %r27, %r382;
	max.s32 	%r292, %r27, %r291;
	setp.lt.s32 	%p51, %r292, %r382;
	@%p51 bra 	$L__BB1_36;
	bra.uni 	$L__BB1_37;
$L__BB1_36:
	ld.param.u64 	%rd122, [_Z17matmul_vectorizedPKfS0_Pfi_param_2];
	add.s32 	%r293, %r291, %r29;
	cvta.to.global.u64 	%rd62, %rd122;
	mul.wide.s32 	%rd63, %r293, 4;
	add.s64 	%rd64, %rd62, %rd63;
	st.global.f32 	[%rd64], %f2786;
$L__BB1_37:
	ld.param.u32 	%r383, [_Z17matmul_vectorizedPKfS0_Pfi_param_3];
	ld.param.u64 	%rd123, [_Z17matmul_vectorizedPKfS0_Pfi_param_2];
	add.s32 	%r42, %r291, 1;
	max.s32 	%r294, %r27, %r42;
	setp.ge.s32 	%p52, %r294, %r383;
	cvt.s64.s32 	%rd65, %r29;
	cvt.u64.u32 	%rd1, %r291;
	add.s64 	%rd66, %rd1, %rd65;
	cvta.to.global.u64 	%rd67, %rd123;
	shl.b64 	%rd68, %rd66, 2;
	add.s64 	%rd2, %rd67, %rd68;
	@%p52 bra 	$L__BB1_39;
	st.global.f32 	[%rd2+4], %f2785;
$L__BB1_39:
	ld.param.u32 	%r384, [_Z17matmul_vectorizedPKfS0_Pfi_param_3];
	add.s32 	%r43, %r291, 2;
	max.s32 	%r295, %r27, %r43;
	setp.ge.s32 	%p53, %r295, %r384;
	@%p53 bra 	$L__BB1_41;
	st.global.f32 	[%rd2+8], %f2784;
$L__BB1_41:
	ld.param.u32 	%r385, [_Z17matmul_vectorizedPKfS0_Pfi_param_3];
	add.s32 	%r44, %r291, 3;
	max.s32 	%r296, %r27, %r44;
	setp.ge.s32 	%p54, %r296, %r385;
	@%p54 bra 	$L__BB1_43;
	st.global.f32 	[%rd2+12], %f2783;
$L__BB1_43:
	ld.param.u32 	%r386, [_Z17matmul_vectorizedPKfS0_Pfi_param_3];
	add.s32 	%r45, %r291, 4;
	max.s32 	%r297, %r27, %r45;
	setp.ge.s32 	%p55, %r297, %r386;
	@%p55 bra 	$L__BB1_45;
	st.global.f32 	[%rd2+16], %f2782;
$L__BB1_45:
	ld.param.u32 	%r387, [_Z17matmul_vectorizedPKfS0_Pfi_param_3];
	add.s32 	%r46, %r291, 5;
	max.s32 	%r298, %r27, %r46;
	setp.ge.s32 	%p56, %r298, %r387;
	@%p56 bra 	$L__BB1_47;
	st.global.f32 	[%rd2+20], %f2781;
$L__BB1_47:
	ld.param.u32 	%r388, [_Z17matmul_vectorizedPKfS0_Pfi_param_3];
	add.s32 	%r47, %r291, 6;
	max.s32 	%r299, %r27, %r47;
	setp.ge.s32 	%p57, %r299, %r388;
	@%p57 bra 	$L__BB1_49;
	st.global.f32 	[%rd2+24], %f2780;
$L__BB1_49:
	ld.param.u32 	%r389, [_Z17matmul_vectorizedPKfS0_Pfi_param_3];
	add.s32 	%r48, %r291, 7;
	max.s32 	%r300, %r27, %r48;
	setp.ge.s32 	%p58, %r300, %r389;
	@%p58 bra 	$L__BB1_51;
	st.global.f32 	[%rd2+28], %f2779;
$L__BB1_51:
	ld.param.u32 	%r390, [_Z17matmul_vectorizedPKfS0_Pfi_param_3];
	add.s32 	%r49, %r27, 1;
	add.s32 	%r50, %r29, %r390;
	max.s32 	%r301, %r49, %r291;
	setp.ge.s32 	%p59, %r301, %r390;
	@%p59 bra 	$L__BB1_53;
	ld.param.u64 	%rd124, [_Z17matmul_vectorizedPKfS0_Pfi_param_2];
	add.s32 	%r302, %r291, %r50;
	cvta.to.global.u64 	%rd69, %rd124;
	mul.wide.s32 	%rd70, %r302, 4;
	add.s64 	%rd71, %rd69, %rd70;
	st.global.f32 	[%rd71], %f2778;
$L__BB1_53:
	ld.param.u32 	%r391, [_Z17matmul_vectorizedPKfS0_Pfi_param_3];
	ld.param.u64 	%rd125, [_Z17matmul_vectorizedPKfS0_Pfi_param_2];
	max.s32 	%r303, %r49, %r42;
	setp.ge.s32 	%p60, %r303, %r391;
	cvt.s64.s32 	%rd72, %r50;
	add.s64 	%rd73, %rd1, %rd72;
	cvta.to.global.u64 	%rd74, %rd125;
	shl.b64 	%rd75, %rd73, 2;
	add.s64 	%rd3, %rd74, %rd75;
	@%p60 bra 	$L__BB1_55;
	st.global.f32 	[%rd3+4], %f2777;
$L__BB1_55:
	ld.param.u32 	%r392, [_Z17matmul_vectorizedPKfS0_Pfi_param_3];
	max.s32 	%r304, %r49, %r43;
	setp.ge.s32 	%p61, %r304, %r392;
	@%p61 bra 	$L__BB1_57;
	st.global.f32 	[%rd3+8], %f2776;
$L__BB1_57:
	ld.param.u32 	%r393, [_Z17matmul_vectorizedPKfS0_Pfi_param_3];
	max.s32 	%r305, %r49, %r44;
	setp.ge.s32 	%p62, %r305, %r393;
	@%p62 bra 	$L__BB1_59;
	st.global.f32 	[%rd3+12], %f2775;
$L__BB1_59:
	ld.param.u32 	%r394, [_Z17matmul_vectorizedPKfS0_Pfi_param_3];
	max.s32 	%r306, %r49, %r45;
	setp.ge.s32 	%p63, %r306, %r394;
	@%p63 bra 	$L__BB1_61;
	st.global.f32 	[%rd3+16], %f2774;
$L__BB1_61:
	ld.param.u32 	%r395, [_Z17matmul_vectorizedPKfS0_Pfi_param_3];
	max.s32 	%r307, %r49, %r46;
	setp.ge.s32 	%p64, %r307, %r395;
	@%p64 bra 	$L__BB1_63;
	st.global.f32 	[%rd3+20], %f2773;
$L__BB1_63:
	ld.param.u32 	%r396, [_Z17matmul_vectorizedPKfS0_Pfi_param_3];
	max.s32 	%r308, %r49, %r47;
	setp.ge.s32 	%p65, %r308, %r396;
	@%p65 bra 	$L__BB1_65;
	st.global.f32 	[%rd3+24], %f2772;
$L__BB1_65:
	ld.param.u32 	%r397, [_Z17matmul_vectorizedPKfS0_Pfi_param_3];
	max.s32 	%r309, %r49, %r48;
	setp.ge.s32 	%p66, %r309, %r397;
	@%p66 bra 	$L__BB1_67;
	st.global.f32 	[%rd3+28], %f2771;
$L__BB1_67:
	ld.param.u32 	%r398, [_Z17matmul_vectorizedPKfS0_Pfi_param_3];
	ld.param.u64 	%rd126, [_Z17matmul_vectorizedPKfS0_Pfi_param_2];
	cvta.to.global.u64 	%rd4, %rd126;
	add.s32 	%r51, %r27, 2;
	add.s32 	%r52, %r50, %r398;
	max.s32 	%r310, %r51, %r291;
	setp.ge.s32 	%p67, %r310, %r398;
	@%p67 bra 	$L__BB1_69;
	add.s32 	%r311, %r291, %r52;
	mul.wide.s32 	%rd76, %r311, 4;
	add.s64 	%rd77, %rd4, %rd76;
	st.global.f32 	[%rd77], %f2770;
$L__BB1_69:
	ld.param.u32 	%r399, [_Z17matmul_vectorizedPKfS0_Pfi_param_3];
	max.s32 	%r312, %r51, %r42;
	setp.ge.s32 	%p68, %r312, %r399;
	cvt.s64.s32 	%rd78, %r52;
	add.s64 	%rd79, %rd1, %rd78;
	shl.b64 	%rd80, %rd79, 2;
	add.s64 	%rd5, %rd4, %rd80;
	@%p68 bra 	$L__BB1_71;
	st.global.f32 	[%rd5+4], %f2769;
$L__BB1_71:
	ld.param.u32 	%r400, [_Z17matmul_vectorizedPKfS0_Pfi_param_3];
	max.s32 	%r313, %r51, %r43;
	setp.ge.s32 	%p69, %r313, %r400;
	@%p69 bra 	$L__BB1_73;
	st.global.f32 	[%rd5+8], %f2768;
$L__BB1_73:
	ld.param.u32 	%r401, [_Z17matmul_vectorizedPKfS0_Pfi_param_3];
	max.s32 	%r314, %r51, %r44;
	setp.ge.s32 	%p70, %r314, %r401;
	@%p70 bra 	$L__BB1_75;
	st.global.f32 	[%rd5+12], %f2767;
$L__BB1_75:
	ld.param.u32 	%r402, [_Z17matmul_vectorizedPKfS0_Pfi_param_3];
	max.s32 	%r315, %r51, %r45;
	setp.ge.s32 	%p71, %r315, %r402;
	@%p71 bra 	$L__BB1_77;
	st.global.f32 	[%rd5+16], %f2766;
$L__BB1_77:
	ld.param.u32 	%r403, [_Z17matmul_vectorizedPKfS0_Pfi_param_3];
	max.s32 	%r316, %r51, %r46;
	setp.ge.s32 	%p72, %r316, %r403;
	@%p72 bra 	$L__BB1_79;
	st.global.f32 	[%rd5+20], %f2765;
$L__BB1_79:
	ld.param.u32 	%r404, [_Z17matmul_vectorizedPKfS0_Pfi_param_3];
	max.s32 	%r317, %r51, %r47;
	setp.ge.s32 	%p73, %r317, %r404;
	@%p73 bra 	$L__BB1_81;
	st.global.f32 	[%rd5+24], %f2764;
$L__BB1_81:
	ld.param.u32 	%r405, [_Z17matmul_vectorizedPKfS0_Pfi_param_3];
	max.s32 	%r318, %r51, %r48;
	setp.ge.s32 	%p74, %r318, %r405;
	@%p74 bra 	$L__BB1_83;
	st.global.f32 	[%rd5+28], %f2763;
$L__BB1_83:
	ld.param.u32 	%r406, [_Z17matmul_vectorizedPKfS0_Pfi_param_3];
	add.s32 	%r53, %r27, 3;
	add.s32 	%r54, %r52, %r406;
	max.s32 	%r319, %r53, %r291;
	setp.ge.s32 	%p75, %r319, %r406;
	@%p75 bra 	$L__BB1_85;
	add.s32 	%r320, %r291, %r54;
	mul.wide.s32 	%rd81, %r320, 4;
	add.s64 	%rd82, %rd4, %rd81;
	st.global.f32 	[%rd82], %f2762;
$L__BB1_85:
	ld.param.u32 	%r407, [_Z17matmul_vectorizedPKfS0_Pfi_param_3];
	max.s32 	%r321, %r53, %r42;
	setp.ge.s32 	%p76, %r321, %r407;
	cvt.s64.s32 	%rd83, %r54;
	add.s64 	%rd84, %rd1, %rd83;
	shl.b64 	%rd85, %rd84, 2;
	add.s64 	%rd6, %rd4, %rd85;
	@%p76 bra 	$L__BB1_87;
	st.global.f32 	[%rd6+4], %f2761;
$L__BB1_87:
	ld.param.u32 	%r408, [_Z17matmul_vectorizedPKfS0_Pfi_param_3];
	max.s32 	%r322, %r53, %r43;
	setp.ge.s32 	%p77, %r322, %r408;
	@%p77 bra 	$L__BB1_89;
	st.global.f32 	[%rd6+8], %f2760;
$L__BB1_89:
	ld.param.u32 	%r409, [_Z17matmul_vectorizedPKfS0_Pfi_param_3];
	max.s32 	%r323, %r53, %r44;
	setp.ge.s32 	%p78, %r323, %r409;
	@%p78 bra 	$L__BB1_91;
	st.global.f32 	[%rd6+12], %f2759;
$L__BB1_91:
	ld.param.u32 	%r410, [_Z17matmul_vectorizedPKfS0_Pfi_param_3];
	max.s32 	%r324, %r53, %r45;
	setp.ge.s32 	%p79, %r324, %r410;
	@%p79 bra 	$L__BB1_93;
	st.global.f32 	[%rd6+16], %f2758;
$L__BB1_93:
	ld.param.u32 	%r411, [_Z17matmul_vectorizedPKfS0_Pfi_param_3];
	max.s32 	%r325, %r53, %r46;
	setp.ge.s32 	%p80, %r325, %r411;
	@%p80 bra 	$L__BB1_95;
	st.global.f32 	[%rd6+20], %f2757;
$L__BB1_95:
	ld.param.u32 	%r412, [_Z17matmul_vectorizedPKfS0_Pfi_param_3];
	max.s32 	%r326, %r53, %r47;
	setp.ge.s32 	%p81, %r326, %r412;
	@%p81 bra 	$L__BB1_97;
	st.global.f32 	[%rd6+24], %f2756;
$L__BB1_97:
	ld.param.u32 	%r413, [_Z17matmul_vectorizedPKfS0_Pfi_param_3];
	max.s32 	%r327, %r53, %r48;
	setp.ge.s32 	%p82, %r327, %r413;
	@%p82 bra 	$L__BB1_99;
	st.global.f32 	[%rd6+28], %f2755;
$L__BB1_99:
	ld.param.u32 	%r414, [_Z17matmul_vectorizedPKfS0_Pfi_param_3];
	add.s32 	%r55, %r27, 4;
	add.s32 	%r56, %r54, %r414;
	max.s32 	%r328, %r55, %r291;
	setp.ge.s32 	%p83, %r328, %r414;
	@%p83 bra 	$L__BB1_101;
	add.s32 	%r329, %r291, %r56;
	mul.wide.s32 	%rd86, %r329, 4;
	add.s64 	%rd87, %rd4, %rd86;
	st.global.f32 	[%rd87], %f2754;
$L__BB1_101:
	ld.param.u32 	%r415, [_Z17matmul_vectorizedPKfS0_Pfi_param_3];
	max.s32 	%r330, %r55, %r42;
	setp.ge.s32 	%p84, %r330, %r415;
	cvt.s64.s32 	%rd88, %r56;
	add.s64 	%rd89, %rd1, %rd88;
	shl.b64 	%rd90, %rd89, 2;
	add.s64 	%rd7, %rd4, %rd90;
	@%p84 bra 	$L__BB1_103;
	st.global.f32 	[%rd7+4], %f2753;
$L__BB1_103:
	ld.param.u32 	%r416, [_Z17matmul_vectorizedPKfS0_Pfi_param_3];
	max.s32 	%r331, %r55, %r43;
	setp.ge.s32 	%p85, %r331, %r416;
	@%p85 bra 	$L__BB1_105;
	st.global.f32 	[%rd7+8], %f2752;
$L__BB1_105:
	ld.param.u32 	%r417, [_Z17matmul_vectorizedPKfS0_Pfi_param_3];
	max.s32 	%r332, %r55, %r44;
	setp.ge.s32 	%p86, %r332, %r417;
	@%p86 bra 	$L__BB1_107;
	st.global.f32 	[%rd7+12], %f2751;
$L__BB1_107:
	ld.param.u32 	%r418, [_Z17matmul_vectorizedPKfS0_Pfi_param_3];
	max.s32 	%r333, %r55, %r45;
	setp.ge.s32 	%p87, %r333, %r418;
	@%p87 bra 	$L__BB1_109;
	st.global.f32 	[%rd7+16], %f2750;
$L__BB1_109:
	ld.param.u32 	%r419, [_Z17matmul_vectorizedPKfS0_Pfi_param_3];
	max.s32 	%r334, %r55, %r46;
	setp.ge.s32 	%p88, %r334, %r419;
	@%p88 bra 	$L__BB1_111;
	st.global.f32 	[%rd7+20], %f2749;
$L__BB1_111:
	ld.param.u32 	%r420, [_Z17matmul_vectorizedPKfS0_Pfi_param_3];
	max.s32 	%r335, %r55, %r47;
	setp.ge.s32 	%p89, %r335, %r420;
	@%p89 bra 	$L__BB1_113;
	st.global.f32 	[%rd7+24], %f2748;
$L__BB1_113:
	ld.param.u32 	%r421, [_Z17matmul_vectorizedPKfS0_Pfi_param_3];
	max.s32 	%r336, %r55, %r48;
	setp.ge.s32 	%p90, %r336, %r421;
	@%p90 bra 	$L__BB1_115;
	st.global.f32 	[%rd7+28], %f2747;
$L__BB1_115:
	ld.param.u32 	%r422, [_Z17matmul_vectorizedPKfS0_Pfi_param_3];
	add.s32 	%r57, %r27, 5;
	add.s32 	%r58, %r56, %r422;
	max.s32 	%r337, %r57, %r291;
	setp.ge.s32 	%p91, %r337, %r422;
	@%p91 bra 	$L__BB1_117;
	add.s32 	%r338, %r291, %r58;
	mul.wide.s32 	%rd91, %r338, 4;
	add.s64 	%rd92, %rd4, %rd91;
	st.global.f32 	[%rd92], %f2746;
$L__BB1_117:
	ld.param.u32 	%r423, [_Z17matmul_vectorizedPKfS0_Pfi_param_3];
	max.s32 	%r339, %r57, %r42;
	setp.ge.s32 	%p92, %r339, %r423;
	cvt.s64.s32 	%rd93, %r58;
	add.s64 	%rd94, %rd1, %rd93;
	shl.b64 	%rd95, %rd94, 2;
	add.s64 	%rd8, %rd4, %rd95;
	@%p92 bra 	$L__BB1_119;
	st.global.f32 	[%rd8+4], %f2745;
$L__BB1_119:
	ld.param.u32 	%r424, [_Z17matmul_vectorizedPKfS0_Pfi_param_3];
	max.s32 	%r340, %r57, %r43;
	setp.ge.s32 	%p93, %r340, %r424;
	@%p93 bra 	$L__BB1_121;
	st.global.f32 	[%rd8+8], %f2744;
$L__BB1_121:
	ld.param.u32 	%r425, [_Z17matmul_vectorizedPKfS0_Pfi_param_3];
	max.s32 	%r341, %r57, %r44;
	setp.ge.s32 	%p94, %r341, %r425;
	@%p94 bra 	$L__BB1_123;
	st.global.f32 	[%rd8+12], %f2743;
$L__BB1_123:
	ld.param.u32 	%r426, [_Z17matmul_vectorizedPKfS0_Pfi_param_3];
	max.s32 	%r342, %r57, %r45;
	setp.ge.s32 	%p95, %r342, %r426;
	@%p95 bra 	$L__BB1_125;
	st.global.f32 	[%rd8+16], %f2742;
$L__BB1_125:
	ld.param.u32 	%r427, [_Z17matmul_vectorizedPKfS0_Pfi_param_3];
	max.s32 	%r343, %r57, %r46;
	setp.ge.s32 	%p96, %r343, %r427;
	@%p96 bra 	$L__BB1_127;
	st.global.f32 	[%rd8+20], %f2741;
$L__BB1_127:
	ld.param.u32 	%r428, [_Z17matmul_vectorizedPKfS0_Pfi_param_3];
	max.s32 	%r344, %r57, %r47;
	setp.ge.s32 	%p97, %r344, %r428;
	@%p97 bra 	$L__BB1_129;
	st.global.f32 	[%rd8+24], %f2740;
$L__BB1_129:
	ld.param.u32 	%r429, [_Z17matmul_vectorizedPKfS0_Pfi_param_3];
	max.s32 	%r345, %r57, %r48;
	setp.ge.s32 	%p98, %r345, %r429;
	@%p98 bra 	$L__BB1_131;
	st.global.f32 	[%rd8+28], %f2739;
$L__BB1_131:
	ld.param.u32 	%r430, [_Z17matmul_vectorizedPKfS0_Pfi_param_3];
	add.s32 	%r59, %r27, 6;
	add.s32 	%r60, %r58, %r430;
	max.s32 	%r346, %r59, %r291;
	setp.ge.s32 	%p99, %r346, %r430;
	@%p99 bra 	$L__BB1_133;
	add.s32 	%r347, %r291, %r60;
	mul.wide.s32 	%rd96, %r347, 4;
	add.s64 	%rd97, %rd4, %rd96;
	st.global.f32 	[%rd97], %f2787;
$L__BB1_133:
	ld.param.u32 	%r431, [_Z17matmul_vectorizedPKfS0_Pfi_param_3];
	max.s32 	%r348, %r59, %r42;
	setp.ge.s32 	%p100, %r348, %r431;
	cvt.s64.s32 	%rd98, %r60;
	add.s64 	%rd99, %rd1, %rd98;
	shl.b64 	%rd100, %rd99, 2;
	add.s64 	%rd9, %rd4, %rd100;
	@%p100 bra 	$L__BB1_135;
	st.global.f32 	[%rd9+4], %f2788;
$L__BB1_135:
	ld.param.u32 	%r432, [_Z17matmul_vectorizedPKfS0_Pfi_param_3];
	max.s32 	%r349, %r59, %r43;
	setp.ge.s32 	%p101, %r349, %r432;
	@%p101 bra 	$L__BB1_137;
	st.global.f32 	[%rd9+8], %f2789;
$L__BB1_137:
	ld.param.u32 	%r433, [_Z17matmul_vectorizedPKfS0_Pfi_param_3];
	max.s32 	%r350, %r59, %r44;
	setp.ge.s32 	%p102, %r350, %r433;
	@%p102 bra 	$L__BB1_139;
	st.global.f32 	[%rd9+12], %f2790;
$L__BB1_139:
	ld.param.u32 	%r434, [_Z17matmul_vectorizedPKfS0_Pfi_param_3];
	max.s32 	%r351, %r59, %r45;
	setp.ge.s32 	%p103, %r351, %r434;
	@%p103 bra 	$L__BB1_141;
	st.global.f32 	[%rd9+16], %f2791;
$L__BB1_141:
	ld.param.u32 	%r435, [_Z17matmul_vectorizedPKfS0_Pfi_param_3];
	max.s32 	%r352, %r59, %r46;
	setp.ge.s32 	%p104, %r352, %r435;
	@%p104 bra 	$L__BB1_143;
	st.global.f32 	[%rd9+20], %f2792;
$L__BB1_143:
	ld.param.u32 	%r436, [_Z17matmul_vectorizedPKfS0_Pfi_param_3];
	max.s32 	%r353, %r59, %r47;
	setp.ge.s32 	%p105, %r353, %r436;
	@%p105 bra 	$L__BB1_145;
	st.global.f32 	[%rd9+24], %f2793;
$L__BB1_145:
	ld.param.u32 	%r437, [_Z17matmul_vectorizedPKfS0_Pfi_param_3];
	max.s32 	%r354, %r59, %r48;
	setp.ge.s32 	%p106, %r354, %r437;
	@%p106 bra 	$L__BB1_147;
	st.global.f32 	[%rd9+28], %f2794;
$L__BB1_147:
	ld.param.u32 	%r438, [_Z17matmul_vectorizedPKfS0_Pfi_param_3];
	add.s32 	%r61, %r27, 7;
	add.s32 	%r62, %r60, %r438;
	max.s32 	%r355, %r61, %r291;
	setp.ge.s32 	%p107, %r355, %r438;
	@%p107 bra 	$L__BB1_149;
	add.s32 	%r356, %r291, %r62;
	mul.wide.s32 	%rd101, %r356, 4;
	add.s64 	%rd102, %rd4, %rd101;
	st.global.f32 	[%rd102], %f2795;
$L__BB1_149:
	ld.param.u32 	%r439, [_Z17matmul_vectorizedPKfS0_Pfi_param_3];
	max.s32 	%r357, %r61, %r42;
	setp.ge.s32 	%p108, %r357, %r439;
	cvt.s64.s32 	%rd103, %r62;
	add.s64 	%rd104, %rd1, %rd103;
	shl.b64 	%rd105, %rd104, 2;
	add.s64 	%rd10, %rd4, %rd105;
	@%p108 bra 	$L__BB1_151;
	st.global.f32 	[%rd10+4], %f2796;
$L__BB1_151:
	ld.param.u32 	%r440, [_Z17matmul_vectorizedPKfS0_Pfi_param_3];
	max.s32 	%r358, %r61, %r43;
	setp.ge.s32 	%p109, %r358, %r440;
	@%p109 bra 	$L__BB1_153;
	st.global.f32 	[%rd10+8], %f2797;
$L__BB1_153:
	ld.param.u32 	%r441, [_Z17matmul_vectorizedPKfS0_Pfi_param_3];
	max.s32 	%r359, %r61, %r44;
	setp.ge.s32 	%p110, %r359, %r441;
	@%p110 bra 	$L__BB1_155;
	st.global.f32 	[%rd10+12], %f2798;
$L__BB1_155:
	ld.param.u32 	%r442, [_Z17matmul_vectorizedPKfS0_Pfi_param_3];
	max.s32 	%r360, %r61, %r45;
	setp.ge.s32 	%p111, %r360, %r442;
	@%p111 bra 	$L__BB1_157;
	st.global.f32 	[%rd10+16], %f2799;
$L__BB1_157:
	ld.param.u32 	%r443, [_Z17matmul_vectorizedPKfS0_Pfi_param_3];
	max.s32 	%r361, %r61, %r46;
	setp.ge.s32 	%p112, %r361, %r443;
	@%p112 bra 	$L__BB1_159;
	st.global.f32 	[%rd10+20], %f2800;
$L__BB1_159:
	ld.param.u32 	%r444, [_Z17matmul_vectorizedPKfS0_Pfi_param_3];
	max.s32 	%r362, %r61, %r47;
	setp.ge.s32 	%p113, %r362, %r444;
	@%p113 bra 	$L__BB1_161;
	st.global.f32 	[%rd10+24], %f2801;
$L__BB1_161:
	ld.param.u32 	%r445, [_Z17matmul_vectorizedPKfS0_Pfi_param_3];
	max.s32 	%r363, %r61, %r48;
	setp.ge.s32 	%p114, %r363, %r445;
	@%p114 bra 	$L__BB1_163;
	st.global.f32 	[%rd10+28], %f2802;
$L__BB1_163:
	ret;

}


// ===== COMPILED SASS (sm_100) =====

	.target	sm_100

	.elftype	@"ET_EXEC"


//--------------------- .note.nv.tkinfo           --------------------------
	.section	.note.nv.tkinfo,"",@"SHT_NOTE"
	.sectionflags	@"SHF_NOTE_NV_TKINFO"
	.tkinfo
        /*0018*/ 	.word	0x00000002
        /*0030*/ 	.string	""
        /*0030*/ 	.string	"ptxas"
        /*0030*/ 	.string	"Cuda compilation tools, release 13.0, V13.0.88"
        /*0030*/ 	.string	"Build cuda_13.0.r13.0/compiler.36424714_0"
        /*0030*/ 	.string	"-arch sm_100 -m 64 "



//--------------------- .note.nv.cuinfo           --------------------------
	.section	.note.nv.cuinfo,"",@"SHT_NOTE"
	.sectionflags	@"SHF_NOTE_NV_CUINFO"
        /*0018*/ 	.short	0x0002
        /*001a*/ 	.short	0x0064
        /*001c*/ 	.short	0x0082
	.zero		2


//--------------------- .nv.info                  --------------------------
	.section	.nv.info,"",@"SHT_CUDA_INFO"
	.align	4


	//----- nvinfo : EIATTR_REGCOUNT
	.align		4
        /*0000*/ 	.byte	0x04, 0x2f
        /*0002*/ 	.short	(.L_1 - .L_0)
	.align		4
.L_0:
        /*0004*/ 	.word	index@(_Z16matmul_optimizedPKfS0_Pfiii)
        /*0008*/ 	.word	0x0000006d


	//----- nvinfo : EIATTR_FRAME_SIZE
	.align		4
.L_1:
        /*000c*/ 	.byte	0x04, 0x11
        /*000e*/ 	.short	(.L_3 - .L_2)
	.align		4
.L_2:
        /*0010*/ 	.word	index@($__internal_0_$__cuda_sm20_div_u16)
        /*0014*/ 	.word	0x00000000


	//----- nvinfo : EIATTR_FRAME_SIZE
	.align		4
.L_3:
        /*0018*/ 	.byte	0x04, 0x11
        /*001a*/ 	.short	(.L_5 - .L_4)
	.align		4
.L_4:
        /*001c*/ 	.word	index@(_Z16matmul_optimizedPKfS0_Pfiii)
        /*0020*/ 	.word	0x00000000


	//----- nvinfo : EIATTR_REGCOUNT
	.align		4
.L_5:
        /*0024*/ 	.byte	0x04, 0x2f
        /*0026*/ 	.short	(.L_7 - .L_6)
	.align		4
.L_6:
        /*0028*/ 	.word	index@(_Z17matmul_vectorizedPKfS0_Pfi)
        /*002c*/ 	.word	0x00000080


	//----- nvinfo : EIATTR_FRAME_SIZE
	.align		4
.L_7:
        /*0030*/ 	.byte	0x04, 0x11
        /*0032*/ 	.short	(.L_9 - .L_8)
	.align		4
.L_8:
        /*0034*/ 	.word	index@(_Z17matmul_vectorizedPKfS0_Pfi)
        /*0038*/ 	.word	0x00000000


	//----- nvinfo : EIATTR_MIN_STACK_SIZE
	.align		4
.L_9:
        /*003c*/ 	.byte	0x04, 0x12
        /*003e*/ 	.short	(.L_11 - .L_10)
	.align		4
.L_10:
        /*0040*/ 	.word	index@(_Z17matmul_vectorizedPKfS0_Pfi)
        /*0044*/ 	.word	0x00000000


	//----- nvinfo : EIATTR_MIN_STACK_SIZE
	.align		4
.L_11:
        /*0048*/ 	.byte	0x04, 0x12
        /*004a*/ 	.short	(.L_13 - .L_12)
	.align		4
.L_12:
        /*004c*/ 	.word	index@(_Z16matmul_optimizedPKfS0_Pfiii)
        /*0050*/ 	.word	0x00000000
.L_13:


//--------------------- .nv.compat                --------------------------
	.section	.nv.compat,"",@"SHT_CUDA_COMPAT_INFO"
	.align	4
        /*0000*/ 	.byte	0x02, 0x09, 0x00, 0x00, 0x02, 0x02, 0x01, 0x00, 0x02, 0x05, 0x05, 0x00, 0x03, 0x07, 0x01, 0x01
        /*0010*/ 	.byte	0x02, 0x03, 0x00, 0x00, 0x02, 0x06, 0x01, 0x00, 0x04, 0x0b, 0x08, 0x00, 0x01, 0x00, 0x00, 0x00
        /*0020*/ 	.byte	0x00, 0x00, 0x00, 0x00


//--------------------- .nv.info._Z17matmul_vectorizedPKfS0_Pfi --------------------------
	.section	.nv.info._Z17matmul_vectorizedPKfS0_Pfi,"",@"SHT_CUDA_INFO"
	.sectionflags	@""
	.align	4


	//----- nvinfo : EIATTR_CUDA_API_VERSION
	.align		4
        /*0000*/ 	.byte	0x04, 0x37
        /*0002*/ 	.short	(.L_15 - .L_14)
.L_14:
        /*0004*/ 	.word	0x00000082


	//----- nvinfo : EIATTR_KPARAM_INFO
	.align		4
.L_15:
        /*0008*/ 	.byte	0x04, 0x17
        /*000a*/ 	.short	(.L_17 - .L_16)
.L_16:
        /*000c*/ 	.word	0x00000000
        /*0010*/ 	.short	0x0003
        /*0012*/ 	.short	0x0018
        /*0014*/ 	.byte	0x00, 0xf0, 0x11, 0x00


	//----- nvinfo : EIATTR_KPARAM_INFO
	.align		4
.L_17:
        /*0018*/ 	.byte	0x04, 0x17
        /*001a*/ 	.short	(.L_19 - .L_18)
.L_18:
        /*001c*/ 	.word	0x00000000
        /*0020*/ 	.short	0x0002
        /*0022*/ 	.short	0x0010
        /*0024*/ 	.byte	0x00, 0xf5, 0x21, 0x00


	//----- nvinfo : EIATTR_KPARAM_INFO
	.align		4
.L_19:
        /*0028*/ 	.byte	0x04, 0x17
        /*002a*/ 	.short	(.L_21 - .L_20)
.L_20:
        /*002c*/ 	.word	0x00000000
        /*0030*/ 	.short	0x0001
        /*0032*/ 	.short	0x0008
        /*0034*/ 	.byte	0x00, 0xf5, 0x21, 0x00


	//----- nvinfo : EIATTR_KPARAM_INFO
	.align		4
.L_21:
        /*0038*/ 	.byte	0x04, 0x17
        /*003a*/ 	.short	(.L_23 - .L_22)
.L_22:
        /*003c*/ 	.word	0x00000000
        /*0040*/ 	.short	0x0000
        /*0042*/ 	.short	0x0000
        /*0044*/ 	.byte	0x00, 0xf5, 0x21, 0x00


	//----- nvinfo : EIATTR_SPARSE_MMA_MASK
	.align		4
.L_23:
        /*0048*/ 	.byte	0x03, 0x50
        /*004a*/ 	.short	0x0000


	//----- nvinfo : EIATTR_MAXREG_COUNT
	.align		4
        /*004c*/ 	.byte	0x03, 0x1b
        /*004e*/ 	.short	0x00ff


	//----- nvinfo : EIATTR_NUM_BARRIERS
	.align		4
        /*0050*/ 	.byte	0x02, 0x4c
        /*0052*/ 	.byte	0x01
	.zero		1


	//----- nvinfo : EIATTR_MERCURY_ISA_VERSION
	.align		4
        /*0054*/ 	.byte	0x03, 0x5f
        /*0056*/ 	.short	0x0101


	//----- nvinfo : EIATTR_VRC_CTA_INIT_COUNT
	.align		4
        /*0058*/ 	.byte	0x02, 0x4a
	.zero		1
	.zero		1


	//----- nvinfo : EIATTR_EXIT_INSTR_OFFSETS
	.align		4
        /*005c*/ 	.byte	0x04, 0x1c
        /*005e*/ 	.short	(.L_25 - .L_24)


	//   ....[0]....
.L_24:
        /*0060*/ 	.word	0x00013870


	//   ....[1]....
        /*0064*/ 	.word	0x00013890


	//----- nvinfo : EIATTR_CBANK_PARAM_SIZE
	.align		4
.L_25:
        /*0068*/ 	.byte	0x03, 0x19
        /*006a*/ 	.short	0x001c


	//----- nvinfo : EIATTR_PARAM_CBANK
	.align		4
        /*006c*/ 	.byte	0x04, 0x0a
        /*006e*/ 	.short	(.L_27 - .L_26)
	.align		4
.L_26:
        /*0070*/ 	.word	index@(.nv.constant0._Z17matmul_vectorizedPKfS0_Pfi)
        /*0074*/ 	.short	0x0380
        /*0076*/ 	.short	0x001c


	//----- nvinfo : EIATTR_SW_WAR
	.align		4
.L_27:
        /*0078*/ 	.byte	0x04, 0x36
        /*007a*/ 	.short	(.L_29 - .L_28)
.L_28:
        /*007c*/ 	.word	0x00000008
.L_29:


//--------------------- .nv.info._Z16matmul_optimizedPKfS0_Pfiii --------------------------
	.section	.nv.info._Z16matmul_optimizedPKfS0_Pfiii,"",@"SHT_CUDA_INFO"
	.sectionflags	@""
	.align	4


	//----- nvinfo : EIATTR_CUDA_API_VERSION
	.align		4
        /*0000*/ 	.byte	0x04, 0x37
        /*0002*/ 	.short	(.L_31 - .L_30)
.L_30:
        /*0004*/ 	.word	0x00000082


	//----- nvinfo : EIATTR_KPARAM_INFO
	.align		4
.L_31:
        /*0008*/ 	.byte	0x04, 0x17
        /*000a*/ 	.short	(.L_33 - .L_32)
.L_32:
        /*000c*/ 	.word	0x00000000
        /*0010*/ 	.short	0x0005
        /*0012*/ 	.short	0x0020
        /*0014*/ 	.byte	0x00, 0xf0, 0x11, 0x00


	//----- nvinfo : EIATTR_KPARAM_INFO
	.align		4
.L_33:
        /*0018*/ 	.byte	0x04, 0x17
        /*001a*/ 	.short	(.L_35 - .L_34)
.L_34:
        /*001c*/ 	.word	0x00000000
        /*0020*/ 	.short	0x0004
        /*0022*/ 	.short	0x001c
        /*0024*/ 	.byte	0x00, 0xf0, 0x11, 0x00


	//----- nvinfo : EIATTR_KPARAM_INFO
	.align		4
.L_35:
        /*0028*/ 	.byte	0x04, 0x17
        /*002a*/ 	.short	(.L_37 - .L_36)
.L_36:
        /*002c*/ 	.word	0x00000000
        /*0030*/ 	.short	0x0003
        /*0032*/ 	.short	0x0018
        /*0034*/ 	.byte	0x00, 0xf0, 0x11, 0x00


	//----- nvinfo : EIATTR_KPARAM_INFO
	.align		4
.L_37:
        /*0038*/ 	.byte	0x04, 0x17
        /*003a*/ 	.short	(.L_39 - .L_38)
.L_38:
        /*003c*/ 	.word	0x00000000
        /*0040*/ 	.short	0x0002
        /*0042*/ 	.short	0x0010
        /*0044*/ 	.byte	0x00, 0xf5, 0x21, 0x00


	//----- nvinfo : EIATTR_KPARAM_INFO
	.align		4
.L_39:
        /*0048*/ 	.byte	0x04, 0x17
        /*004a*/ 	.short	(.L_41 - .L_40)
.L_40:
        /*004c*/ 	.word	0x00000000
        /*0050*/ 	.short	0x0001
        /*0052*/ 	.short	0x0008
        /*0054*/ 	.byte	0x00, 0xf5, 0x21, 0x00


	//----- nvinfo : EIATTR_KPARAM_INFO
	.align		4
.L_41:
        /*0058*/ 	.byte	0x04, 0x17
        /*005a*/ 	.short	(.L_43 - .L_42)
.L_42:
        /*005c*/ 	.word	0x00000000
        /*0060*/ 	.short	0x0000
        /*0062*/ 	.short	0x0000
        /*0064*/ 	.byte	0x00, 0xf5, 0x21, 0x00


	//----- nvinfo : EIATTR_SPARSE_MMA_MASK
	.align		4
.L_43:
        /*0068*/ 	.byte	0x03, 0x50
        /*006a*/ 	.short	0x0000


	//----- nvinfo : EIATTR_MAXREG_COUNT
	.align		4
        /*006c*/ 	.byte	0x03, 0x1b
        /*006e*/ 	.short	0x00ff


	//----- nvinfo : EIATTR_NUM_BARRIERS
	.align		4
        /*0070*/ 	.byte	0x02, 0x4c
        /*0072*/ 	.byte	0x01
	.zero		1


	//----- nvinfo : EIATTR_MERCURY_ISA_VERSION
	.align		4
        /*0074*/ 	.byte	0x03, 0x5f
        /*0076*/ 	.short	0x0101


	//----- nvinfo : EIATTR_VRC_CTA_INIT_COUNT
	.align		4
        /*0078*/ 	.byte	0x02, 0x4a
	.zero		1
	.zero		1


	//----- nvinfo : EIATTR_EXIT_INSTR_OFFSETS
	.align		4
        /*007c*/ 	.byte	0x04, 0x1c
        /*007e*/ 	.short	(.L_45 - .L_44)


	//   ....[0]....
.L_44:
        /*0080*/ 	.word	0x00003950


	//   ....[1]....
        /*0084*/ 	.word	0x000039c0


	//----- nvinfo : EIATTR_CRS_STACK_SIZE
	.align		4
.L_45:
        /*0088*/ 	.byte	0x04, 0x1e
        /*008a*/ 	.short	(.L_47 - .L_46)
.L_46:
        /*008c*/ 	.word	0x00000000


	//----- nvinfo : EIATTR_CBANK_PARAM_SIZE
	.align		4
.L_47:
        /*0090*/ 	.byte	0x03, 0x19
        /*0092*/ 	.short	0x0024


	//----- nvinfo : EIATTR_PARAM_CBANK
	.align		4
        /*0094*/ 	.byte	0x04, 0x0a
        /*0096*/ 	.short	(.L_49 - .L_48)
	.align		4
.L_48:
        /*0098*/ 	.word	index@(.nv.constant0._Z16matmul_optimizedPKfS0_Pfiii)
        /*009c*/ 	.short	0x0380
        /*009e*/ 	.short	0x0024


	//----- nvinfo : EIATTR_SW_WAR
	.align		4
.L_49:
        /*00a0*/ 	.byte	0x04, 0x36
        /*00a2*/ 	.short	(.L_51 - .L_50)
.L_50:
        /*00a4*/ 	.word	0x00000008
.L_51:


//--------------------- .nv.callgraph             --------------------------
	.section	.nv.callgraph,"",@"SHT_CUDA_CALLGRAPH"
	.align	4
	.sectionentsize	8
	.align		4
        /*0000*/ 	.word	0x00000000
	.align		4
        /*0004*/ 	.word	0xffffffff
	.align		4
        /*0008*/ 	.word	0x00000000
	.align		4
        /*000c*/ 	.word	0xfffffffe
	.align		4
        /*0010*/ 	.word	0x00000000
	.align		4
        /*0014*/ 	.word	0xfffffffd
	.align		4
        /*0018*/ 	.word	0x00000000
	.align		4
        /*001c*/ 	.word	0xfffffffc


//--------------------- .text._Z17matmul_vectorizedPKfS0_Pfi --------------------------
	.section	.text._Z17matmul_vectorizedPKfS0_Pfi,"ax",@progbits
	.align	128
        .global         _Z17matmul_vectorizedPKfS0_Pfi
        .type           _Z17matmul_vectorizedPKfS0_Pfi,@function
        .size           _Z17matmul_vectorizedPKfS0_Pfi,(.L_x_35 - _Z17matmul_vectorizedPKfS0_Pfi)
        .other          _Z17matmul_vectorizedPKfS0_Pfi,@"STO_CUDA_ENTRY STV_DEFAULT"
_Z17matmul_vectorizedPKfS0_Pfi:
.text._Z17matmul_vectorizedPKfS0_Pfi:
[----:B------:R-:W-:Y:S01]  /*0000*/  LDC R1, c[0x0][0x37c] ;  /* 0x0000df00ff017b82 */ /* 0x000fe20000000800 */
[----:B------:R-:W0:Y:S07]  /*0010*/  LDCU UR6, c[0x0][0x398] ;  /* 0x00007300ff0677ac */ /* 0x000e2e0008000800 */
[----:B------:R-:W1:Y:S01]  /*0020*/  S2UR UR10, SR_CTAID.Y ;  /* 0x00000000000a79c3 */ /* 0x000e620000002600 */
[----:B------:R-:W2:Y:S01]  /*0030*/  S2R R0, SR_TID.Y ;  /* 0x0000000000007919 */ /* 0x000ea20000002200 */
[----:B------:R-:W-:Y:S01]  /*0040*/  HFMA2 R54, -RZ, RZ, 0, 0 ;  /* 0x00000000ff367431 */ /* 0x000fe200000001ff */
[----:B------:R-:W-:Y:S01]  /*0050*/  CS2R R68, SRZ ;  /* 0x0000000000447805 */ /* 0x000fe2000001ff00 */
[----:B------:R-:W-:Y:S01]  /*0060*/  HFMA2 R17, -RZ, RZ, 0, 0 ;  /* 0x00000000ff117431 */ /* 0x000fe200000001ff */
[----:B------:R-:W3:Y:S01]  /*0070*/  S2R R2, SR_TID.X ;  /* 0x0000000000027919 */ /* 0x000ee20000002100 */
[----:B------:R-:W-:-:S02]  /*0080*/  CS2R R66, SRZ ;  /* 0x0000000000427805 */ /* 0x000fc4000001ff00 */
[----:B------:R-:W-:Y:S01]  /*0090*/  CS2R R64, SRZ ;  /* 0x0000000000407805 */ /* 0x000fe2000001ff00 */
[----:B------:R-:W4:Y:S01]  /*00a0*/  S2UR UR11, SR_CTAID.X ;  /* 0x00000000000b79c3 */ /* 0x000f220000002500 */
[----:B------:R-:W-:Y:S02]  /*00b0*/  CS2R R102, SRZ ;  /* 0x0000000000667805 */ /* 0x000fe4000001ff00 */
[----:B------:R-:W-:Y:S02]  /*00c0*/  CS2R R88, SRZ ;  /* 0x0000000000587805 */ /* 0x000fe4000001ff00 */
[----:B------:R-:W-:Y:S02]  /*00d0*/  CS2R R86, SRZ ;  /* 0x0000000000567805 */ /* 0x000fe4000001ff00 */
[----:B------:R-:W-:Y:S02]  /*00e0*/  CS2R R70, SRZ ;  /* 0x0000000000467805 */ /* 0x000fe4000001ff00 */
[----:B------:R-:W-:-:S02]  /*00f0*/  CS2R R60, SRZ ;  /* 0x00000000003c7805 */ /* 0x000fc4000001ff00 */
[----:B------:R-:W-:Y:S02]  /*0100*/  CS2R R108, SRZ ;  /* 0x00000000006c7805 */ /* 0x000fe4000001ff00 */
[----:B------:R-:W-:Y:S02]  /*0110*/  CS2R R94, SRZ ;  /* 0x00000000005e7805 */ /* 0x000fe4000001ff00 */
[----:B------:R-:W-:Y:S01]  /*0120*/  CS2R R96, SRZ ;  /* 0x0000000000607805 */ /* 0x000fe2000001ff00 */
[----:B0-----:R-:W-:Y:S01]  /*0130*/  UISETP.GE.AND UP0, UPT, UR6, 0x1, UPT ;  /* 0x000000010600788c */ /* 0x001fe2000bf06270 */
[----:B------:R-:W-:Y:S02]  /*0140*/  CS2R R62, SRZ ;  /* 0x00000000003e7805 */ /* 0x000fe4000001ff00 */
[----:B------:R-:W-:Y:S02]  /*0150*/  CS2R R84, SRZ ;  /* 0x0000000000547805 */ /* 0x000fe4000001ff00 */
[----:B------:R-:W-:-:S02]  /*0160*/  CS2R R82, SRZ ;  /* 0x0000000000527805 */ /* 0x000fc4000001ff00 */
[----:B------:R-:W-:Y:S02]  /*0170*/  CS2R R58, SRZ ;  /* 0x00000000003a7805 */ /* 0x000fe4000001ff00 */
[----:B------:R-:W-:Y:S02]  /*0180*/  CS2R R56, SRZ ;  /* 0x0000000000387805 */ /* 0x000fe4000001ff00 */
[----:B------:R-:W-:Y:S02]  /*0190*/  CS2R R106, SRZ ;  /* 0x00000000006a7805 */ /* 0x000fe4000001ff00 */
[----:B------:R-:W-:Y:S02]  /*01a0*/  CS2R R98, SRZ ;  /* 0x0000000000627805 */ /* 0x000fe4000001ff00 */
[----:B------:R-:W-:Y:S02]  /*01b0*/  CS2R R100, SRZ ;  /* 0x0000000000647805 */ /* 0x000fe4000001ff00 */
[----:B------:R-:W-:-:S02]  /*01c0*/  CS2R R52, SRZ ;  /* 0x0000000000347805 */ /* 0x000fc4000001ff00 */
[----:B------:R-:W-:Y:S02]  /*01d0*/  CS2R R92, SRZ ;  /* 0x00000000005c7805 */ /* 0x000fe4000001ff00 */
[----:B------:R-:W-:Y:S02]  /*01e0*/  CS2R R90, SRZ ;  /* 0x00000000005a7805 */ /* 0x000fe4000001ff00 */
[----:B------:R-:W-:Y:S02]  /*01f0*/  MOV R50, RZ ;  /* 0x000000ff00327202 */ /* 0x000fe40000000f00 */
        /* <DEDUP_REMOVED lines=8> */
[----:B------:R-:W-:Y:S01]  /*0280*/  MOV R112, RZ ;  /* 0x000000ff00707202 */ /* 0x000fe20000000f00 */
[----:B------:R-:W0:Y:S01]  /*0290*/  LDCU.64 UR8, c[0x0][0x358] ;  /* 0x00006b00ff0877ac */ /* 0x000e220008000a00 */
[----:B-1234-:R-:W-:Y:S05]  /*02a0*/  BRA.U !UP0, `(.L_x_0) ;  /* 0x0000012508207547 */ /* 0x01efea000b800000 */
[----:B------:R-:W-:Y:S02]  /*02b0*/  MOV R3, UR10 ;  /* 0x0000000a00037c02 */ /* 0x000fe40008000f00 */
[----:B------:R-:W-:Y:S02]  /*02c0*/  ISETP.GE.AND P1, PT, R2, UR6, PT ;  /* 0x0000000602007c0c */ /* 0x000fe4000bf26270 */
[----:B------:R-:W-:Y:S02]  /*02d0*/  LEA R6, R3, R0, 0x2 ;  /* 0x0000000003067211 */ /* 0x000fe400078e10ff */
[----:B------:R-:W-:Y:S02]  /*02e0*/  MOV R4, UR6 ;  /* 0x0000000600047c02 */ /* 0x000fe40008000f00 */
[C---:B------:R-:W-:Y:S02]  /*02f0*/  LEA R3, R6.reuse, 0x1, 0x3 ;  /* 0x0000000106037811 */ /* 0x040fe400078e18ff */
[----:B------:R-:W-:-:S02]  /*0300*/  SHF.L.U32 R7, R6, 0x3, RZ ;  /* 0x0000000306077819 */ /* 0x000fc400000006ff */
[----:B------:R-:W-:Y:S02]  /*0310*/  ISETP.GE.U32.OR P0, PT, R3, UR6, P1 ;  /* 0x0000000603007c0c */ /* 0x000fe40008f06470 */
[C---:B------:R-:W-:Y:S01]  /*0320*/  LEA R3, R6.reuse, 0x2, 0x3 ;  /* 0x0000000206037811 */ /* 0x040fe200078e18ff */
[----:B------:R-:W-:Y:S01]  /*0330*/  IMAD R5, R7, R4, UR6 ;  /* 0x0000000607057e24 */ /* 0x000fe2000f8e0204 */
[C---:B------:R-:W-:Y:S02]  /*0340*/  LEA R4, R6.reuse, 0x4, 0x3 ;  /* 0x0000000406047811 */ /* 0x040fe400078e18ff */
[----:B------:R-:W-:Y:S02]  /*0350*/  ISETP.GE.U32.OR P6, PT, R3, UR6, P1 ;  /* 0x0000000603007c0c */ /* 0x000fe40008fc6470 */
[----:B------:R-:W-:Y:S02]  /*0360*/  LEA R3, R6, 0x3, 0x3 ;  /* 0x0000000306037811 */ /* 0x000fe400078e18ff */
[----:B------:R-:W-:-:S02]  /*0370*/  ISETP.GE.U32.OR P4, PT, R4, UR6, P1 ;  /* 0x0000000604007c0c */ /* 0x000fc40008f86470 */
[----:B------:R-:W-:Y:S01]  /*0380*/  ISETP.GE.U32.OR P2, PT, R3, UR6, P1 ;  /* 0x0000000603007c0c */ /* 0x000fe20008f46470 */
[----:B------:R-:W1:Y:S01]  /*0390*/  @!P0 LDC.64 R8, c[0x0][0x380] ;  /* 0x0000e000ff088b82 */ /* 0x000e620000000a00 */
[C---:B------:R-:W-:Y:S02]  /*03a0*/  LEA R4, R6.reuse, 0x5, 0x3 ;  /* 0x0000000506047811 */ /* 0x040fe400078e18ff */
[----:B------:R-:W-:Y:S02]  /*03b0*/  LEA R12, R6, 0x6, 0x3 ;  /* 0x00000006060c7811 */ /* 0x000fe400078e18ff */
[----:B------:R-:W-:Y:S02]  /*03c0*/  ISETP.GE.U32.OR P3, PT, R4, UR6, P1 ;  /* 0x0000000604007c0c */ /* 0x000fe40008f66470 */
[----:B------:R-:W-:Y:S01]  /*03d0*/  IADD3 R3, PT, PT, R5, R2, RZ ;  /* 0x0000000205037210 */ /* 0x000fe20007ffe0ff */
[----:B------:R-:W2:Y:S01]  /*03e0*/  @!P6 LDC.64 R10, c[0x0][0x380] ;  /* 0x0000e000ff0aeb82 */ /* 0x000ea20000000a00 */
[----:B------:R-:W-:-:S02]  /*03f0*/  ISETP.GE.U32.OR P5, PT, R12, UR6, P1 ;  /* 0x000000060c007c0c */ /* 0x000fc40008fa6470 */
[----:B------:R-:W-:Y:S02]  /*0400*/  IADD3 R5, PT, PT, R5, UR6, RZ ;  /* 0x0000000605057c10 */ /* 0x000fe4000fffe0ff */
[----:B------:R-:W-:-:S03]  /*0410*/  MOV R26, RZ ;  /* 0x000000ff001a7202 */ /* 0x000fc60000000f00 */
[----:B------:R-:W3:Y:S01]  /*0420*/  @!P2 LDC.64 R12, c[0x0][0x380] ;  /* 0x0000e000ff0cab82 */ /* 0x000ee20000000a00 */
[----:B------:R-:W-:Y:S02]  /*0430*/  MOV R27, UR11 ;  /* 0x0000000b001b7c02 */ /* 0x000fe40008000f00 */
[----:B------:R-:W-:Y:S01]  /*0440*/  IADD3 R4, PT, PT, R5, R2, RZ ;  /* 0x0000000205047210 */ /* 0x000fe20007ffe0ff */
[----:B-1----:R-:W-:-:S04]  /*0450*/  @!P0 IMAD.WIDE.U32 R8, R3, 0x4, R8 ;  /* 0x0000000403088825 */ /* 0x002fc800078e0008 */
[----:B------:R-:W1:Y:S01]  /*0460*/  @!P4 LDC.64 R16, c[0x0][0x380] ;  /* 0x0000e000ff10cb82 */ /* 0x000e620000000a00 */
[----:B------:R-:W-:Y:S02]  /*0470*/  LEA R27, R27, R2, 0x2 ;  /* 0x000000021b1b7211 */ /* 0x000fe400078e10ff */
[----:B------:R-:W-:Y:S01]  /*0480*/  CS2R R28, SRZ ;  /* 0x00000000001c7805 */ /* 0x000fe2000001ff00 */
[----:B0-----:R2:W4:Y:S01]  /*0490*/  @!P0 LDG.E R26, desc[UR8][R8.64] ;  /* 0x00000008081a8981 */ /* 0x001522000c1e1900 */
[----:B------:R-:W-:Y:S02]  /*04a0*/  ISETP.GE.AND P0, PT, R2, UR6, PT ;  /* 0x0000000602007c0c */ /* 0x000fe4000bf06270 */
[----:B------:R-:W-:Y:S01]  /*04b0*/  LEA R6, R6, 0x7, 0x3 ;  /* 0x0000000706067811 */ /* 0x000fe200078e18ff */
[----:B------:R-:W0:Y:S01]  /*04c0*/  @!P3 LDC.64 R18, c[0x0][0x380] ;  /* 0x0000e000ff12bb82 */ /* 0x000e220000000a00 */
[----:B------:R-:W-:Y:S02]  /*04d0*/  ISETP.LT.U32.AND P0, PT, R7, UR6, !P0 ;  /* 0x0000000607007c0c */ /* 0x000fe4000c701070 */
[----:B------:R-:W-:-:S02]  /*04e0*/  IADD3 R5, PT, PT, R5, UR6, RZ ;  /* 0x0000000605057c10 */ /* 0x000fc4000fffe0ff */
[----:B------:R-:W-:Y:S01]  /*04f0*/  ISETP.GE.U32.OR P1, PT, R6, UR6, P1 ;  /* 0x0000000606007c0c */ /* 0x000fe20008f26470 */
[----:B--2---:R-:W-:Y:S01]  /*0500*/  @!P6 IMAD.WIDE.U32 R8, R4, 0x4, R10 ;  /* 0x000000040408e825 */ /* 0x004fe200078e000a */
[----:B------:R-:W-:Y:S01]  /*0510*/  SHF.L.U32 R10, R27, 0x3, RZ ;  /* 0x000000031b0a7819 */ /* 0x000fe200000006ff */
[----:B------:R-:W2:Y:S03]  /*0520*/  @!P5 LDC.64 R20, c[0x0][0x380] ;  /* 0x0000e000ff14db82 */ /* 0x000ea60000000a00 */
[----:B------:R3:W5:Y:S01]  /*0530*/  @!P6 LDG.E R28, desc[UR8][R8.64] ;  /* 0x00000008081ce981 */ /* 0x000762000c1e1900 */
[----:B------:R-:W-:Y:S02]  /*0540*/  ISETP.GE.U32.AND P6, PT, R10, UR6, PT ;  /* 0x000000060a007c0c */ /* 0x000fe4000bfc6070 */
[----:B------:R-:W-:Y:S02]  /*0550*/  CS2R R30, SRZ ;  /* 0x00000000001e7805 */ /* 0x000fe4000001ff00 */
[----:B------:R-:W-:-:S02]  /*0560*/  IADD3 R11, PT, PT, R5, UR6, RZ ;  /* 0x00000006050b7c10 */ /* 0x000fc4000fffe0ff */
[----:B------:R-:W-:Y:S02]  /*0570*/  CS2R R34, SRZ ;  /* 0x0000000000227805 */ /* 0x000fe4000001ff00 */
[-C--:B------:R-:W-:Y:S01]  /*0580*/  IADD3 R5, PT, PT, R5, R2.reuse, RZ ;  /* 0x0000000205057210 */ /* 0x080fe20007ffe0ff */
[----:B------:R-:W2:Y:S01]  /*0590*/  @P0 LDC.64 R14, c[0x0][0x380] ;  /* 0x0000e000ff0e0b82 */ /* 0x000ea20000000a00 */
[----:B------:R-:W-:Y:S02]  /*05a0*/  ISETP.GE.OR P6, PT, R0, UR6, P6 ;  /* 0x0000000600007c0c */ /* 0x000fe4000b7c6670 */
[----:B------:R-:W-:Y:S02]  /*05b0*/  CS2R R32, SRZ ;  /* 0x0000000000207805 */ /* 0x000fe4000001ff00 */
[----:B------:R-:W-:Y:S01]  /*05c0*/  IADD3 R23, PT, PT, R11, UR6, RZ ;  /* 0x000000060b177c10 */ /* 0x000fe2000fffe0ff */
[----:B---3--:R-:W-:Y:S01]  /*05d0*/  @!P2 IMAD.WIDE.U32 R8, R5, 0x4, R12 ;  /* 0x000000040508a825 */ /* 0x008fe200078e000c */
[----:B------:R-:W-:-:S02]  /*05e0*/  IADD3 R6, PT, PT, R11, R2, RZ ;  /* 0x000000020b067210 */ /* 0x000fc40007ffe0ff */
[----:B------:R-:W-:Y:S02]  /*05f0*/  LEA R22, R27, 0x1, 0x3 ;  /* 0x000000011b167811 */ /* 0x000fe400078e18ff */
[CC--:B------:R-:W-:Y:S01]  /*0600*/  IADD3 R51, PT, PT, R23.reuse, R2.reuse, RZ ;  /* 0x0000000217337210 */ /* 0x0c0fe20007ffe0ff */
[----:B-1----:R-:W-:Y:S01]  /*0610*/  @!P4 IMAD.WIDE.U32 R10, R6, 0x4, R16 ;  /* 0x00000004060ac825 */ /* 0x002fe200078e0010 */
[----:B------:R-:W3:Y:S01]  /*0620*/  @!P2 LDG.E R30, desc[UR8][R8.64] ;  /* 0x00000008081ea981 */ /* 0x000ee2000c1e1900 */
[----:B------:R-:W-:Y:S02]  /*0630*/  ISETP.GE.U32.AND P2, PT, R22, UR6, PT ;  /* 0x0000000616007c0c */ /* 0x000fe4000bf46070 */
[----:B------:R-:W-:Y:S01]  /*0640*/  IADD3 R17, PT, PT, R23, UR6, RZ ;  /* 0x0000000617117c10 */ /* 0x000fe2000fffe0ff */
[----:B0-----:R-:W-:Y:S01]  /*0650*/  @!P3 IMAD.WIDE.U32 R12, R51, 0x4, R18 ;  /* 0x00000004330cb825 */ /* 0x001fe200078e0012 */
[----:B------:R-:W0:Y:S01]  /*0660*/  @!P1 LDC.64 R22, c[0x0][0x380] ;  /* 0x0000e000ff169b82 */ /* 0x000e220000000a00 */
[----:B------:R-:W-:Y:S01]  /*0670*/  USHF.L.U32 UR4, UR11, 0x5, URZ ;  /* 0x000000050b047899 */ /* 0x000fe200080006ff */
[----:B------:R-:W-:Y:S01]  /*0680*/  LEA R16, R27, 0x2, 0x3 ;  /* 0x000000021b107811 */ /* 0x000fe200078e18ff */
[----:B------:R-:W3:Y:S01]  /*0690*/  @!P4 LDG.E R32, desc[UR8][R10.64] ;  /* 0x000000080a20c981 */ /* 0x000ee2000c1e1900 */
[----:B------:R-:W-:-:S03]  /*06a0*/  IADD3 R55, PT, PT, R17, R2, RZ ;  /* 0x0000000211377210 */ /* 0x000fc60007ffe0ff */
[----:B------:R1:W3:Y:S01]  /*06b0*/  @!P3 LDG.E R34, desc[UR8][R12.64] ;  /* 0x000000080c22b981 */ /* 0x0002e2000c1e1900 */
[----:B------:R-:W0:Y:S01]  /*06c0*/  @!P6 LDC.64 R18, c[0x0][0x388] ;  /* 0x0000e200ff12eb82 */ /* 0x000e220000000a00 */
[----:B------:R-:W-:Y:S01]  /*06d0*/  ISETP.GE.U32.AND P4, PT, R16, UR6, PT ;  /* 0x0000000610007c0c */ /* 0x000fe2000bf86070 */
[----:B------:R-:W-:Y:S01]  /*06e0*/  IMAD R16, R7, UR6, R2 ;  /* 0x0000000607107c24 */ /* 0x000fe2000f8e0202 */
[----:B------:R-:W-:Y:S02]  /*06f0*/  MOV R36, RZ ;  /* 0x000000ff00247202 */ /* 0x000fe40000000f00 */
[----:B-1----:R-:W-:Y:S01]  /*0700*/  MOV R13, UR4 ;  /* 0x00000004000d7c02 */ /* 0x002fe20008000f00 */
[----:B--2---:R-:W-:Y:S01]  /*0710*/  @!P5 IMAD.WIDE.U32 R10, R55, 0x4, R20 ;  /* 0x00000004370ad825 */ /* 0x004fe200078e0014 */
[----:B------:R-:W-:-:S03]  /*0720*/  LEA R12, R27, 0x4, 0x3 ;  /* 0x000000041b0c7811 */ /* 0x000fc600078e18ff */
[----:B------:R-:W-:Y:S01]  /*0730*/  IMAD R13, R0, UR6, R13 ;  /* 0x00000006000d7c24 */ /* 0x000fe2000f8e020d */
[----:B------:R-:W-:Y:S01]  /*0740*/  MOV R24, RZ ;  /* 0x000000ff00187202 */ /* 0x000fe20000000f00 */
[----:B------:R-:W-:Y:S01]  /*0750*/  @P0 IMAD.WIDE.U32 R8, R16, 0x4, R14 ;  /* 0x0000000410080825 */ /* 0x000fe200078e000e */
[C---:B------:R-:W-:Y:S01]  /*0760*/  LEA R25, R27.reuse, 0x3, 0x3 ;  /* 0x000000031b197811 */ /* 0x040fe200078e18ff */
[----:B------:R0:W2:Y:S01]  /*0770*/  @!P5 LDG.E R36, desc[UR8][R10.64] ;  /* 0x000000080a24d981 */ /* 0x0000a2000c1e1900 */
[C---:B------:R-:W-:Y:S02]  /*0780*/  IADD3 R110, PT, PT, R2.reuse, UR6, R17 ;  /* 0x00000006026e7c10 */ /* 0x040fe4000fffe011 */
[----:B------:R-:W-:Y:S01]  /*0790*/  LEA R17, R2, R13, 0x3 ;  /* 0x0000000d02117211 */ /* 0x000fe200078e18ff */
[----:B------:R1:W2:Y:S01]  /*07a0*/  @P0 LDG.E R24, desc[UR8][R8.64] ;  /* 0x0000000808180981 */ /* 0x0002a2000c1e1900 */
[----:B------:R-:W-:Y:S02]  /*07b0*/  ISETP.GE.U32.AND P5, PT, R12, UR6, PT ;  /* 0x000000060c007c0c */ /* 0x000fe4000bfa6070 */
[----:B------:R-:W-:-:S02]  /*07c0*/  LEA R12, R27, 0x5, 0x3 ;  /* 0x000000051b0c7811 */ /* 0x000fc400078e18ff */
[----:B------:R-:W-:Y:S01]  /*07d0*/  ISETP.GE.U32.AND P3, PT, R25, UR6, PT ;  /* 0x0000000619007c0c */ /* 0x000fe2000bf66070 */
[----:B0-----:R-:W-:Y:S01]  /*07e0*/  @!P1 IMAD.WIDE.U32 R10, R110, 0x4, R22 ;  /* 0x000000046e0a9825 */ /* 0x001fe200078e0016 */
[----:B------:R-:W-:Y:S02]  /*07f0*/  MOV R38, RZ ;  /* 0x000000ff00267202 */ /* 0x000fe40000000f00 */
[----:B------:R-:W-:Y:S01]  /*0800*/  MOV R25, RZ ;  /* 0x000000ff00197202 */ /* 0x000fe20000000f00 */
[----:B-1----:R-:W-:Y:S01]  /*0810*/  @!P6 IMAD.WIDE.U32 R8, R17, 0x4, R18 ;  /* 0x000000041108e825 */ /* 0x002fe200078e0012 */
[----:B------:R-:W-:Y:S02]  /*0820*/  ISETP.GE.OR P0, PT, R0, UR6, P2 ;  /* 0x0000000600007c0c */ /* 0x000fe40009706670 */
[----:B------:R-:W-:Y:S01]  /*0830*/  LEA R14, R27, 0x6, 0x3 ;  /* 0x000000061b0e7811 */ /* 0x000fe200078e18ff */
[----:B------:R0:W2:Y:S01]  /*0840*/  @!P1 LDG.E R38, desc[UR8][R10.64] ;  /* 0x000000080a269981 */ /* 0x0000a2000c1e1900 */
[----:B------:R-:W-:-:S02]  /*0850*/  ISETP.GE.U32.AND P2, PT, R12, UR6, PT ;  /* 0x000000060c007c0c */ /* 0x000fc4000bf46070 */
[----:B------:R-:W-:Y:S01]  /*0860*/  LEA R12, R27, 0x7, 0x3 ;  /* 0x000000071b0c7811 */ /* 0x000fe200078e18ff */
[----:B------:R1:W2:Y:S01]  /*0870*/  @!P6 LDG.E R25, desc[UR8][R8.64] ;  /* 0x000000080819e981 */ /* 0x0002a2000c1e1900 */
[----:B------:R-:W-:Y:S02]  /*0880*/  ISETP.GE.U32.AND P1, PT, R14, UR6, PT ;  /* 0x000000060e007c0c */ /* 0x000fe4000bf26070 */
[----:B------:R-:W-:Y:S02]  /*0890*/  ISETP.GE.U32.AND P6, PT, R12, UR6, PT ;  /* 0x000000060c007c0c */ /* 0x000fe4000bfc6070 */
[C---:B------:R-:W-:Y:S01]  /*08a0*/  ISETP.GE.OR P4, PT, R0.reuse, UR6, P4 ;  /* 0x0000000600007c0c */ /* 0x040fe2000a786670 */
[----:B------:R-:W1:Y:S01]  /*08b0*/  @!P0 LDC.64 R12, c[0x0][0x388] ;  /* 0x0000e200ff0c8b82 */ /* 0x000e620000000a00 */
[C---:B------:R-:W-:Y:S02]  /*08c0*/  ISETP.GE.OR P3, PT, R0.reuse, UR6, P3 ;  /* 0x0000000600007c0c */ /* 0x040fe40009f66670 */
[----:B------:R-:W-:-:S02]  /*08d0*/  ISETP.GE.OR P5, PT, R0, UR6, P5 ;  /* 0x0000000600007c0c */ /* 0x000fc4000afa6670 */
[C---:B------:R-:W-:Y:S02]  /*08e0*/  ISETP.GE.OR P2, PT, R0.reuse, UR6, P2 ;  /* 0x0000000600007c0c */ /* 0x040fe40009746670 */
[C---:B------:R-:W-:Y:S02]  /*08f0*/  ISETP.GE.OR P1, PT, R0.reuse, UR6, P1 ;  /* 0x0000000600007c0c */ /* 0x040fe40008f26670 */
[----:B------:R-:W-:-:S03]  /*0900*/  ISETP.GE.OR P6, PT, R0, UR6, P6 ;  /* 0x0000000600007c0c */ /* 0x000fc6000b7c6670 */
[----:B------:R-:W1:Y:S08]  /*0910*/  @!P4 LDC.64 R14, c[0x0][0x388] ;  /* 0x0000e200ff0ecb82 */ /* 0x000e700000000a00 */
[----:B------:R-:W1:Y:S08]  /*0920*/  @!P3 LDC.64 R18, c[0x0][0x388] ;  /* 0x0000e200ff12bb82 */ /* 0x000e700000000a00 */
[----:B0-----:R-:W0:Y:S08]  /*0930*/  @!P5 LDC.64 R10, c[0x0][0x388] ;  /* 0x0000e200ff0adb82 */ /* 0x001e300000000a00 */
[----:B------:R-:W0:Y:S08]  /*0940*/  @!P2 LDC.64 R20, c[0x0][0x388] ;  /* 0x0000e200ff14ab82 */ /* 0x000e300000000a00 */
[----:B-1----:R-:W1:Y:S08]  /*0950*/  @!P1 LDC.64 R8, c[0x0][0x388] ;  /* 0x0000e200ff089b82 */ /* 0x002e700000000a00 */
[----:B------:R-:W1:Y:S01]  /*0960*/  @!P6 LDC.64 R22, c[0x0][0x388] ;  /* 0x0000e200ff16eb82 */ /* 0x000e620000000a00 */
[----:B------:R-:W-:Y:S01]  /*0970*/  MOV R27, RZ ;  /* 0x000000ff001b7202 */ /* 0x000fe20000000f00 */
[----:B------:R-:W-:Y:S01]  /*0980*/  @!P0 IMAD.WIDE.U32 R12, R17, 0x4, R12 ;  /* 0x00000004110c8825 */ /* 0x000fe200078e000c */
[----:B------:R-:W-:-:S02]  /*0990*/  MOV R45, RZ ;  /* 0x000000ff002d7202 */ /* 0x000fc40000000f00 */
[----:B------:R-:W-:Y:S01]  /*09a0*/  MOV R46, RZ ;  /* 0x000000ff002e7202 */ /* 0x000fe20000000f00 */
[C---:B------:R-:W-:Y:S01]  /*09b0*/  @!P4 IMAD.WIDE.U32 R14, R17.reuse, 0x4, R14 ;  /* 0x00000004110ec825 */ /* 0x040fe200078e000e */
[----:B------:R1:W2:Y:S03]  /*09c0*/  @!P0 LDG.E R27, desc[UR8][R12.64+0x4] ;  /* 0x000004080c1b8981 */ /* 0x0002a6000c1e1900 */
[C---:B------:R-:W-:Y:S01]  /*09d0*/  @!P3 IMAD.WIDE.U32 R18, R17.reuse, 0x4, R18 ;  /* 0x000000041112b825 */ /* 0x040fe200078e0012 */
[----:B------:R-:W2:Y:S03]  /*09e0*/  @!P4 LDG.E R29, desc[UR8][R14.64+0x8] ;  /* 0x000008080e1dc981 */ /* 0x000ea6000c1e1900 */
[C---:B0-----:R-:W-:Y:S01]  /*09f0*/  @!P5 IMAD.WIDE.U32 R10, R17.reuse, 0x4, R10 ;  /* 0x00000004110ad825 */ /* 0x041fe200078e000a */
[----:B------:R-:W2:Y:S03]  /*0a00*/  @!P3 LDG.E R31, desc[UR8][R18.64+0xc] ;  /* 0x00000c08121fb981 */ /* 0x000ea6000c1e1900 */
[C---:B------:R-:W-:Y:S01]  /*0a10*/  @!P2 IMAD.WIDE.U32 R20, R17.reuse, 0x4, R20 ;  /* 0x000000041114a825 */ /* 0x040fe200078e0014 */
[----:B------:R0:W2:Y:S03]  /*0a20*/  @!P5 LDG.E R33, desc[UR8][R10.64+0x10] ;  /* 0x000010080a21d981 */ /* 0x0000a6000c1e1900 */
[C---:B-1----:R-:W-:Y:S01]  /*0a30*/  @!P1 IMAD.WIDE.U32 R8, R17.reuse, 0x4, R8 ;  /* 0x0000000411089825 */ /* 0x042fe200078e0008 */
[----:B------:R-:W2:Y:S03]  /*0a40*/  @!P2 LDG.E R35, desc[UR8][R20.64+0x14] ;  /* 0x000014081423a981 */ /* 0x000ea6000c1e1900 */
[----:B------:R-:W-:Y:S01]  /*0a50*/  @!P6 IMAD.WIDE.U32 R22, R17, 0x4, R22 ;  /* 0x000000041116e825 */ /* 0x000fe200078e0016 */
[----:B------:R1:W2:Y:S04]  /*0a60*/  @!P1 LDG.E R45, desc[UR8][R8.64+0x18] ;  /* 0x00001808082d9981 */ /* 0x0002a8000c1e1900 */
[----:B------:R-:W2:Y:S01]  /*0a70*/  @!P6 LDG.E R46, desc[UR8][R22.64+0x1c] ;  /* 0x00001c08162ee981 */ /* 0x000ea2000c1e1900 */
[----:B------:R-:W0:Y:S01]  /*0a80*/  S2UR UR5, SR_CgaCtaId ;  /* 0x00000000000579c3 */ /* 0x000e220000008800 */
[----:B------:R-:W-:-:S02]  /*0a90*/  UMOV UR4, 0x400 ;  /* 0x0000040000047882 */ /* 0x000fc40000000000 */
[----:B0-----:R-:W-:Y:S02]  /*0aa0*/  ULEA UR7, UR5, UR4, 0x18 ;  /* 0x0000000405077291 */ /* 0x001fe4000f8ec0ff */
[----:B------:R-:W-:-:S04]  /*0ab0*/  UIADD3 UR4, UPT, UPT, UR4, 0x1000, URZ ;  /* 0x0000100004047890 */ /* 0x000fc8000fffe0ff */
[----:B------:R-:W-:Y:S01]  /*0ac0*/  ULEA UR4, UR5, UR4, 0x18 ;  /* 0x0000000405047291 */ /* 0x000fe2000f8ec0ff */
[----:B------:R-:W-:-:S05]  /*0ad0*/  LEA R13, R2, UR7, 0x2 ;  /* 0x00000007020d7c11 */ /* 0x000fca000f8e10ff */
[----:B------:R-:W-:Y:S02]  /*0ae0*/  LEA R11, R0, UR4, 0x7 ;  /* 0x00000004000b7c11 */ /* 0x000fe4000f8e38ff */
[----:B------:R-:W-:Y:S02]  /*0af0*/  LEA R44, R2, UR4, 0x5 ;  /* 0x00000004022c7c11 */ /* 0x000fe4000f8e28ff */
[----:B------:R-:W-:Y:S02]  /*0b00*/  LEA R13, R0, R13, 0xa ;  /* 0x0000000d000d7211 */ /* 0x000fe400078e50ff */
[----:B-1----:R-:W-:Y:S02]  /*0b10*/  LEA R8, R2, R11, 0x5 ;  /* 0x0000000b02087211 */ /* 0x002fe400078e28ff */
[C---:B------:R-:W-:Y:S02]  /*0b20*/  LEA R9, R0.reuse, R44, 0x7 ;  /* 0x0000002c00097211 */ /* 0x040fe400078e38ff */
[----:B------:R-:W-:Y:S01]  /*0b30*/  LEA R12, R0, UR7, 0xa ;  /* 0x00000007000c7c11 */ /* 0x000fe2000f8e50ff */
[----:B----4-:R-:W-:Y:S04]  /*0b40*/  STS [R13+0x80], R26 ;  /* 0x0000801a0d007388 */ /* 0x010fe80000000800 */
[----:B-----5:R-:W-:Y:S04]  /*0b50*/  STS [R13+0x100], R28 ;  /* 0x0001001c0d007388 */ /* 0x020fe80000000800 */
[----:B---3--:R-:W-:Y:S04]  /*0b60*/  STS [R13+0x180], R30 ;  /* 0x0001801e0d007388 */ /* 0x008fe80000000800 */
[----:B------:R-:W-:Y:S04]  /*0b70*/  STS [R13+0x200], R32 ;  /* 0x000200200d007388 */ /* 0x000fe80000000800 */
[----:B------:R-:W-:Y:S04]  /*0b80*/  STS [R13+0x280], R34 ;  /* 0x000280220d007388 */ /* 0x000fe80000000800 */
[----:B--2---:R-:W-:Y:S04]  /*0b90*/  STS [R13+0x300], R36 ;  /* 0x000300240d007388 */ /* 0x004fe80000000800 */
[----:B------:R-:W-:Y:S04]  /*0ba0*/  STS [R13], R24 ;  /* 0x000000180d007388 */ /* 0x000fe80000000800 */
[----:B------:R-:W-:Y:S04]  /*0bb0*/  STS [R13+0x380], R38 ;  /* 0x000380260d007388 */ /* 0x000fe80000000800 */
[----:B------:R-:W-:Y:S04]  /*0bc0*/  STS [R8], R25 ;  /* 0x0000001908007388 */ /* 0x000fe80000000800 */
[----:B------:R-:W-:Y:S04]  /*0bd0*/  STS [R8+0x4], R27 ;  /* 0x0000041b08007388 */ /* 0x000fe80000000800 */
[----:B------:R-:W-:Y:S04]  /*0be0*/  STS [R8+0x8], R29 ;  /* 0x0000081d08007388 */ /* 0x000fe80000000800 */
[----:B------:R-:W-:Y:S04]  /*0bf0*/  STS [R8+0xc], R31 ;  /* 0x00000c1f08007388 */ /* 0x000fe80000000800 */
[----:B------:R-:W-:Y:S04]  /*0c00*/  STS [R8+0x10], R33 ;  /* 0x0000102108007388 */ /* 0x000fe80000000800 */
[----:B------:R-:W-:Y:S04]  /*0c10*/  STS [R8+0x14], R35 ;  /* 0x0000142308007388 */ /* 0x000fe80000000800 */
[----:B------:R-:W-:Y:S04]  /*0c20*/  STS [R8+0x18], R45 ;  /* 0x0000182d08007388 */ /* 0x000fe80000000800 */
[----:B------:R-:W-:Y:S01]  /*0c30*/  STS [R9+0x1c], R46 ;  /* 0x00001c2e09007388 */ /* 0x000fe20000000800 */
[----:B------:R-:W-:Y:S06]  /*0c40*/  BAR.SYNC.DEFER_BLOCKING 0x0 ;  /* 0x0000000000007b1d */ /* 0x000fec0000010000 */
[----:B------:R-:W-:Y:S04]  /*0c50*/  LDS.128 R72, [R12] ;  /* 0x000000000c487984 */ /* 0x000fe80000000c00 */
[----:B------:R-:W0:Y:S04]  /*0c60*/  LDS.128 R60, [R44] ;  /* 0x000000002c3c7984 */ /* 0x000e280000000c00 */
[----:B------:R-:W1:Y:S04]  /*0c70*/  LDS.128 R36, [R44+0x10] ;  /* 0x000010002c247984 */ /* 0x000e680000000c00 */
[----:B------:R-:W2:Y:S04]  /*0c80*/  LDS.128 R84, [R44+0x80] ;  /* 0x000080002c547984 */ /* 0x000ea80000000c00 */
[----:B------:R-:W3:Y:S04]  /*0c90*/  LDS.128 R80, [R44+0x90] ;  /* 0x000090002c507984 */ /* 0x000ee80000000c00 */
[----:B------:R-:W4:Y:S04]  /*0ca0*/  LDS.128 R40, [R12+0x80] ;  /* 0x000080000c287984 */ /* 0x000f280000000c00 */
[----:B------:R-:W5:Y:S04]  /*0cb0*/  LDS.128 R76, [R44+0x100] ;  /* 0x000100002c4c7984 */ /* 0x000f680000000c00 */
[----:B------:R-:W5:Y:S04]  /*0cc0*/  LDS.128 R68, [R44+0x110] ;  /* 0x000110002c447984 */ /* 0x000f680000000c00 */
[----:B------:R-:W5:Y:S04]  /*0cd0*/  LDS.128 R64, [R12+0x100] ;  /* 0x000100000c407984 */ /* 0x000f680000000c00 */
[----:B------:R-:W5:Y:S01]  /*0ce0*/  LDS.128 R20, [R12+0x180] ;  /* 0x000180000c147984 */ /* 0x000f620000000c00 */
[C---:B0-----:R-:W-:Y:S01]  /*0cf0*/  FFMA R8, R72.reuse, R61, RZ ;  /* 0x0000003d48087223 */ /* 0x041fe200000000ff */
[C---:B------:R-:W-:Y:S01]  /*0d00*/  FFMA R9, R72.reuse, R60, RZ ;  /* 0x0000003c48097223 */ /* 0x040fe200000000ff */
[C---:B------:R-:W-:Y:S01]  /*0d10*/  FFMA R11, R72.reuse, R62, RZ ;  /* 0x0000003e480b7223 */ /* 0x040fe200000000ff */
[C---:B------:R-:W-:Y:S01]  /*0d20*/  FFMA R10, R72.reuse, R63, RZ ;  /* 0x0000003f480a7223 */ /* 0x040fe200000000ff */
[C---:B-1----:R-:W-:Y:S01]  /*0d30*/  FFMA R14, R72.reuse, R37, RZ ;  /* 0x00000025480e7223 */ /* 0x042fe200000000ff */
[C---:B------:R-:W-:Y:S01]  /*0d40*/  FFMA R13, R72.reuse, R36, RZ ;  /* 0x00000024480d7223 */ /* 0x040fe200000000ff */
[----:B------:R-:W-:Y:S01]  /*0d50*/  FFMA R15, R72, R38, RZ ;  /* 0x00000026480f7223 */ /* 0x000fe200000000ff */
[C---:B--2---:R-:W-:Y:S01]  /*0d60*/  FFMA R25, R73.reuse, R85, R8 ;  /* 0x0000005549197223 */ /* 0x044fe20000000008 */
[----:B------:R-:W-:Y:S01]  /*0d70*/  FFMA R19, R84, R73, R9 ;  /* 0x0000004954137223 */ /* 0x000fe20000000009 */
[C---:B------:R-:W-:Y:S01]  /*0d80*/  FFMA R45, R73.reuse, R86, R11 ;  /* 0x00000056492d7223 */ /* 0x040fe2000000000b */
[C---:B------:R-:W-:Y:S01]  /*0d90*/  FFMA R24, R73.reuse, R87, R10 ;  /* 0x0000005749187223 */ /* 0x040fe2000000000a */
[C---:B---3--:R-:W-:Y:S01]  /*0da0*/  FFMA R26, R73.reuse, R81, R14 ;  /* 0x00000051491a7223 */ /* 0x048fe2000000000e */
[----:B------:R-:W-:Y:S01]  /*0db0*/  FFMA R27, R80, R73, R13 ;  /* 0x00000049501b7223 */ /* 0x000fe2000000000d */
[----:B----4-:R-:W-:Y:S01]  /*0dc0*/  FFMA R8, R40, R61, RZ ;  /* 0x0000003d28087223 */ /* 0x010fe200000000ff */
[----:B------:R-:W-:Y:S01]  /*0dd0*/  FFMA R9, R60, R40, RZ ;  /* 0x000000283c097223 */ /* 0x000fe200000000ff */
[C---:B------:R-:W-:Y:S01]  /*0de0*/  FFMA R11, R40.reuse, R62, RZ ;  /* 0x0000003e280b7223 */ /* 0x040fe200000000ff */
[C---:B------:R-:W-:Y:S01]  /*0df0*/  FFMA R10, R40.reuse, R63, RZ ;  /* 0x0000003f280a7223 */ /* 0x040fe200000000ff */
[C---:B------:R-:W-:Y:S01]  /*0e00*/  FFMA R14, R40.reuse, R37, RZ ;  /* 0x00000025280e7223 */ /* 0x040fe200000000ff */
[----:B------:R-:W-:Y:S01]  /*0e10*/  FFMA R29, R73, R82, R15 ;  /* 0x00000052491d7223 */ /* 0x000fe2000000000f */
[C---:B------:R-:W-:Y:S01]  /*0e20*/  FFMA R13, R40.reuse, R36, RZ ;  /* 0x00000024280d7223 */ /* 0x040fe200000000ff */
[C---:B------:R-:W-:Y:S01]  /*0e30*/  FFMA R15, R40.reuse, R38, RZ ;  /* 0x00000026280f7223 */ /* 0x040fe200000000ff */
[C---:B------:R-:W-:Y:S01]  /*0e40*/  FFMA R31, R41.reuse, R85, R8 ;  /* 0x00000055291f7223 */ /* 0x040fe20000000008 */
[----:B------:R-:W-:Y:S01]  /*0e50*/  FFMA R40, R40, R39, RZ ;  /* 0x0000002728287223 */ /* 0x000fe200000000ff */
[----:B------:R-:W-:Y:S01]  /*0e60*/  FFMA R9, R84, R41, R9 ;  /* 0x0000002954097223 */ /* 0x000fe20000000009 */
[C---:B------:R-:W-:Y:S01]  /*0e70*/  FFMA R11, R41.reuse, R86, R11 ;  /* 0x00000056290b7223 */ /* 0x040fe2000000000b */
[C---:B------:R-:W-:Y:S01]  /*0e80*/  FFMA R10, R41.reuse, R87, R10 ;  /* 0x00000057290a7223 */ /* 0x040fe2000000000a */
[C---:B------:R-:W-:Y:S01]  /*0e90*/  FFMA R8, R41.reuse, R81, R14 ;  /* 0x0000005129087223 */ /* 0x040fe2000000000e */
[----:B------:R-:W-:Y:S01]  /*0ea0*/  FFMA R33, R80, R41, R13 ;  /* 0x0000002950217223 */ /* 0x000fe2000000000d */
[C---:B------:R-:W-:Y:S01]  /*0eb0*/  FFMA R35, R41.reuse, R82, R15 ;  /* 0x0000005229237223 */ /* 0x040fe2000000000f */
[----:B------:R-:W-:Y:S01]  /*0ec0*/  FFMA R30, R41, R83, R40 ;  /* 0x00000053291e7223 */ /* 0x000fe20000000028 */
[----:B-----5:R-:W-:Y:S01]  /*0ed0*/  FFMA R13, R76, R42, R9 ;  /* 0x0000002a4c0d7223 */ /* 0x020fe20000000009 */
[C---:B------:R-:W-:Y:S01]  /*0ee0*/  FFMA R15, R42.reuse, R78, R11 ;  /* 0x0000004e2a0f7223 */ /* 0x040fe2000000000b */
[C---:B------:R-:W-:Y:S01]  /*0ef0*/  FFMA R46, R42.reuse, R79, R10 ;  /* 0x0000004f2a2e7223 */ /* 0x040fe2000000000a */
[----:B------:R-:W-:-:S02]  /*0f00*/  FFMA R40, R42, R69, R8 ;  /* 0x000000452a287223 */ /* 0x000fc40000000008 */
[----:B------:R-:W0:Y:S01]  /*0f10*/  LDS.128 R8, [R12+0x200] ;  /* 0x000200000c087984 */ /* 0x000e220000000c00 */
[----:B------:R-:W-:Y:S01]  /*0f20*/  FFMA R72, R72, R39, RZ ;  /* 0x0000002748487223 */ /* 0x000fe200000000ff */
[----:B------:R-:W-:-:S03]  /*0f30*/  FFMA R18, R76, R74, R19 ;  /* 0x0000004a4c127223 */ /* 0x000fc60000000013 */
[----:B------:R-:W-:Y:S01]  /*0f40*/  FFMA R28, R73, R83, R72 ;  /* 0x00000053491c7223 */ /* 0x000fe20000000048 */
[C---:B------:R-:W-:Y:S01]  /*0f50*/  FFMA R19, R74.reuse, R77, R25 ;  /* 0x0000004d4a137223 */ /* 0x040fe20000000019 */
[C---:B------:R-:W-:Y:S01]  /*0f60*/  FFMA R45, R74.reuse, R78, R45 ;  /* 0x0000004e4a2d7223 */ /* 0x040fe2000000002d */
[----:B------:R-:W-:Y:S01]  /*0f70*/  FFMA R91, R74, R79, R24 ;  /* 0x0000004f4a5b7223 */ /* 0x000fe20000000018 */
[----:B------:R-:W-:Y:S01]  /*0f80*/  FFMA R90, R68, R74, R27 ;  /* 0x0000004a445a7223 */ /* 0x000fe2000000001b */
[C---:B------:R-:W-:Y:S01]  /*0f90*/  FFMA R73, R74.reuse, R69, R26 ;  /* 0x000000454a497223 */ /* 0x040fe2000000001a */
[----:B------:R-:W-:Y:S01]  /*0fa0*/  FFMA R72, R74, R70, R29 ;  /* 0x000000464a487223 */ /* 0x000fe2000000001d */
[----:B------:R-:W-:Y:S01]  /*0fb0*/  FFMA R14, R42, R77, R31 ;  /* 0x0000004d2a0e7223 */ /* 0x000fe2000000001f */
[----:B------:R-:W-:Y:S01]  /*0fc0*/  FFMA R48, R68, R42, R33 ;  /* 0x0000002a44307223 */ /* 0x000fe20000000021 */
[----:B------:R-:W-:Y:S01]  /*0fd0*/  FFMA R41, R42, R70, R35 ;  /* 0x000000462a297223 */ /* 0x000fe20000000023 */
[-C--:B------:R-:W-:Y:S01]  /*0fe0*/  FFMA R74, R74, R71.reuse, R28 ;  /* 0x000000474a4a7223 */ /* 0x080fe2000000001c */
[----:B------:R-:W-:Y:S01]  /*0ff0*/  FFMA R42, R42, R71, R30 ;  /* 0x000000472a2a7223 */ /* 0x000fe2000000001e */
[----:B------:R-:W-:Y:S01]  /*1000*/  FFMA R25, R60, R64, RZ ;  /* 0x000000403c197223 */ /* 0x000fe200000000ff */
[C---:B------:R-:W-:Y:S01]  /*1010*/  FFMA R24, R64.reuse, R61, RZ ;  /* 0x0000003d40187223 */ /* 0x040fe200000000ff */
[C---:B------:R-:W-:Y:S01]  /*1020*/  FFMA R26, R64.reuse, R62, RZ ;  /* 0x0000003e401a7223 */ /* 0x040fe200000000ff */
[C---:B------:R-:W-:Y:S01]  /*1030*/  FFMA R28, R64.reuse, R63, RZ ;  /* 0x0000003f401c7223 */ /* 0x040fe200000000ff */
[C---:B------:R-:W-:Y:S01]  /*1040*/  FFMA R27, R64.reuse, R36, RZ ;  /* 0x00000024401b7223 */ /* 0x040fe200000000ff */
[C---:B------:R-:W-:Y:S01]  /*1050*/  FFMA R30, R64.reuse, R37, RZ ;  /* 0x00000025401e7223 */ /* 0x040fe200000000ff */
[C---:B------:R-:W-:Y:S01]  /*1060*/  FFMA R29, R64.reuse, R38, RZ ;  /* 0x00000026401d7223 */ /* 0x040fe200000000ff */
[----:B------:R-:W-:Y:S01]  /*1070*/  FFMA R64, R64, R39, RZ ;  /* 0x0000002740407223 */ /* 0x000fe200000000ff */
[-C--:B------:R-:W-:Y:S01]  /*1080*/  FFMA R25, R84, R65.reuse, R25 ;  /* 0x0000004154197223 */ /* 0x080fe20000000019 */
[----:B------:R-:W-:Y:S01]  /*1090*/  FFMA R24, R85, R65, R24 ;  /* 0x0000004155187223 */ /* 0x000fe20000000018 */
[C---:B------:R-:W-:Y:S01]  /*10a0*/  FFMA R95, R65.reuse, R86, R26 ;  /* 0x00000056415f7223 */ /* 0x040fe2000000001a */
[C---:B------:R-:W-:Y:S01]  /*10b0*/  FFMA R28, R65.reuse, R87, R28 ;  /* 0x00000057411c7223 */ /* 0x040fe2000000001c */
[----:B------:R-:W-:Y:S01]  /*10c0*/  FFMA R27, R80, R65, R27 ;  /* 0x00000041501b7223 */ /* 0x000fe2000000001b */
[C---:B------:R-:W-:Y:S01]  /*10d0*/  FFMA R30, R65.reuse, R81, R30 ;  /* 0x00000051411e7223 */ /* 0x040fe2000000001e */
[C---:B------:R-:W-:Y:S01]  /*10e0*/  FFMA R29, R65.reuse, R82, R29 ;  /* 0x00000052411d7223 */ /* 0x040fe2000000001d */
[----:B------:R-:W-:Y:S01]  /*10f0*/  FFMA R26, R65, R83, R64 ;  /* 0x00000053411a7223 */ /* 0x000fe20000000040 */
[-C--:B------:R-:W-:Y:S01]  /*1100*/  FFMA R102, R76, R66.reuse, R25 ;  /* 0x000000424c667223 */ /* 0x080fe20000000019 */
[----:B------:R-:W-:Y:S01]  /*1110*/  FFMA R99, R77, R66, R24 ;  /* 0x000000424d637223 */ /* 0x000fe20000000018 */
[C---:B------:R-:W-:Y:S01]  /*1120*/  FFMA R95, R66.reuse, R78, R95 ;  /* 0x0000004e425f7223 */ /* 0x040fe2000000005f */
[----:B------:R-:W-:Y:S01]  /*1130*/  FFMA R50, R66, R79, R28 ;  /* 0x0000004f42327223 */ /* 0x000fe2000000001c */
[----:B------:R-:W-:Y:S01]  /*1140*/  FFMA R88, R68, R66, R27 ;  /* 0x0000004244587223 */ /* 0x000fe2000000001b */
[C---:B------:R-:W-:Y:S01]  /*1150*/  FFMA R65, R66.reuse, R69, R30 ;  /* 0x0000004542417223 */ /* 0x040fe2000000001e */
[C---:B------:R-:W-:Y:S01]  /*1160*/  FFMA R64, R66.reuse, R70, R29 ;  /* 0x0000004642407223 */ /* 0x040fe2000000001d */
[----:B------:R-:W-:Y:S01]  /*1170*/  FFMA R66, R66, R71, R26 ;  /* 0x0000004742427223 */ /* 0x000fe2000000001a */
[----:B------:R-:W1:Y:S01]  /*1180*/  LDS.128 R32, [R12+0x280] ;  /* 0x000280000c207984 */ /* 0x000e620000000c00 */
        /* <DEDUP_REMOVED lines=8> */
[----:B------:R-:W-:Y:S01]  /*1210*/  FFMA R47, R21, R87, R26 ;  /* 0x00000057152f7223 */ /* 0x000fe2000000001a */
[-C--:B------:R-:W-:Y:S01]  /*1220*/  FFMA R25, R84, R21.reuse, R25 ;  /* 0x0000001554197223 */ /* 0x080fe20000000019 */
[-C--:B------:R-:W-:Y:S01]  /*1230*/  FFMA R24, R85, R21.reuse, R24 ;  /* 0x0000001555187223 */ /* 0x080fe20000000018 */
[-C--:B------:R-:W-:Y:S01]  /*1240*/  FFMA R27, R86, R21.reuse, R27 ;  /* 0x00000015561b7223 */ /* 0x080fe2000000001b */
[----:B------:R-:W-:Y:S01]  /*1250*/  FFMA R29, R80, R21, R29 ;  /* 0x00000015501d7223 */ /* 0x000fe2000000001d */
[C---:B------:R-:W-:Y:S01]  /*1260*/  FFMA R28, R21.reuse, R81, R28 ;  /* 0x00000051151c7223 */ /* 0x040fe2000000001c */
[C---:B------:R-:W-:Y:S01]  /*1270*/  FFMA R31, R21.reuse, R82, R31 ;  /* 0x00000052151f7223 */ /* 0x040fe2000000001f */
[----:B------:R-:W-:Y:S01]  /*1280*/  FFMA R26, R21, R83, R20 ;  /* 0x00000053151a7223 */ /* 0x000fe20000000014 */
[-C--:B------:R-:W-:Y:S01]  /*1290*/  FFMA R103, R76, R22.reuse, R25 ;  /* 0x000000164c677223 */ /* 0x080fe20000000019 */
[-C--:B------:R-:W-:Y:S01]  /*12a0*/  FFMA R100, R77, R22.reuse, R24 ;  /* 0x000000164d647223 */ /* 0x080fe20000000018 */
[-C--:B------:R-:W-:Y:S01]  /*12b0*/  FFMA R96, R78, R22.reuse, R27 ;  /* 0x000000164e607223 */ /* 0x080fe2000000001b */
[----:B------:R-:W-:Y:S01]  /*12c0*/  FFMA R92, R22, R79, R47 ;  /* 0x0000004f165c7223 */ /* 0x000fe2000000002f */
[----:B------:R-:W-:Y:S01]  /*12d0*/  FFMA R54, R68, R22, R29 ;  /* 0x0000001644367223 */ /* 0x000fe2000000001d */
[C---:B------:R-:W-:Y:S01]  /*12e0*/  FFMA R20, R22.reuse, R69, R28 ;  /* 0x0000004516147223 */ /* 0x040fe2000000001c */
[C---:B------:R-:W-:Y:S01]  /*12f0*/  FFMA R21, R22.reuse, R70, R31 ;  /* 0x0000004616157223 */ /* 0x040fe2000000001f */
[----:B------:R-:W-:Y:S01]  /*1300*/  FFMA R22, R22, R71, R26 ;  /* 0x0000004716167223 */ /* 0x000fe2000000001a */
[----:B0-----:R-:W-:Y:S01]  /*1310*/  FFMA R29, R60, R8, RZ ;  /* 0x000000083c1d7223 */ /* 0x001fe200000000ff */
[----:B------:R-:W0:Y:S01]  /*1320*/  LDS.128 R24, [R12+0x300] ;  /* 0x000300000c187984 */ /* 0x000e220000000c00 */
[C---:B------:R-:W-:Y:S01]  /*1330*/  FFMA R28, R8.reuse, R61, RZ ;  /* 0x0000003d081c7223 */ /* 0x040fe200000000ff */
[C---:B------:R-:W-:Y:S01]  /*1340*/  FFMA R31, R8.reuse, R62, RZ ;  /* 0x0000003e081f7223 */ /* 0x040fe200000000ff */
[----:B------:R-:W-:Y:S01]  /*1350*/  FFMA R30, R8, R63, RZ ;  /* 0x0000003f081e7223 */ /* 0x000fe200000000ff */
[-C--:B------:R-:W-:Y:S01]  /*1360*/  FFMA R29, R84, R9.reuse, R29 ;  /* 0x00000009541d7223 */ /* 0x080fe2000000001d */
[-C--:B------:R-:W-:Y:S01]  /*1370*/  FFMA R28, R85, R9.reuse, R28 ;  /* 0x00000009551c7223 */ /* 0x080fe2000000001c */
[-C--:B------:R-:W-:Y:S01]  /*1380*/  FFMA R31, R86, R9.reuse, R31 ;  /* 0x00000009561f7223 */ /* 0x080fe2000000001f */
[----:B------:R-:W-:Y:S01]  /*1390*/  FFMA R30, R87, R9, R30 ;  /* 0x00000009571e7223 */ /* 0x000fe2000000001e */
[-C--:B------:R-:W-:Y:S01]  /*13a0*/  FFMA R104, R76, R10.reuse, R29 ;  /* 0x0000000a4c687223 */ /* 0x080fe2000000001d */
[-C--:B------:R-:W-:Y:S01]  /*13b0*/  FFMA R101, R77, R10.reuse, R28 ;  /* 0x0000000a4d657223 */ /* 0x080fe2000000001c */
[-C--:B------:R-:W-:Y:S01]  /*13c0*/  FFMA R97, R78, R10.reuse, R31 ;  /* 0x0000000a4e617223 */ /* 0x080fe2000000001f */
[----:B------:R-:W-:-:S02]  /*13d0*/  FFMA R93, R79, R10, R30 ;  /* 0x0000000a4f5d7223 */ /* 0x000fc4000000001e */
[----:B------:R-:W2:Y:S01]  /*13e0*/  LDS.128 R28, [R12+0x380] ;  /* 0x000380000c1c7984 */ /* 0x000ea20000000c00 */
[C---:B------:R-:W-:Y:S01]  /*13f0*/  FFMA R47, R8.reuse, R36, RZ ;  /* 0x00000024082f7223 */ /* 0x040fe200000000ff */
[C---:B------:R-:W-:Y:S01]  /*1400*/  FFMA R52, R8.reuse, R37, RZ ;  /* 0x0000002508347223 */ /* 0x040fe200000000ff */
[C---:B------:R-:W-:Y:S01]  /*1410*/  FFMA R49, R8.reuse, R38, RZ ;  /* 0x0000002608317223 */ /* 0x040fe200000000ff */
[----:B------:R-:W-:Y:S01]  /*1420*/  FFMA R8, R8, R39, RZ ;  /* 0x0000002708087223 */ /* 0x000fe200000000ff */
[----:B------:R-:W-:Y:S01]  /*1430*/  FFMA R47, R80, R9, R47 ;  /* 0x00000009502f7223 */ /* 0x000fe2000000002f */
[C---:B------:R-:W-:Y:S01]  /*1440*/  FFMA R53, R9.reuse, R81, R52 ;  /* 0x0000005109357223 */ /* 0x040fe20000000034 */
[C---:B------:R-:W-:Y:S01]  /*1450*/  FFMA R57, R9.reuse, R82, R49 ;  /* 0x0000005209397223 */ /* 0x040fe20000000031 */
[----:B------:R-:W-:Y:S01]  /*1460*/  FFMA R8, R9, R83, R8 ;  /* 0x0000005309087223 */ /* 0x000fe20000000008 */
[----:B------:R-:W-:Y:S01]  /*1470*/  FFMA R49, R68, R10, R47 ;  /* 0x0000000a44317223 */ /* 0x000fe2000000002f */
[C---:B------:R-:W-:Y:S01]  /*1480*/  FFMA R53, R10.reuse, R69, R53 ;  /* 0x000000450a357223 */ /* 0x040fe20000000035 */
[C---:B------:R-:W-:Y:S01]  /*1490*/  FFMA R47, R10.reuse, R70, R57 ;  /* 0x000000460a2f7223 */ /* 0x040fe20000000039 */
[----:B------:R-:W-:Y:S01]  /*14a0*/  FFMA R52, R10, R71, R8 ;  /* 0x000000470a347223 */ /* 0x000fe20000000008 */
[----:B-1----:R-:W-:Y:S01]  /*14b0*/  FFMA R8, R32, R61, RZ ;  /* 0x0000003d20087223 */ /* 0x002fe200000000ff */
[----:B------:R-:W-:Y:S01]  /*14c0*/  FFMA R9, R60, R32, RZ ;  /* 0x000000203c097223 */ /* 0x000fe200000000ff */
[C---:B------:R-:W-:Y:S01]  /*14d0*/  FFMA R57, R32.reuse, R62, RZ ;  /* 0x0000003e20397223 */ /* 0x040fe200000000ff */
[----:B------:R-:W-:Y:S01]  /*14e0*/  FFMA R10, R32, R63, RZ ;  /* 0x0000003f200a7223 */ /* 0x000fe200000000ff */
[----:B------:R-:W-:Y:S01]  /*14f0*/  FFMA R59, R36, R32, RZ ;  /* 0x00000020243b7223 */ /* 0x000fe200000000ff */
[C---:B------:R-:W-:Y:S01]  /*1500*/  FFMA R56, R32.reuse, R37, RZ ;  /* 0x0000002520387223 */ /* 0x040fe200000000ff */
[C---:B------:R-:W-:Y:S01]  /*1510*/  FFMA R89, R32.reuse, R38, RZ ;  /* 0x0000002620597223 */ /* 0x040fe200000000ff */
[----:B------:R-:W-:Y:S01]  /*1520*/  FFMA R32, R32, R39, RZ ;  /* 0x0000002720207223 */ /* 0x000fe200000000ff */
[-C--:B------:R-:W-:Y:S01]  /*1530*/  FFMA R8, R85, R33.reuse, R8 ;  /* 0x0000002155087223 */ /* 0x080fe20000000008 */
[-C--:B------:R-:W-:Y:S01]  /*1540*/  FFMA R9, R84, R33.reuse, R9 ;  /* 0x0000002154097223 */ /* 0x080fe20000000009 */
[----:B------:R-:W-:Y:S01]  /*1550*/  FFMA R10, R87, R33, R10 ;  /* 0x00000021570a7223 */ /* 0x000fe2000000000a */
[C---:B------:R-:W-:Y:S01]  /*1560*/  FFMA R105, R33.reuse, R81, R56 ;  /* 0x0000005121697223 */ /* 0x040fe20000000038 */
[C---:B------:R-:W-:Y:S01]  /*1570*/  FFMA R89, R33.reuse, R82, R89 ;  /* 0x0000005221597223 */ /* 0x040fe20000000059 */
[-C--:B------:R-:W-:Y:S01]  /*1580*/  FFMA R57, R86, R33.reuse, R57 ;  /* 0x0000002156397223 */ /* 0x080fe20000000039 */
[----:B------:R-:W-:Y:S01]  /*1590*/  FFMA R59, R80, R33, R59 ;  /* 0x00000021503b7223 */ /* 0x000fe2000000003b */
[----:B------:R-:W-:Y:S01]  /*15a0*/  FFMA R56, R33, R83, R32 ;  /* 0x0000005321387223 */ /* 0x000fe20000000020 */
[-C--:B------:R-:W-:Y:S01]  /*15b0*/  FFMA R33, R77, R34.reuse, R8 ;  /* 0x000000224d217223 */ /* 0x080fe20000000008 */
[-C--:B------:R-:W-:Y:S01]  /*15c0*/  FFMA R32, R76, R34.reuse, R9 ;  /* 0x000000224c207223 */ /* 0x080fe20000000009 */
[----:B------:R-:W-:Y:S01]  /*15d0*/  FFMA R94, R79, R34, R10 ;  /* 0x000000224f5e7223 */ /* 0x000fe2000000000a */
[----:B------:R-:W-:Y:S01]  /*15e0*/  FFMA R8, R34, R70, R89 ;  /* 0x0000004622087223 */ /* 0x000fe20000000059 */
[-C--:B------:R-:W-:Y:S01]  /*15f0*/  FFMA R98, R78, R34.reuse, R57 ;  /* 0x000000224e627223 */ /* 0x080fe20000000039 */
[----:B------:R-:W-:Y:S01]  /*1600*/  FFMA R10, R68, R34, R59 ;  /* 0x00000022440a7223 */ /* 0x000fe2000000003b */
[C---:B------:R-:W-:Y:S01]  /*1610*/  FFMA R9, R34.reuse, R69, R105 ;  /* 0x0000004522097223 */ /* 0x040fe20000000069 */
[----:B------:R-:W-:Y:S01]  /*1620*/  FFMA R89, R34, R71, R56 ;  /* 0x0000004722597223 */ /* 0x000fe20000000038 */
[----:B0-----:R-:W-:Y:S01]  /*1630*/  FFMA R105, R60, R24, RZ ;  /* 0x000000183c697223 */ /* 0x001fe200000000ff */
[C---:B------:R-:W-:Y:S01]  /*1640*/  FFMA R34, R24.reuse, R61, RZ ;  /* 0x0000003d18227223 */ /* 0x040fe200000000ff */
        /* <DEDUP_REMOVED lines=8> */
[-C--:B------:R-:W-:Y:S01]  /*16d0*/  FFMA R107, R86, R25.reuse, R107 ;  /* 0x00000019566b7223 */ /* 0x080fe2000000006b */
[-C--:B------:R-:W-:Y:S01]  /*16e0*/  FFMA R106, R87, R25.reuse, R106 ;  /* 0x00000019576a7223 */ /* 0x080fe2000000006a */
[-C--:B------:R-:W-:Y:S01]  /*16f0*/  FFMA R109, R80, R25.reuse, R109 ;  /* 0x00000019506d7223 */ /* 0x080fe2000000006d */
[----:B------:R-:W-:Y:S01]  /*1700*/  FFMA R116, R81, R25, R108 ;  /* 0x0000001951747223 */ /* 0x000fe2000000006c */
[C---:B------:R-:W-:Y:S01]  /*1710*/  FFMA R119, R25.reuse, R82, R112 ;  /* 0x0000005219777223 */ /* 0x040fe20000000070 */
[----:B------:R-:W-:Y:S01]  /*1720*/  FFMA R24, R25, R83, R24 ;  /* 0x0000005319187223 */ /* 0x000fe20000000018 */
        /* <DEDUP_REMOVED lines=8> */
[----:B--2---:R-:W-:Y:S01]  /*17b0*/  FFMA R26, R28, R63, RZ ;  /* 0x0000003f1c1a7223 */ /* 0x004fe200000000ff */
[----:B------:R-:W-:Y:S01]  /*17c0*/  FFMA R63, R36, R28, RZ ;  /* 0x0000001c243f7223 */ /* 0x000fe200000000ff */
[C---:B------:R-:W-:Y:S01]  /*17d0*/  FFMA R36, R28.reuse, R37, RZ ;  /* 0x000000251c247223 */ /* 0x040fe200000000ff */
[C---:B------:R-:W-:Y:S01]  /*17e0*/  FFMA R37, R28.reuse, R38, RZ ;  /* 0x000000261c257223 */ /* 0x040fe200000000ff */
[----:B------:R-:W-:Y:S01]  /*17f0*/  FFMA R24, R28, R61, RZ ;  /* 0x0000003d1c187223 */ /* 0x000fe200000000ff */
[----:B------:R-:W0:Y:S01]  /*1800*/  LDS.128 R56, [R44+0x180] ;  /* 0x000180002c387984 */ /* 0x000e220000000c00 */
[----:B------:R-:W-:Y:S01]  /*1810*/  FFMA R25, R60, R28, RZ ;  /* 0x0000001c3c197223 */ /* 0x000fe200000000ff */
[C---:B------:R-:W-:Y:S01]  /*1820*/  FFMA R61, R28.reuse, R62, RZ ;  /* 0x0000003e1c3d7223 */ /* 0x040fe200000000ff */
[----:B------:R-:W-:Y:S01]  /*1830*/  FFMA R28, R28, R39, RZ ;  /* 0x000000271c1c7223 */ /* 0x000fe200000000ff */
[-C--:B------:R-:W-:Y:S01]  /*1840*/  FFMA R118, R81, R29.reuse, R36 ;  /* 0x0000001d51767223 */ /* 0x080fe20000000024 */
[----:B------:R-:W-:-:S02]  /*1850*/  FFMA R121, R82, R29, R37 ;  /* 0x0000001d52797223 */ /* 0x000fc40000000025 */
[----:B------:R-:W1:Y:S01]  /*1860*/  LDS.128 R36, [R44+0x190] ;  /* 0x000190002c247984 */ /* 0x000e620000000c00 */
[-C--:B------:R-:W-:Y:S01]  /*1870*/  FFMA R25, R84, R29.reuse, R25 ;  /* 0x0000001d54197223 */ /* 0x080fe20000000019 */
[-C--:B------:R-:W-:Y:S01]  /*1880*/  FFMA R24, R85, R29.reuse, R24 ;  /* 0x0000001d55187223 */ /* 0x080fe20000000018 */
[-C--:B------:R-:W-:Y:S01]  /*1890*/  FFMA R61, R86, R29.reuse, R61 ;  /* 0x0000001d563d7223 */ /* 0x080fe2000000003d */
[-C--:B------:R-:W-:Y:S01]  /*18a0*/  FFMA R26, R87, R29.reuse, R26 ;  /* 0x0000001d571a7223 */ /* 0x080fe2000000001a */
[----:B------:R-:W-:Y:S01]  /*18b0*/  FFMA R63, R80, R29, R63 ;  /* 0x0000001d503f7223 */ /* 0x000fe2000000003f */
[----:B------:R-:W-:Y:S01]  /*18c0*/  FFMA R29, R29, R83, R28 ;  /* 0x000000531d1d7223 */ /* 0x000fe2000000001c */
[-C--:B------:R-:W-:Y:S01]  /*18d0*/  FFMA R112, R78, R30.reuse, R61 ;  /* 0x0000001e4e707223 */ /* 0x080fe2000000003d */
[-C--:B------:R-:W-:Y:S01]  /*18e0*/  FFMA R118, R69, R30.reuse, R118 ;  /* 0x0000001e45767223 */ /* 0x080fe20000000076 */
[-C--:B------:R-:W-:Y:S01]  /*18f0*/  FFMA R116, R68, R30.reuse, R63 ;  /* 0x0000001e44747223 */ /* 0x080fe2000000003f */
[-C--:B------:R-:W-:Y:S01]  /*1900*/  FFMA R121, R70, R30.reuse, R121 ;  /* 0x0000001e46797223 */ /* 0x080fe20000000079 */
[----:B------:R-:W-:Y:S01]  /*1910*/  FFMA R122, R30, R71, R29 ;  /* 0x000000471e7a7223 */ /* 0x000fe2000000001d */
[----:B------:R-:W-:Y:S04]  /*1920*/  LDS.128 R60, [R44+0x200] ;  /* 0x000200002c3c7984 */ /* 0x000fe80000000c00 */
[----:B------:R-:W2:Y:S01]  /*1930*/  LDS.128 R68, [R12+0x10] ;  /* 0x000010000c447984 */ /* 0x000ea20000000c00 */
[-C--:B------:R-:W-:Y:S01]  /*1940*/  FFMA R76, R76, R30.reuse, R25 ;  /* 0x0000001e4c4c7223 */ /* 0x080fe20000000019 */
[-C--:B------:R-:W-:Y:S01]  /*1950*/  FFMA R106, R77, R30.reuse, R24 ;  /* 0x0000001e4d6a7223 */ /* 0x080fe20000000018 */
[----:B------:R-:W-:Y:S01]  /*1960*/  FFMA R114, R79, R30, R26 ;  /* 0x0000001e4f727223 */ /* 0x000fe2000000001a */
[C---:B0-----:R-:W-:Y:S01]  /*1970*/  FFMA R81, R56.reuse, R35, R32 ;  /* 0x0000002338517223 */ /* 0x041fe20000000020 */
[C---:B------:R-:W-:Y:S01]  /*1980*/  FFMA R109, R56.reuse, R27, R34 ;  /* 0x0000001b386d7223 */ /* 0x040fe20000000022 */
[C---:B------:R-:W-:Y:S01]  /*1990*/  FFMA R107, R56.reuse, R31, R76 ;  /* 0x0000001f386b7223 */ /* 0x040fe2000000004c */
[----:B------:R-:W-:Y:S01]  /*19a0*/  FFMA R82, R57, R35, R33 ;  /* 0x0000002339527223 */ /* 0x000fe20000000021 */
[-C--:B------:R-:W-:Y:S01]  /*19b0*/  FFMA R26, R75, R58.reuse, R45 ;  /* 0x0000003a4b1a7223 */ /* 0x080fe2000000002d */
[----:B------:R-:W-:Y:S01]  /*19c0*/  FFMA R77, R43, R59, R46 ;  /* 0x0000003b2b4d7223 */ /* 0x000fe2000000002e */
[C---:B------:R-:W-:Y:S01]  /*19d0*/  FFMA R24, R56.reuse, R75, R18 ;  /* 0x0000004b38187223 */ /* 0x040fe20000000012 */
[----:B------:R-:W-:Y:S01]  /*19e0*/  FFMA R29, R56, R43, R13 ;  /* 0x0000002b381d7223 */ /* 0x000fe2000000000d */
[-C--:B------:R-:W-:Y:S01]  /*19f0*/  FFMA R25, R75, R57.reuse, R19 ;  /* 0x000000394b197223 */ /* 0x080fe20000000013 */
[C---:B------:R-:W-:Y:S01]  /*1a00*/  FFMA R32, R43.reuse, R57, R14 ;  /* 0x000000392b207223 */ /* 0x040fe2000000000e */
[-C--:B------:R-:W-:Y:S01]  /*1a10*/  FFMA R34, R43, R58.reuse, R15 ;  /* 0x0000003a2b227223 */ /* 0x080fe2000000000f */
[C---:B------:R-:W-:Y:S01]  /*1a20*/  FFMA R33, R67.reuse, R58, R95 ;  /* 0x0000003a43217223 */ /* 0x040fe2000000005f */
[C---:B------:R-:W-:Y:S01]  /*1a30*/  FFMA R45, R58.reuse, R11, R97 ;  /* 0x0000000b3a2d7223 */ /* 0x040fe20000000061 */
[----:B------:R-:W-:Y:S01]  /*1a40*/  FFMA R83, R58, R35, R98 ;  /* 0x000000233a537223 */ /* 0x000fe20000000062 */
[----:B------:R-:W-:Y:S01]  /*1a50*/  FFMA R76, R67, R59, R50 ;  /* 0x0000003b434c7223 */ /* 0x000fe20000000032 */
[----:B------:R-:W-:Y:S01]  /*1a60*/  FFMA R46, R59, R11, R93 ;  /* 0x0000000b3b2e7223 */ /* 0x000fe2000000005d */
[C---:B------:R-:W-:Y:S01]  /*1a70*/  FFMA R28, R56.reuse, R67, R102 ;  /* 0x00000043381c7223 */ /* 0x040fe20000000066 */
[C---:B------:R-:W-:Y:S01]  /*1a80*/  FFMA R13, R56.reuse, R23, R103 ;  /* 0x00000017380d7223 */ /* 0x040fe20000000067 */
[----:B------:R-:W-:Y:S01]  /*1a90*/  FFMA R18, R56, R11, R104 ;  /* 0x0000000b38127223 */ /* 0x000fe20000000068 */
[C---:B------:R-:W-:Y:S01]  /*1aa0*/  FFMA R30, R57.reuse, R67, R99 ;  /* 0x00000043391e7223 */ /* 0x040fe20000000063 */
[C---:B------:R-:W-:Y:S01]  /*1ab0*/  FFMA R14, R57.reuse, R23, R100 ;  /* 0x00000017390e7223 */ /* 0x040fe20000000064 */
        /* <DEDUP_REMOVED lines=9> */
[C---:B------:R-:W-:Y:S01]  /*1b50*/  FFMA R113, R59.reuse, R27, R113 ;  /* 0x0000001b3b717223 */ /* 0x040fe20000000071 */
[----:B------:R-:W-:Y:S01]  /*1b60*/  FFMA R114, R59, R31, R114 ;  /* 0x0000001f3b727223 */ /* 0x000fe20000000072 */
[C---:B-1----:R-:W-:Y:S01]  /*1b70*/  FFMA R93, R36.reuse, R75, R90 ;  /* 0x0000004b245d7223 */ /* 0x042fe2000000005a */
[C---:B------:R-:W-:Y:S01]  /*1b80*/  FFMA R95, R75.reuse, R37, R73 ;  /* 0x000000254b5f7223 */ /* 0x040fe20000000049 */
[C---:B------:R-:W-:Y:S01]  /*1b90*/  FFMA R97, R75.reuse, R38, R72 ;  /* 0x000000264b617223 */ /* 0x040fe20000000048 */
[----:B------:R-:W-:Y:S01]  /*1ba0*/  FFMA R98, R75, R39, R74 ;  /* 0x000000274b627223 */ /* 0x000fe2000000004a */
[----:B------:R-:W-:Y:S01]  /*1bb0*/  LDS.128 R56, [R44+0x210] ;  /* 0x000210002c387984 */ /* 0x000fe20000000c00 */
[----:B------:R-:W-:Y:S01]  /*1bc0*/  FFMA R80, R36, R43, R48 ;  /* 0x0000002b24507223 */ /* 0x000fe20000000030 */
[----:B------:R-:W-:-:S02]  /*1bd0*/  FFMA R90, R43, R37, R40 ;  /* 0x000000252b5a7223 */ /* 0x000fc40000000028 */
[----:B------:R-:W0:Y:S01]  /*1be0*/  LDS.128 R72, [R12+0x90] ;  /* 0x000090000c487984 */ /* 0x000e220000000c00 */
[CC--:B------:R-:W-:Y:S01]  /*1bf0*/  FFMA R92, R43.reuse, R38.reuse, R41 ;  /* 0x000000262b5c7223 */ /* 0x0c0fe20000000029 */
[----:B------:R-:W-:Y:S01]  /*1c00*/  FFMA R94, R43, R39, R42 ;  /* 0x000000272b5e7223 */ /* 0x000fe2000000002a */
[C---:B------:R-:W-:Y:S01]  /*1c10*/  FFMA R96, R36.reuse, R67, R88 ;  /* 0x0000004324607223 */ /* 0x040fe20000000058 */
[----:B------:R-:W1:Y:S01]  /*1c20*/  LDS.128 R40, [R44+0x280] ;  /* 0x000280002c287984 */ /* 0x000e620000000c00 */
[C---:B------:R-:W-:Y:S01]  /*1c30*/  FFMA R54, R36.reuse, R23, R54 ;  /* 0x0000001724367223 */ /* 0x040fe20000000036 */
[C---:B------:R-:W-:Y:S01]  /*1c40*/  FFMA R78, R23.reuse, R37, R20 ;  /* 0x00000025174e7223 */ /* 0x040fe20000000014 */
[CC--:B------:R-:W-:Y:S01]  /*1c50*/  FFMA R79, R23.reuse, R38.reuse, R21 ;  /* 0x00000026174f7223 */ /* 0x0c0fe20000000015 */
[----:B------:R-:W-:Y:S01]  /*1c60*/  FFMA R88, R23, R39, R22 ;  /* 0x0000002717587223 */ /* 0x000fe20000000016 */
[C---:B------:R-:W-:Y:S01]  /*1c70*/  FFMA R49, R36.reuse, R11, R49 ;  /* 0x0000000b24317223 */ /* 0x040fe20000000031 */
[----:B------:R-:W3:Y:S01]  /*1c80*/  LDS.128 R20, [R44+0x290] ;  /* 0x000290002c147984 */ /* 0x000ee20000000c00 */
[C---:B------:R-:W-:Y:S01]  /*1c90*/  FFMA R48, R11.reuse, R37, R53 ;  /* 0x000000250b307223 */ /* 0x040fe20000000035 */
[CC--:B------:R-:W-:Y:S01]  /*1ca0*/  FFMA R47, R11.reuse, R38.reuse, R47 ;  /* 0x000000260b2f7223 */ /* 0x0c0fe2000000002f */
[----:B------:R-:W-:Y:S01]  /*1cb0*/  FFMA R52, R11, R39, R52 ;  /* 0x000000270b347223 */ /* 0x000fe20000000034 */
[----:B------:R-:W-:Y:S01]  /*1cc0*/  FFMA R87, R36, R35, R10 ;  /* 0x0000002324577223 */ /* 0x000fe2000000000a */
[C---:B------:R-:W-:Y:S01]  /*1cd0*/  FFMA R86, R35.reuse, R37, R9 ;  /* 0x0000002523567223 */ /* 0x040fe20000000009 */
[----:B------:R-:W-:-:S02]  /*1ce0*/  FFMA R85, R35, R38, R8 ;  /* 0x0000002623557223 */ /* 0x000fc40000000008 */
[----:B------:R-:W4:Y:S01]  /*1cf0*/  LDS.128 R8, [R12+0x110] ;  /* 0x000110000c087984 */ /* 0x000f220000000c00 */
[-C--:B------:R-:W-:Y:S01]  /*1d00*/  FFMA R115, R36, R27.reuse, R115 ;  /* 0x0000001b24737223 */ /* 0x080fe20000000073 */
[----:B------:R-:W-:Y:S01]  /*1d10*/  FFMA R117, R37, R27, R117 ;  /* 0x0000001b25757223 */ /* 0x000fe20000000075 */
[C---:B------:R-:W-:Y:S01]  /*1d20*/  FFMA R119, R27.reuse, R38, R119 ;  /* 0x000000261b777223 */ /* 0x040fe20000000077 */
[----:B------:R-:W-:Y:S01]  /*1d30*/  FFMA R120, R27, R39, R120 ;  /* 0x000000271b787223 */ /* 0x000fe20000000078 */
[C---:B--2---:R-:W-:Y:S01]  /*1d40*/  FFMA R104, R68.reuse, R60, R24 ;  /* 0x0000003c44687223 */ /* 0x044fe20000000018 */
[C---:B------:R-:W-:Y:S01]  /*1d50*/  FFMA R103, R68.reuse, R61, R25 ;  /* 0x0000003d44677223 */ /* 0x040fe20000000019 */
[C---:B------:R-:W-:Y:S02]  /*1d60*/  FFMA R102, R68.reuse, R62, R26 ;  /* 0x0000003e44667223 */ /* 0x040fe4000000001a */
[----:B------:R-:W2:Y:S01]  /*1d70*/  LDS.128 R24, [R44+0x300] ;  /* 0x000300002c187984 */ /* 0x000ea20000000c00 */
[----:B------:R-:W-:Y:S01]  /*1d80*/  FFMA R91, R68, R63, R91 ;  /* 0x0000003f445b7223 */ /* 0x000fe2000000005b */
[-C--:B------:R-:W-:Y:S01]  /*1d90*/  FFMA R116, R36, R31.reuse, R116 ;  /* 0x0000001f24747223 */ /* 0x080fe20000000074 */
[-C--:B------:R-:W-:Y:S01]  /*1da0*/  FFMA R118, R37, R31.reuse, R118 ;  /* 0x0000001f25767223 */ /* 0x080fe20000000076 */
[----:B------:R-:W-:Y:S01]  /*1db0*/  FFMA R121, R38, R31, R121 ;  /* 0x0000001f26797223 */ /* 0x000fe20000000079 */
[----:B------:R-:W-:Y:S01]  /*1dc0*/  FFMA R122, R31, R39, R122 ;  /* 0x000000271f7a7223 */ /* 0x000fe2000000007a */
[C---:B------:R-:W-:Y:S01]  /*1dd0*/  FFMA R65, R67.reuse, R37, R65 ;  /* 0x0000002543417223 */ /* 0x040fe20000000041 */
[C---:B------:R-:W-:Y:S01]  /*1de0*/  FFMA R64, R67.reuse, R38, R64 ;  /* 0x0000002643407223 */ /* 0x040fe20000000040 */
[----:B------:R-:W-:Y:S01]  /*1df0*/  FFMA R66, R67, R39, R66 ;  /* 0x0000002743427223 */ /* 0x000fe20000000042 */
[C---:B0-----:R-:W-:Y:S01]  /*1e00*/  FFMA R90, R72.reuse, R57, R90 ;  /* 0x00000039485a7223 */ /* 0x041fe2000000005a */
[----:B------:R-:W-:Y:S01]  /*1e10*/  FFMA R31, R72, R58, R92 ;  /* 0x0000003a481f7223 */ /* 0x000fe2000000005c */
[----:B------:R-:W-:Y:S01]  /*1e20*/  FFMA R89, R35, R39, R89 ;  /* 0x0000002723597223 */ /* 0x000fe20000000059 */
[----:B-1----:R-:W-:Y:S01]  /*1e30*/  FFMA R101, R69, R43, R91 ;  /* 0x0000002b45657223 */ /* 0x002fe2000000005b */
[C---:B------:R-:W-:Y:S01]  /*1e40*/  FFMA R93, R68.reuse, R56, R93 ;  /* 0x00000038445d7223 */ /* 0x040fe2000000005d */
[C---:B------:R-:W-:Y:S01]  /*1e50*/  FFMA R95, R68.reuse, R57, R95 ;  /* 0x00000039445f7223 */ /* 0x040fe2000000005f */
[C---:B------:R-:W-:Y:S01]  /*1e60*/  FFMA R97, R68.reuse, R58, R97 ;  /* 0x0000003a44617223 */ /* 0x040fe20000000061 */
[----:B------:R-:W-:Y:S01]  /*1e70*/  FFMA R105, R68, R59, R98 ;  /* 0x0000003b44697223 */ /* 0x000fe20000000062 */
[----:B------:R-:W0:Y:S01]  /*1e80*/  LDS.128 R36, [R44+0x310] ;  /* 0x000310002c247984 */ /* 0x000e220000000c00 */
[C---:B---3--:R-:W-:Y:S01]  /*1e90*/  FFMA R91, R73.reuse, R21, R90 ;  /* 0x00000015495b7223 */ /* 0x048fe2000000005a */
[----:B------:R-:W-:Y:S01]  /*1ea0*/  FFMA R90, R73, R22, R31 ;  /* 0x00000016495a7223 */ /* 0x000fe2000000001f */
[----:B------:R-:W-:Y:S01]  /*1eb0*/  FFMA R29, R60, R72, R29 ;  /* 0x000000483c1d7223 */ /* 0x000fe2000000001d */
[C---:B------:R-:W-:Y:S01]  /*1ec0*/  FFMA R32, R72.reuse, R61, R32 ;  /* 0x0000003d48207223 */ /* 0x040fe20000000020 */
[C---:B------:R-:W-:Y:S01]  /*1ed0*/  FFMA R34, R72.reuse, R62, R34 ;  /* 0x0000003e48227223 */ /* 0x040fe20000000022 */
[----:B------:R-:W-:Y:S01]  /*1ee0*/  FFMA R77, R72, R63, R77 ;  /* 0x0000003f484d7223 */ /* 0x000fe2000000004d */
[----:B----4-:R-:W-:Y:S01]  /*1ef0*/  FFMA R53, R60, R8, R28 ;  /* 0x000000083c357223 */ /* 0x010fe2000000001c */
[C---:B------:R-:W-:Y:S01]  /*1f00*/  FFMA R28, R8.reuse, R57, R65 ;  /* 0x00000039081c7223 */ /* 0x040fe20000000041 */
[C---:B------:R-:W-:Y:S01]  /*1f10*/  FFMA R31, R8.reuse, R58, R64 ;  /* 0x0000003a081f7223 */ /* 0x040fe20000000040 */
[-C--:B------:R-:W-:Y:S01]  /*1f20*/  FFMA R68, R8, R59.reuse, R66 ;  /* 0x0000003b08447223 */ /* 0x080fe20000000042 */
[C---:B------:R-:W-:Y:S01]  /*1f30*/  FFMA R80, R72.reuse, R56, R80 ;  /* 0x0000003848507223 */ /* 0x040fe20000000050 */
[----:B------:R-:W1:Y:S01]  /*1f40*/  LDS.128 R64, [R12+0x190] ;  /* 0x000190000c407984 */ /* 0x000e620000000c00 */
[----:B------:R-:W-:Y:S01]  /*1f50*/  FFMA R72, R72, R59, R94 ;  /* 0x0000003b48487223 */ /* 0x000fe2000000005e */
[----:B------:R-:W-:Y:S01]  /*1f60*/  FFMA R29, R40, R73, R29 ;  /* 0x00000049281d7223 */ /* 0x000fe2000000001d */
[----:B------:R-:W-:Y:S01]  /*1f70*/  FFMA R30, R8, R61, R30 ;  /* 0x0000003d081e7223 */ /* 0x000fe2000000001e */
[C---:B------:R-:W-:Y:S01]  /*1f80*/  FFMA R98, R69.reuse, R22, R97 ;  /* 0x0000001645627223 */ /* 0x040fe20000000061 */
[----:B------:R-:W-:Y:S01]  /*1f90*/  FFMA R104, R40, R69, R104 ;  /* 0x0000004528687223 */ /* 0x000fe20000000068 */
[C---:B------:R-:W-:Y:S01]  /*1fa0*/  FFMA R103, R69.reuse, R41, R103 ;  /* 0x0000002945677223 */ /* 0x040fe20000000067 */
[C---:B------:R-:W-:Y:S01]  /*1fb0*/  FFMA R102, R69.reuse, R42, R102 ;  /* 0x0000002a45667223 */ /* 0x040fe20000000066 */
[C---:B------:R-:W-:Y:S01]  /*1fc0*/  FFMA R100, R20.reuse, R69, R93 ;  /* 0x0000004514647223 */ /* 0x040fe2000000005d */
[C---:B------:R-:W-:Y:S01]  /*1fd0*/  FFMA R99, R69.reuse, R21, R95 ;  /* 0x0000001545637223 */ /* 0x040fe2000000005f */
[----:B------:R-:W-:Y:S01]  /*1fe0*/  FFMA R105, R69, R23, R105 ;  /* 0x0000001745697223 */ /* 0x000fe20000000069 */
[----:B------:R-:W-:Y:S01]  /*1ff0*/  FFMA R92, R20, R73, R80 ;  /* 0x00000049145c7223 */ /* 0x000fe20000000050 */
[C---:B------:R-:W-:Y:S01]  /*2000*/  FFMA R97, R73.reuse, R23, R72 ;  /* 0x0000001749617223 */ /* 0x040fe20000000048 */
[C---:B------:R-:W-:Y:S01]  /*2010*/  FFMA R93, R73.reuse, R43, R77 ;  /* 0x0000002b495d7223 */ /* 0x040fe2000000004d */
[C---:B------:R-:W-:Y:S01]  /*2020*/  FFMA R80, R8.reuse, R62, R33 ;  /* 0x0000003e08507223 */ /* 0x040fe20000000021 */
[C---:B------:R-:W-:Y:S01]  /*2030*/  FFMA R72, R8.reuse, R63, R76 ;  /* 0x0000003f08487223 */ /* 0x040fe2000000004c */
[----:B------:R-:W-:Y:S01]  /*2040*/  FFMA R69, R8, R56, R96 ;  /* 0x0000003808457223 */ /* 0x000fe20000000060 */
[C---:B------:R-:W-:Y:S01]  /*2050*/  FFMA R95, R73.reuse, R41, R32 ;  /* 0x00000029495f7223 */ /* 0x040fe20000000020 */
[----:B------:R-:W-:Y:S01]  /*2060*/  FFMA R94, R73, R42, R34 ;  /* 0x0000002a495e7223 */ /* 0x000fe20000000022 */
[----:B------:R-:W-:Y:S01]  /*2070*/  FFMA R76, R41, R9, R30 ;  /* 0x00000009294c7223 */ /* 0x000fe2000000001e */
[C---:B------:R-:W-:Y:S01]  /*2080*/  FFMA R77, R9.reuse, R21, R28 ;  /* 0x00000015094d7223 */ /* 0x040fe2000000001c */
[C---:B------:R-:W-:Y:S01]  /*2090*/  FFMA R8, R9.reuse, R22, R31 ;  /* 0x0000001609087223 */ /* 0x040fe2000000001f */
[----:B--2---:R-:W-:Y:S01]  /*20a0*/  FFMA R96, R24, R74, R29 ;  /* 0x0000004a18607223 */ /* 0x004fe2000000001d */
[----:B------:R-:W2:Y:S04]  /*20b0*/  LDS.128 R32, [R44+0x380] ;  /* 0x000380002c207984 */ /* 0x000ea80000000c00 */
[----:B------:R-:W3:Y:S01]  /*20c0*/  LDS.128 R28, [R44+0x390] ;  /* 0x000390002c1c7984 */ /* 0x000ee20000000c00 */
[-C--:B------:R-:W-:Y:S01]  /*20d0*/  FFMA R69, R20, R9.reuse, R69 ;  /* 0x0000000914457223 */ /* 0x080fe20000000045 */
[----:B------:R-:W-:Y:S01]  /*20e0*/  FFMA R53, R40, R9, R53 ;  /* 0x0000000928357223 */ /* 0x000fe20000000035 */
[C---:B------:R-:W-:Y:S01]  /*20f0*/  FFMA R80, R9.reuse, R42, R80 ;  /* 0x0000002a09507223 */ /* 0x040fe20000000050 */
[C---:B------:R-:W-:Y:S01]  /*2100*/  FFMA R72, R9.reuse, R43, R72 ;  /* 0x0000002b09487223 */ /* 0x040fe20000000048 */
[----:B------:R-:W-:Y:S01]  /*2110*/  FFMA R68, R9, R23, R68 ;  /* 0x0000001709447223 */ /* 0x000fe20000000044 */
[----:B0-----:R-:W-:Y:S01]  /*2120*/  FFMA R9, R36, R10, R69 ;  /* 0x0000000a24097223 */ /* 0x001fe20000000045 */
[----:B------:R-:W-:Y:S01]  /*2130*/  FFMA R104, R24, R70, R104 ;  /* 0x0000004618687223 */ /* 0x000fe20000000068 */
[----:B------:R-:W-:Y:S01]  /*2140*/  FFMA R103, R70, R25, R103 ;  /* 0x0000001946677223 */ /* 0x000fe20000000067 */
[----:B-1----:R-:W-:Y:S01]  /*2150*/  FFMA R13, R60, R64, R13 ;  /* 0x000000403c0d7223 */ /* 0x002fe2000000000d */
[----:B------:R-:W-:Y:S01]  /*2160*/  FFMA R69, R64, R56, R54 ;  /* 0x0000003840457223 */ /* 0x000fe20000000036 */
[C---:B------:R-:W-:Y:S01]  /*2170*/  FFMA R102, R70.reuse, R26, R102 ;  /* 0x0000001a46667223 */ /* 0x040fe20000000066 */
[----:B------:R-:W-:Y:S01]  /*2180*/  FFMA R101, R70, R27, R101 ;  /* 0x0000001b46657223 */ /* 0x000fe20000000065 */
[-C--:B------:R-:W-:Y:S01]  /*2190*/  FFMA R13, R40, R65.reuse, R13 ;  /* 0x00000041280d7223 */ /* 0x080fe2000000000d */
[----:B------:R-:W-:Y:S01]  /*21a0*/  FFMA R69, R20, R65, R69 ;  /* 0x0000004114457223 */ /* 0x000fe20000000045 */
[----:B------:R-:W-:Y:S01]  /*21b0*/  FFMA R100, R36, R70, R100 ;  /* 0x0000004624647223 */ /* 0x000fe20000000064 */
[C---:B------:R-:W-:Y:S01]  /*21c0*/  FFMA R99, R70.reuse, R37, R99 ;  /* 0x0000002546637223 */ /* 0x040fe20000000063 */
[C---:B------:R-:W-:Y:S01]  /*21d0*/  FFMA R98, R70.reuse, R38, R98 ;  /* 0x0000002646627223 */ /* 0x040fe20000000062 */
        /* <DEDUP_REMOVED lines=22> */
[----:B------:R-:W-:Y:S01]  /*2340*/  FFMA R13, R36, R66, R69 ;  /* 0x00000042240d7223 */ /* 0x000fe20000000045 */
[----:B--2---:R-:W-:Y:S01]  /*2350*/  FFMA R104, R32, R71, R104 ;  /* 0x0000004720687223 */ /* 0x004fe20000000068 */
[C---:B------:R-:W-:Y:S01]  /*2360*/  FFMA R103, R71.reuse, R33, R103 ;  /* 0x0000002147677223 */ /* 0x040fe20000000067 */
[C---:B------:R-:W-:Y:S01]  /*2370*/  FFMA R102, R71.reuse, R34, R102 ;  /* 0x0000002247667223 */ /* 0x040fe20000000066 */
[C---:B------:R-:W-:Y:S01]  /*2380*/  FFMA R101, R71.reuse, R35, R101 ;  /* 0x0000002347657223 */ /* 0x040fe20000000065 */
[----:B---3--:R-:W-:Y:S01]  /*2390*/  FFMA R100, R28, R71, R100 ;  /* 0x000000471c647223 */ /* 0x008fe20000000064 */
[C---:B------:R-:W-:Y:S01]  /*23a0*/  FFMA R99, R71.reuse, R29, R99 ;  /* 0x0000001d47637223 */ /* 0x040fe20000000063 */
[C---:B------:R-:W-:Y:S01]  /*23b0*/  FFMA R98, R71.reuse, R30, R98 ;  /* 0x0000001e47627223 */ /* 0x040fe20000000062 */
[----:B------:R-:W-:Y:S01]  /*23c0*/  FFMA R105, R71, R31, R105 ;  /* 0x0000001f47697223 */ /* 0x000fe20000000069 */
[-C--:B------:R-:W-:Y:S01]  /*23d0*/  FFMA R14, R41, R65.reuse, R14 ;  /* 0x00000041290e7223 */ /* 0x080fe2000000000e */
[----:B------:R-:W0:Y:S01]  /*23e0*/  LDS.128 R68, [R12+0x210] ;  /* 0x000210000c447984 */ /* 0x000e220000000c00 */
[----:B------:R-:W-:Y:S01]  /*23f0*/  FFMA R15, R42, R65, R15 ;  /* 0x000000412a0f7223 */ /* 0x000fe2000000000f */
[C---:B------:R-:W-:Y:S01]  /*2400*/  FFMA R123, R65.reuse, R43, R50 ;  /* 0x0000002b417b7223 */ /* 0x040fe20000000032 */
        /* <DEDUP_REMOVED lines=14> */
[C---:B------:R-:W-:Y:S01]  /*24f0*/  FFMA R77, R11.reuse, R29, R77 ;  /* 0x0000001d0b4d7223 */ /* 0x040fe2000000004d */
[CC--:B------:R-:W-:Y:S01]  /*2500*/  FFMA R79, R11.reuse, R30.reuse, R8 ;  /* 0x0000001e0b4f7223 */ /* 0x0c0fe20000000008 */
[----:B------:R-:W-:Y:S01]  /*2510*/  FFMA R88, R11, R31, R10 ;  /* 0x0000001f0b587223 */ /* 0x000fe2000000000a */
[-C--:B------:R-:W-:Y:S01]  /*2520*/  FFMA R8, R32, R67.reuse, R74 ;  /* 0x0000004320087223 */ /* 0x080fe2000000004a */
[-C--:B------:R-:W-:Y:S01]  /*2530*/  FFMA R9, R33, R67.reuse, R73 ;  /* 0x0000004321097223 */ /* 0x080fe20000000049 */
[----:B------:R-:W-:Y:S01]  /*2540*/  FFMA R10, R34, R67, R65 ;  /* 0x00000043220a7223 */ /* 0x000fe20000000041 */
[C---:B------:R-:W-:Y:S01]  /*2550*/  FFMA R11, R67.reuse, R35, R64 ;  /* 0x00000023430b7223 */ /* 0x040fe20000000040 */
[----:B------:R-:W-:Y:S01]  /*2560*/  FFMA R13, R28, R67, R13 ;  /* 0x000000431c0d7223 */ /* 0x000fe2000000000d */
[C---:B------:R-:W-:Y:S01]  /*2570*/  FFMA R14, R67.reuse, R29, R14 ;  /* 0x0000001d430e7223 */ /* 0x040fe2000000000e */
[C---:B------:R-:W-:Y:S01]  /*2580*/  FFMA R15, R67.reuse, R30, R15 ;  /* 0x0000001e430f7223 */ /* 0x040fe2000000000f */
[----:B------:R-:W-:-:S02]  /*2590*/  FFMA R50, R67, R31, R50 ;  /* 0x0000001f43327223 */ /* 0x000fc40000000032 */
[----:B------:R-:W1:Y:S01]  /*25a0*/  LDS.128 R64, [R12+0x290] ;  /* 0x000290000c407984 */ /* 0x000e620000000c00 */
[----:B0-----:R-:W-:Y:S01]  /*25b0*/  FFMA R73, R60, R68, R18 ;  /* 0x000000443c497223 */ /* 0x001fe20000000012 */
[C---:B------:R-:W-:Y:S01]  /*25c0*/  FFMA R18, R68.reuse, R61, R19 ;  /* 0x0000003d44127223 */ /* 0x040fe20000000013 */
[C---:B------:R-:W-:Y:S01]  /*25d0*/  FFMA R49, R68.reuse, R56, R49 ;  /* 0x0000003844317223 */ /* 0x040fe20000000031 */
[C---:B------:R-:W-:Y:S01]  /*25e0*/  FFMA R48, R68.reuse, R57, R48 ;  /* 0x0000003944307223 */ /* 0x040fe20000000030 */
[C---:B------:R-:W-:Y:S01]  /*25f0*/  FFMA R47, R68.reuse, R58, R47 ;  /* 0x0000003a442f7223 */ /* 0x040fe2000000002f */
        /* <DEDUP_REMOVED lines=21> */
[----:B------:R-:W-:Y:S01]  /*2750*/  FFMA R96, R32, R75, R96 ;  /* 0x0000004b20607223 */ /* 0x000fe20000000060 */
[-C--:B-1----:R-:W-:Y:S01]  /*2760*/  FFMA R81, R60, R64.reuse, R81 ;  /* 0x000000403c517223 */ /* 0x082fe20000000051 */
[----:B------:R-:W-:Y:S01]  /*2770*/  FFMA R82, R64, R61, R82 ;  /* 0x0000003d40527223 */ /* 0x000fe20000000052 */
[----:B------:R-:W-:Y:S01]  /*2780*/  FFMA R87, R56, R64, R87 ;  /* 0x0000004038577223 */ /* 0x000fe20000000057 */
[----:B------:R-:W-:Y:S01]  /*2790*/  FFMA R86, R64, R57, R86 ;  /* 0x0000003940567223 */ /* 0x000fe20000000056 */
[C---:B------:R-:W-:Y:S01]  /*27a0*/  FFMA R95, R75.reuse, R33, R95 ;  /* 0x000000214b5f7223 */ /* 0x040fe2000000005f */
        /* <DEDUP_REMOVED lines=10> */
[C---:B------:R-:W-:Y:S01]  /*2850*/  FFMA R49, R71.reuse, R30, R69 ;  /* 0x0000001e47317223 */ /* 0x040fe20000000045 */
[----:B------:R-:W-:Y:S01]  /*2860*/  FFMA R52, R71, R31, R52 ;  /* 0x0000001f47347223 */ /* 0x000fe20000000034 */
[-C--:B------:R-:W-:Y:S01]  /*2870*/  FFMA R81, R40, R65.reuse, R81 ;  /* 0x0000004128517223 */ /* 0x080fe20000000051 */
[----:B------:R-:W0:Y:S01]  /*2880*/  LDS.128 R68, [R12+0x310] ;  /* 0x000310000c447984 */ /* 0x000e220000000c00 */
[-C--:B------:R-:W-:Y:S01]  /*2890*/  FFMA R82, R41, R65.reuse, R82 ;  /* 0x0000004129527223 */ /* 0x080fe20000000052 */
[----:B------:R-:W-:Y:S01]  /*28a0*/  FFMA R73, R20, R65, R87 ;  /* 0x0000004114497223 */ /* 0x000fe20000000057 */
[----:B------:R-:W-:Y:S01]  /*28b0*/  FFMA R75, R65, R21, R86 ;  /* 0x00000015414b7223 */ /* 0x000fe20000000056 */
[-C--:B------:R-:W-:Y:S01]  /*28c0*/  FFMA R87, R24, R66.reuse, R81 ;  /* 0x0000004218577223 */ /* 0x080fe20000000051 */
[-C--:B------:R-:W-:Y:S01]  /*28d0*/  FFMA R86, R25, R66.reuse, R82 ;  /* 0x0000004219567223 */ /* 0x080fe20000000052 */
[----:B------:R-:W-:Y:S01]  /*28e0*/  FFMA R81, R36, R66, R73 ;  /* 0x0000004224517223 */ /* 0x000fe20000000049 */
[----:B------:R-:W-:-:S02]  /*28f0*/  FFMA R82, R66, R37, R75 ;  /* 0x0000002542527223 */ /* 0x000fc4000000004b */
[----:B------:R-:W1:Y:S01]  /*2900*/  LDS.128 R72, [R12+0x390] ;  /* 0x000390000c487984 */ /* 0x000e620000000c00 */
        /* <DEDUP_REMOVED lines=9> */
[----:B------:R-:W-:Y:S01]  /*29a0*/  FFMA R84, R27, R66, R84 ;  /* 0x000000421b547223 */ /* 0x000fe20000000054 */
[C---:B------:R-:W-:Y:S01]  /*29b0*/  FFMA R83, R66.reuse, R38, R89 ;  /* 0x0000002642537223 */ /* 0x040fe20000000059 */
[----:B------:R-:W-:-:S04]  /*29c0*/  FFMA R66, R66, R39, R64 ;  /* 0x0000002742427223 */ /* 0x000fc80000000040 */
[----:B------:R-:W-:Y:S01]  /*29d0*/  FFMA R89, R67, R31, R66 ;  /* 0x0000001f43597223 */ /* 0x000fe20000000042 */
[-C--:B------:R-:W-:Y:S01]  /*29e0*/  FFMA R87, R32, R67.reuse, R87 ;  /* 0x0000004320577223 */ /* 0x080fe20000000057 */
[-C--:B------:R-:W-:Y:S01]  /*29f0*/  FFMA R86, R33, R67.reuse, R86 ;  /* 0x0000004321567223 */ /* 0x080fe20000000056 */
[-C--:B------:R-:W-:Y:S01]  /*2a00*/  FFMA R85, R34, R67.reuse, R85 ;  /* 0x0000004322557223 */ /* 0x080fe20000000055 */
[-C--:B------:R-:W-:Y:S01]  /*2a10*/  FFMA R84, R35, R67.reuse, R84 ;  /* 0x0000004323547223 */ /* 0x080fe20000000054 */
[----:B------:R-:W-:Y:S01]  /*2a20*/  FFMA R81, R28, R67, R81 ;  /* 0x000000431c517223 */ /* 0x000fe20000000051 */
[----:B------:R-:W-:Y:S01]  /*2a30*/  FFMA R82, R67, R29, R82 ;  /* 0x0000001d43527223 */ /* 0x000fe20000000052 */
[----:B0-----:R-:W-:Y:S01]  /*2a40*/  FFMA R109, R60, R68, R109 ;  /* 0x000000443c6d7223 */ /* 0x001fe2000000006d */
[C---:B------:R-:W-:Y:S01]  /*2a50*/  FFMA R108, R68.reuse, R61, R108 ;  /* 0x0000003d446c7223 */ /* 0x040fe2000000006c */
[C---:B------:R-:W-:Y:S01]  /*2a60*/  FFMA R111, R68.reuse, R62, R111 ;  /* 0x0000003e446f7223 */ /* 0x040fe2000000006f */
[----:B------:R-:W-:Y:S01]  /*2a70*/  FFMA R64, R68, R63, R113 ;  /* 0x0000003f44407223 */ /* 0x000fe20000000071 */
        /* <DEDUP_REMOVED lines=8> */
[----:B-1----:R-:W-:Y:S01]  /*2b00*/  FFMA R107, R60, R72, R107 ;  /* 0x000000483c6b7223 */ /* 0x002fe2000000006b */
[----:B------:R-:W-:Y:S01]  /*2b10*/  FFMA R106, R72, R61, R106 ;  /* 0x0000003d486a7223 */ /* 0x000fe2000000006a */
[-C--:B------:R-:W-:Y:S01]  /*2b20*/  FFMA R115, R20, R69.reuse, R115 ;  /* 0x0000004514737223 */ /* 0x080fe20000000073 */
[----:B------:R-:W-:Y:S01]  /*2b30*/  FFMA R65, R21, R69, R66 ;  /* 0x0000004515417223 */ /* 0x000fe20000000042 */
[C---:B------:R-:W-:Y:S01]  /*2b40*/  FFMA R113, R69.reuse, R22, R124 ;  /* 0x0000001645717223 */ /* 0x040fe2000000007c */
[----:B------:R-:W-:Y:S01]  /*2b50*/  FFMA R120, R69, R23, R120 ;  /* 0x0000001745787223 */ /* 0x000fe20000000078 */
[C---:B------:R-:W-:Y:S01]  /*2b60*/  FFMA R61, R72.reuse, R62, R112 ;  /* 0x0000003e483d7223 */ /* 0x040fe20000000070 */
[----:B------:R-:W-:Y:S01]  /*2b70*/  FFMA R60, R72, R63, R114 ;  /* 0x0000003f483c7223 */ /* 0x000fe20000000072 */
[----:B------:R-:W-:Y:S01]  /*2b80*/  FFMA R68, R24, R70, R109 ;  /* 0x0000004618447223 */ /* 0x000fe2000000006d */
[----:B------:R-:W-:Y:S01]  /*2b90*/  FFMA R83, R67, R30, R83 ;  /* 0x0000001e43537223 */ /* 0x000fe20000000053 */
[-C--:B------:R-:W-:Y:S01]  /*2ba0*/  FFMA R109, R25, R70.reuse, R108 ;  /* 0x00000046196d7223 */ /* 0x080fe2000000006c */
[-C--:B------:R-:W-:Y:S01]  /*2bb0*/  FFMA R108, R26, R70.reuse, R111 ;  /* 0x000000461a6c7223 */ /* 0x080fe2000000006f */
[-C--:B------:R-:W-:Y:S01]  /*2bc0*/  FFMA R67, R27, R70.reuse, R64 ;  /* 0x000000461b437223 */ /* 0x080fe20000000040 */
        /* <DEDUP_REMOVED lines=10> */
[----:B------:R-:W-:Y:S01]  /*2c70*/  LDS.128 R56, [R44+0x400] ;  /* 0x000400002c387984 */ /* 0x000fe20000000c00 */
[----:B------:R-:W-:-:S03]  /*2c80*/  FFMA R117, R40, R73, R107 ;  /* 0x0000004928757223 */ /* 0x000fc6000000006b */
[----:B------:R-:W0:Y:S01]  /*2c90*/  LDS.128 R60, [R12+0x20] ;  /* 0x000020000c3c7984 */ /* 0x000e220000000c00 */
[-C--:B------:R-:W-:Y:S01]  /*2ca0*/  FFMA R118, R41, R73.reuse, R106 ;  /* 0x0000004929767223 */ /* 0x080fe2000000006a */
[-C--:B------:R-:W-:Y:S01]  /*2cb0*/  FFMA R69, R20, R73.reuse, R69 ;  /* 0x0000004914457223 */ /* 0x080fe20000000045 */
[-C--:B------:R-:W-:Y:S01]  /*2cc0*/  FFMA R70, R21, R73.reuse, R70 ;  /* 0x0000004915467223 */ /* 0x080fe20000000046 */
[----:B------:R-:W-:Y:S01]  /*2cd0*/  FFMA R113, R22, R73, R113 ;  /* 0x0000004916717223 */ /* 0x000fe20000000071 */
[----:B------:R-:W-:Y:S01]  /*2ce0*/  FFMA R116, R73, R23, R116 ;  /* 0x0000001749747223 */ /* 0x000fe20000000074 */
[----:B------:R-:W1:Y:S01]  /*2cf0*/  LDS.128 R40, [R44+0x410] ;  /* 0x000410002c287984 */ /* 0x000e620000000c00 */
[-C--:B------:R-:W-:Y:S01]  /*2d00*/  FFMA R107, R35, R71.reuse, R67 ;  /* 0x00000047236b7223 */ /* 0x080fe20000000043 */
[-C--:B------:R-:W-:Y:S01]  /*2d10*/  FFMA R106, R28, R71.reuse, R66 ;  /* 0x000000471c6a7223 */ /* 0x080fe20000000042 */
[----:B------:R-:W-:Y:S01]  /*2d20*/  FFMA R73, R29, R71, R65 ;  /* 0x000000471d497223 */ /* 0x000fe20000000041 */
[----:B------:R-:W2:Y:S01]  /*2d30*/  LDS.128 R20, [R12+0xa0] ;  /* 0x0000a0000c147984 */ /* 0x000ea20000000c00 */
[----:B------:R-:W-:-:S03]  /*2d40*/  FFMA R72, R71, R30, R64 ;  /* 0x0000001e47487223 */ /* 0x000fc60000000040 */
[----:B------:R-:W3:Y:S01]  /*2d50*/  LDS.128 R64, [R44+0x480] ;  /* 0x000480002c407984 */ /* 0x000ee20000000c00 */
[-C--:B------:R-:W-:Y:S01]  /*2d60*/  FFMA R112, R32, R71.reuse, R68 ;  /* 0x0000004720707223 */ /* 0x080fe20000000044 */
[-C--:B------:R-:W-:Y:S01]  /*2d70*/  FFMA R109, R33, R71.reuse, R109 ;  /* 0x00000047216d7223 */ /* 0x080fe2000000006d */
[----:B------:R-:W-:Y:S01]  /*2d80*/  FFMA R108, R34, R71, R108 ;  /* 0x00000047226c7223 */ /* 0x000fe2000000006c */
[----:B------:R-:W-:Y:S01]  /*2d90*/  FFMA R111, R71, R31, R111 ;  /* 0x0000001f476f7223 */ /* 0x000fe2000000006f */
[-C--:B------:R-:W-:Y:S01]  /*2da0*/  FFMA R117, R24, R74.reuse, R117 ;  /* 0x0000004a18757223 */ /* 0x080fe20000000075 */
[-C--:B------:R-:W-:Y:S01]  /*2db0*/  FFMA R118, R25, R74.reuse, R118 ;  /* 0x0000004a19767223 */ /* 0x080fe20000000076 */
[-C--:B------:R-:W-:Y:S01]  /*2dc0*/  FFMA R71, R26, R74.reuse, R114 ;  /* 0x0000004a1a477223 */ /* 0x080fe20000000072 */
[-C--:B------:R-:W-:Y:S02]  /*2dd0*/  FFMA R68, R27, R74.reuse, R115 ;  /* 0x0000004a1b447223 */ /* 0x080fe40000000073 */
[----:B------:R-:W4:Y:S01]  /*2de0*/  LDS.128 R24, [R44+0x490] ;  /* 0x000490002c187984 */ /* 0x000f220000000c00 */
        /* <DEDUP_REMOVED lines=8> */
[-C--:B------:R-:W-:Y:S01]  /*2e70*/  FFMA R116, R28, R75.reuse, R69 ;  /* 0x0000004b1c747223 */ /* 0x080fe20000000045 */
[-C--:B------:R-:W-:Y:S01]  /*2e80*/  FFMA R117, R29, R75.reuse, R70 ;  /* 0x0000004b1d757223 */ /* 0x080fe20000000046 */
[----:B------:R-:W-:Y:S01]  /*2e90*/  FFMA R118, R30, R75, R119 ;  /* 0x0000004b1e767223 */ /* 0x000fe20000000077 */
[----:B------:R-:W-:Y:S01]  /*2ea0*/  FFMA R75, R75, R31, R120 ;  /* 0x0000001f4b4b7223 */ /* 0x000fe20000000078 */
[----:B------:R-:W5:Y:S04]  /*2eb0*/  LDS.128 R36, [R12+0x120] ;  /* 0x000120000c247984 */ /* 0x000f680000000c00 */
[----:B------:R-:W5:Y:S01]  /*2ec0*/  LDS.128 R28, [R12+0x1a0] ;  /* 0x0001a0000c1c7984 */ /* 0x000f620000000c00 */
[C---:B0-----:R-:W-:Y:S01]  /*2ed0*/  FFMA R33, R60.reuse, R56, R104 ;  /* 0x000000383c217223 */ /* 0x041fe20000000068 */
[C---:B------:R-:W-:Y:S01]  /*2ee0*/  FFMA R32, R60.reuse, R57, R103 ;  /* 0x000000393c207223 */ /* 0x040fe20000000067 */
[C---:B------:R-:W-:Y:S01]  /*2ef0*/  FFMA R35, R60.reuse, R58, R102 ;  /* 0x0000003a3c237223 */ /* 0x040fe20000000066 */
[C---:B------:R-:W-:Y:S01]  /*2f00*/  FFMA R34, R60.reuse, R59, R101 ;  /* 0x0000003b3c227223 */ /* 0x040fe20000000065 */
[C---:B-1----:R-:W-:Y:S01]  /*2f10*/  FFMA R103, R60.reuse, R42, R98 ;  /* 0x0000002a3c677223 */ /* 0x042fe20000000062 */
[-C--:B------:R-:W-:Y:S01]  /*2f20*/  FFMA R102, R60, R41.reuse, R99 ;  /* 0x000000293c667223 */ /* 0x080fe20000000063 */
[----:B--2---:R-:W-:Y:S01]  /*2f30*/  FFMA R101, R56, R20, R96 ;  /* 0x0000001438657223 */ /* 0x004fe20000000060 */
[C---:B------:R-:W-:Y:S01]  /*2f40*/  FFMA R68, R20.reuse, R41, R91 ;  /* 0x0000002914447223 */ /* 0x040fe2000000005b */
[----:B------:R-:W-:Y:S01]  /*2f50*/  FFMA R70, R20, R43, R97 ;  /* 0x0000002b14467223 */ /* 0x000fe20000000061 */
[----:B---3--:R-:W-:Y:S01]  /*2f60*/  FFMA R98, R64, R61, R33 ;  /* 0x0000003d40627223 */ /* 0x008fe20000000021 */
[C---:B------:R-:W-:Y:S01]  /*2f70*/  FFMA R97, R61.reuse, R65, R32 ;  /* 0x000000413d617223 */ /* 0x040fe20000000020 */
[C---:B------:R-:W-:Y:S01]  /*2f80*/  FFMA R96, R61.reuse, R66, R35 ;  /* 0x000000423d607223 */ /* 0x040fe20000000023 */
[C---:B------:R-:W-:Y:S01]  /*2f90*/  FFMA R91, R61.reuse, R67, R34 ;  /* 0x000000433d5b7223 */ /* 0x040fe20000000022 */
[----:B------:R-:W-:Y:S01]  /*2fa0*/  FFMA R99, R20, R58, R94 ;  /* 0x0000003a14637223 */ /* 0x000fe2000000005e */
[----:B------:R-:W0:Y:S01]  /*2fb0*/  LDS.128 R32, [R12+0x220] ;  /* 0x000220000c207984 */ /* 0x000e220000000c00 */
[CC--:B------:R-:W-:Y:S01]  /*2fc0*/  FFMA R71, R60.reuse, R40.reuse, R100 ;  /* 0x000000283c477223 */ /* 0x0c0fe20000000064 */
[----:B------:R-:W-:Y:S01]  /*2fd0*/  FFMA R104, R60, R43, R105 ;  /* 0x0000002b3c687223 */ /* 0x000fe20000000069 */
[C---:B------:R-:W-:Y:S01]  /*2fe0*/  FFMA R94, R20.reuse, R59, R93 ;  /* 0x0000003b145e7223 */ /* 0x040fe2000000005d */
[C---:B------:R-:W-:Y:S01]  /*2ff0*/  FFMA R100, R20.reuse, R57, R95 ;  /* 0x0000003914647223 */ /* 0x040fe2000000005f */
[C---:B------:R-:W-:Y:S01]  /*3000*/  FFMA R93, R20.reuse, R40, R92 ;  /* 0x00000028145d7223 */ /* 0x040fe2000000005c */
[----:B------:R-:W-:Y:S01]  /*3010*/  FFMA R69, R20, R42, R90 ;  /* 0x0000002a14457223 */ /* 0x000fe2000000005a */
[----:B----4-:R-:W-:Y:S01]  /*3020*/  FFMA R60, R24, R61, R71 ;  /* 0x0000003d183c7223 */ /* 0x010fe20000000047 */
[C---:B------:R-:W-:Y:S01]  /*3030*/  FFMA R20, R61.reuse, R25, R102 ;  /* 0x000000193d147223 */ /* 0x040fe20000000066 */
[C---:B------:R-:W-:Y:S01]  /*3040*/  FFMA R90, R61.reuse, R26, R103 ;  /* 0x0000001a3d5a7223 */ /* 0x040fe20000000067 */
[----:B------:R-:W-:Y:S01]  /*3050*/  FFMA R95, R61, R27, R104 ;  /* 0x0000001b3d5f7223 */ /* 0x000fe20000000068 */
[----:B------:R-:W-:Y:S01]  /*3060*/  FFMA R101, R64, R21, R101 ;  /* 0x0000001540657223 */ /* 0x000fe20000000065 */
[C---:B------:R-:W-:Y:S01]  /*3070*/  FFMA R100, R21.reuse, R65, R100 ;  /* 0x0000004115647223 */ /* 0x040fe20000000064 */
[C---:B------:R-:W-:Y:S01]  /*3080*/  FFMA R99, R21.reuse, R66, R99 ;  /* 0x0000004215637223 */ /* 0x040fe20000000063 */
[C---:B------:R-:W-:Y:S01]  /*3090*/  FFMA R94, R21.reuse, R67, R94 ;  /* 0x00000043155e7223 */ /* 0x040fe2000000005e */
[----:B------:R-:W-:Y:S01]  /*30a0*/  FFMA R93, R24, R21, R93 ;  /* 0x00000015185d7223 */ /* 0x000fe2000000005d */
[C---:B------:R-:W-:Y:S01]  /*30b0*/  FFMA R61, R21.reuse, R25, R68 ;  /* 0x00000019153d7223 */ /* 0x040fe20000000044 */
[C---:B------:R-:W-:Y:S01]  /*30c0*/  FFMA R92, R21.reuse, R26, R69 ;  /* 0x0000001a155c7223 */ /* 0x040fe20000000045 */
[----:B------:R-:W-:-:S02]  /*30d0*/  FFMA R21, R21, R27, R70 ;  /* 0x0000001b15157223 */ /* 0x000fc40000000046 */
[----:B------:R-:W1:Y:S01]  /*30e0*/  LDS.128 R68, [R12+0x2a0] ;  /* 0x0002a0000c447984 */ /* 0x000e620000000c00 */
[-C--:B-----5:R-:W-:Y:S01]  /*30f0*/  FFMA R76, R36, R57.reuse, R76 ;  /* 0x00000039244c7223 */ /* 0x0a0fe2000000004c */
[----:B------:R-:W-:Y:S01]  /*3100*/  FFMA R119, R56, R28, R8 ;  /* 0x0000001c38777223 */ /* 0x000fe20000000008 */
[C---:B------:R-:W-:Y:S01]  /*3110*/  FFMA R8, R28.reuse, R57, R9 ;  /* 0x000000391c087223 */ /* 0x040fe20000000009 */
[----:B------:R-:W-:Y:S01]  /*3120*/  FFMA R9, R28, R58, R10 ;  /* 0x0000003a1c097223 */ /* 0x000fe2000000000a */
[-C--:B------:R-:W-:Y:S01]  /*3130*/  FFMA R54, R36, R59.reuse, R54 ;  /* 0x0000003b24367223 */ /* 0x080fe20000000036 */
[C---:B------:R-:W-:Y:S01]  /*3140*/  FFMA R10, R28.reuse, R59, R11 ;  /* 0x0000003b1c0a7223 */ /* 0x040fe2000000000b */
[-C--:B------:R-:W-:Y:S01]  /*3150*/  FFMA R13, R28, R40.reuse, R13 ;  /* 0x000000281c0d7223 */ /* 0x080fe2000000000d */
[----:B------:R-:W-:Y:S01]  /*3160*/  FFMA R105, R36, R40, R78 ;  /* 0x0000002824697223 */ /* 0x000fe2000000004e */
[C---:B------:R-:W-:Y:S01]  /*3170*/  FFMA R14, R28.reuse, R41, R14 ;  /* 0x000000291c0e7223 */ /* 0x040fe2000000000e */
[-C--:B------:R-:W-:Y:S01]  /*3180*/  FFMA R11, R28, R42.reuse, R15 ;  /* 0x0000002a1c0b7223 */ /* 0x080fe2000000000f */
[----:B------:R-:W-:Y:S01]  /*3190*/  FFMA R103, R65, R37, R76 ;  /* 0x0000002541677223 */ /* 0x000fe2000000004c */
[C---:B------:R-:W-:Y:S01]  /*31a0*/  FFMA R79, R36.reuse, R42, R79 ;  /* 0x0000002a244f7223 */ /* 0x040fe2000000004f */
[-C--:B------:R-:W-:Y:S01]  /*31b0*/  FFMA R120, R36, R43.reuse, R88 ;  /* 0x0000002b24787223 */ /* 0x080fe20000000058 */
[----:B------:R-:W-:Y:S01]  /*31c0*/  FFMA R76, R28, R43, R50 ;  /* 0x0000002b1c4c7223 */ /* 0x000fe20000000032 */
[----:B------:R-:W-:Y:S01]  /*31d0*/  FFMA R88, R37, R67, R54 ;  /* 0x0000004325587223 */ /* 0x000fe20000000036 */
[C---:B------:R-:W-:Y:S01]  /*31e0*/  FFMA R15, R24.reuse, R29, R13 ;  /* 0x0000001d180f7223 */ /* 0x040fe2000000000d */
[----:B------:R-:W-:Y:S01]  /*31f0*/  FFMA R54, R24, R37, R105 ;  /* 0x0000002518367223 */ /* 0x000fe20000000069 */
[----:B------:R-:W-:Y:S01]  /*3200*/  FFMA R13, R29, R25, R14 ;  /* 0x000000191d0d7223 */ /* 0x000fe2000000000e */
[----:B------:R-:W-:Y:S01]  /*3210*/  FFMA R53, R56, R36, R53 ;  /* 0x0000002438357223 */ /* 0x000fe20000000035 */
[C---:B------:R-:W-:Y:S01]  /*3220*/  FFMA R80, R36.reuse, R58, R80 ;  /* 0x0000003a24507223 */ /* 0x040fe20000000050 */
[----:B------:R-:W-:Y:S01]  /*3230*/  FFMA R78, R36, R41, R77 ;  /* 0x00000029244e7223 */ /* 0x000fe2000000004d */
[-C--:B------:R-:W-:Y:S01]  /*3240*/  FFMA R119, R64, R29.reuse, R119 ;  /* 0x0000001d40777223 */ /* 0x080fe20000000077 */
[-C--:B------:R-:W-:Y:S01]  /*3250*/  FFMA R105, R65, R29.reuse, R8 ;  /* 0x0000001d41697223 */ /* 0x080fe20000000008 */
[----:B------:R-:W-:Y:S01]  /*3260*/  FFMA R50, R66, R29, R9 ;  /* 0x0000001d42327223 */ /* 0x000fe20000000009 */
[C---:B------:R-:W-:Y:S01]  /*3270*/  FFMA R28, R29.reuse, R67, R10 ;  /* 0x000000431d1c7223 */ /* 0x040fe2000000000a */
[-C--:B------:R-:W-:Y:S01]  /*3280*/  FFMA R14, R29, R26.reuse, R11 ;  /* 0x0000001a1d0e7223 */ /* 0x080fe2000000000b */
[----:B------:R-:W-:Y:S01]  /*3290*/  FFMA R36, R37, R26, R79 ;  /* 0x0000001a25247223 */ /* 0x000fe2000000004f */
[----:B------:R-:W-:Y:S01]  /*32a0*/  FFMA R29, R29, R27, R76 ;  /* 0x0000001b1d1d7223 */ /* 0x000fe2000000004c */
[----:B------:R-:W2:Y:S01]  /*32b0*/  LDS.128 R8, [R12+0x320] ;  /* 0x000320000c087984 */ /* 0x000ea20000000c00 */
[----:B0-----:R-:W-:Y:S01]  /*32c0*/  FFMA R77, R56, R32, R18 ;  /* 0x00000020384d7223 */ /* 0x001fe20000000012 */
        /* <DEDUP_REMOVED lines=8> */
[C---:B------:R-:W-:Y:S01]  /*3350*/  FFMA R49, R32.reuse, R42, R49 ;  /* 0x0000002a20317223 */ /* 0x040fe20000000031 */
[----:B------:R-:W-:Y:S01]  /*3360*/  FFMA R37, R37, R27, R120 ;  /* 0x0000001b25257223 */ /* 0x000fe20000000078 */
[----:B------:R-:W-:Y:S01]  /*3370*/  FFMA R52, R32, R43, R52 ;  /* 0x0000002b20347223 */ /* 0x000fe20000000034 */
[-C--:B------:R-:W-:Y:S01]  /*3380*/  FFMA R46, R65, R33.reuse, R18 ;  /* 0x00000021412e7223 */ /* 0x080fe20000000012 */
[-C--:B------:R-:W-:Y:S01]  /*3390*/  FFMA R120, R64, R33.reuse, R77 ;  /* 0x0000002140787223 */ /* 0x080fe2000000004d */
[-C--:B------:R-:W-:Y:S01]  /*33a0*/  FFMA R19, R67, R33.reuse, R76 ;  /* 0x0000002143137223 */ /* 0x080fe2000000004c */
[-C--:B------:R-:W-:Y:S01]  /*33b0*/  FFMA R18, R24, R33.reuse, R79 ;  /* 0x0000002118127223 */ /* 0x080fe2000000004f */
[----:B------:R-:W-:Y:S01]  /*33c0*/  FFMA R47, R66, R33, R45 ;  /* 0x00000021422f7223 */ /* 0x000fe2000000002d */
[----:B------:R-:W0:Y:S01]  /*33d0*/  LDS.128 R76, [R12+0x3a0] ;  /* 0x0003a0000c4c7984 */ /* 0x000e220000000c00 */
[C---:B------:R-:W-:Y:S01]  /*33e0*/  FFMA R45, R33.reuse, R25, R48 ;  /* 0x00000019212d7223 */ /* 0x040fe20000000030 */
[C---:B------:R-:W-:Y:S01]  /*33f0*/  FFMA R32, R33.reuse, R26, R49 ;  /* 0x0000001a21207223 */ /* 0x040fe20000000031 */
[----:B------:R-:W-:Y:S01]  /*3400*/  FFMA R33, R33, R27, R52 ;  /* 0x0000001b21217223 */ /* 0x000fe20000000034 */
[----:B-1----:R-:W-:Y:S01]  /*3410*/  FFMA R87, R56, R68, R87 ;  /* 0x0000004438577223 */ /* 0x002fe20000000057 */
        /* <DEDUP_REMOVED lines=10> */
[-C--:B------:R-:W-:Y:S01]  /*34c0*/  FFMA R84, R66, R69.reuse, R85 ;  /* 0x0000004542547223 */ /* 0x080fe20000000055 */
[----:B------:R-:W-:Y:S01]  /*34d0*/  FFMA R52, R24, R69, R81 ;  /* 0x0000004518347223 */ /* 0x000fe20000000051 */
[C---:B------:R-:W-:Y:S01]  /*34e0*/  FFMA R48, R69.reuse, R25, R82 ;  /* 0x0000001945307223 */ /* 0x040fe20000000052 */
[C---:B------:R-:W-:Y:S01]  /*34f0*/  FFMA R49, R69.reuse, R26, R49 ;  /* 0x0000001a45317223 */ /* 0x040fe20000000031 */
[----:B------:R-:W-:-:S02]  /*3500*/  FFMA R69, R69, R27, R80 ;  /* 0x0000001b45457223 */ /* 0x000fc40000000050 */
[----:B------:R-:W1:Y:S01]  /*3510*/  LDS.128 R80, [R44+0x500] ;  /* 0x000500002c507984 */ /* 0x000e620000000c00 */
[-C--:B--2---:R-:W-:Y:S01]  /*3520*/  FFMA R85, R56, R8.reuse, R112 ;  /* 0x0000000838557223 */ /* 0x084fe20000000070 */
[----:B------:R-:W-:Y:S01]  /*3530*/  FFMA R112, R8, R57, R109 ;  /* 0x0000003908707223 */ /* 0x000fe2000000006d */
[----:B------:R-:W-:Y:S01]  /*3540*/  FFMA R109, R40, R8, R106 ;  /* 0x00000008286d7223 */ /* 0x000fe2000000006a */
[C---:B------:R-:W-:Y:S01]  /*3550*/  FFMA R89, R8.reuse, R58, R108 ;  /* 0x0000003a08597223 */ /* 0x040fe2000000006c */
[C---:B------:R-:W-:Y:S01]  /*3560*/  FFMA R108, R8.reuse, R59, R107 ;  /* 0x0000003b086c7223 */ /* 0x040fe2000000006b */
[C---:B------:R-:W-:Y:S01]  /*3570*/  FFMA R122, R8.reuse, R41, R73 ;  /* 0x00000029087a7223 */ /* 0x040fe20000000049 */
        /* <DEDUP_REMOVED lines=25> */
[----:B------:R-:W0:Y:S01]  /*3710*/  LDS.128 R40, [R44+0x510] ;  /* 0x000510002c287984 */ /* 0x000e220000000c00 */
[----:B------:R-:W-:-:S03]  /*3720*/  FFMA R77, R77, R27, R76 ;  /* 0x0000001b4d4d7223 */ /* 0x000fc6000000004c */
[----:B------:R-:W2:Y:S01]  /*3730*/  LDS.128 R24, [R44+0x580] ;  /* 0x000580002c187984 */ /* 0x000ea20000000c00 */
[----:B-1----:R-:W-:Y:S01]  /*3740*/  FFMA R75, R80, R70, R86 ;  /* 0x00000046504b7223 */ /* 0x002fe20000000056 */
[C---:B------:R-:W-:Y:S01]  /*3750*/  FFMA R86, R81.reuse, R34, R46 ;  /* 0x0000002251567223 */ /* 0x040fe2000000002e */
[C---:B------:R-:W-:Y:S01]  /*3760*/  FFMA R76, R81.reuse, R70, R87 ;  /* 0x00000046514c7223 */ /* 0x040fe20000000057 */
[-C--:B------:R-:W-:Y:S01]  /*3770*/  FFMA R97, R62, R81.reuse, R97 ;  /* 0x000000513e617223 */ /* 0x080fe20000000061 */
[----:B------:R-:W-:Y:S01]  /*3780*/  FFMA R100, R22, R81, R100 ;  /* 0x0000005116647223 */ /* 0x000fe20000000064 */
[C---:B------:R-:W-:Y:S01]  /*3790*/  FFMA R103, R81.reuse, R38, R103 ;  /* 0x0000002651677223 */ /* 0x040fe20000000067 */
[C---:B------:R-:W-:Y:S01]  /*37a0*/  FFMA R105, R81.reuse, R30, R105 ;  /* 0x0000001e51697223 */ /* 0x040fe20000000069 */
[----:B------:R-:W-:Y:S01]  /*37b0*/  FFMA R46, R81, R10, R106 ;  /* 0x0000000a512e7223 */ /* 0x000fe2000000006a */
[-C--:B------:R-:W-:Y:S01]  /*37c0*/  FFMA R96, R62, R82.reuse, R96 ;  /* 0x000000523e607223 */ /* 0x080fe20000000060 */
[-C--:B------:R-:W-:Y:S01]  /*37d0*/  FFMA R99, R22, R82.reuse, R99 ;  /* 0x0000005216637223 */ /* 0x080fe20000000063 */
[----:B------:R-:W-:Y:S01]  /*37e0*/  FFMA R102, R38, R82, R102 ;  /* 0x0000005226667223 */ /* 0x000fe20000000066 */
[C---:B------:R-:W-:Y:S01]  /*37f0*/  FFMA R50, R82.reuse, R30, R50 ;  /* 0x0000001e52327223 */ /* 0x040fe20000000032 */
[C---:B------:R-:W-:Y:S01]  /*3800*/  FFMA R47, R82.reuse, R34, R47 ;  /* 0x00000022522f7223 */ /* 0x040fe2000000002f */
[C---:B------:R-:W-:Y:S01]  /*3810*/  FFMA R84, R82.reuse, R70, R84 ;  /* 0x0000004652547223 */ /* 0x040fe20000000054 */
        /* <DEDUP_REMOVED lines=10> */
[----:B------:R-:W-:-:S02]  /*38c0*/  FFMA R83, R83, R78, R67 ;  /* 0x0000004e53537223 */ /* 0x000fc40000000043 */
[----:B------:R-:W1:Y:S01]  /*38d0*/  LDS.128 R64, [R44+0x590] ;  /* 0x000590002c407984 */ /* 0x000e620000000c00 */
[C---:B------:R-:W-:Y:S01]  /*38e0*/  FFMA R98, R80.reuse, R62, R98 ;  /* 0x0000003e50627223 */ /* 0x040fe20000000062 */
[C---:B------:R-:W-:Y:S01]  /*38f0*/  FFMA R101, R80.reuse, R22, R101 ;  /* 0x0000001650657223 */ /* 0x040fe20000000065 */
[C---:B------:R-:W-:Y:S01]  /*3900*/  FFMA R104, R80.reuse, R38, R104 ;  /* 0x0000002650687223 */ /* 0x040fe20000000068 */
[C---:B------:R-:W-:Y:S01]  /*3910*/  FFMA R119, R80.reuse, R30, R119 ;  /* 0x0000001e50777223 */ /* 0x040fe20000000077 */
[C---:B------:R-:W-:Y:S01]  /*3920*/  FFMA R59, R80.reuse, R34, R120 ;  /* 0x00000022503b7223 */ /* 0x040fe20000000078 */
[C---:B------:R-:W-:Y:S01]  /*3930*/  FFMA R74, R80.reuse, R10, R107 ;  /* 0x0000000a504a7223 */ /* 0x040fe2000000006b */
[----:B------:R-:W-:Y:S01]  /*3940*/  FFMA R80, R80, R78, R109 ;  /* 0x0000004e50507223 */ /* 0x000fe2000000006d */
[----:B0-----:R-:W-:Y:S01]  /*3950*/  FFMA R20, R62, R41, R20 ;  /* 0x000000293e147223 */ /* 0x001fe20000000014 */
[----:B------:R-:W-:Y:S01]  /*3960*/  FFMA R21, R22, R43, R21 ;  /* 0x0000002b16157223 */ /* 0x000fe20000000015 */
[----:B------:R-:W-:Y:S01]  /*3970*/  FFMA R15, R40, R30, R15 ;  /* 0x0000001e280f7223 */ /* 0x000fe2000000000f */
[C---:B------:R-:W-:Y:S01]  /*3980*/  FFMA R13, R30.reuse, R41, R13 ;  /* 0x000000291e0d7223 */ /* 0x040fe2000000000d */
[C---:B------:R-:W-:Y:S01]  /*3990*/  FFMA R14, R30.reuse, R42, R14 ;  /* 0x0000002a1e0e7223 */ /* 0x040fe2000000000e */
[-C--:B------:R-:W-:Y:S01]  /*39a0*/  FFMA R29, R30, R43.reuse, R29 ;  /* 0x0000002b1e1d7223 */ /* 0x080fe2000000001d */
[----:B------:R-:W-:Y:S01]  /*39b0*/  FFMA R60, R40, R62, R60 ;  /* 0x0000003e283c7223 */ /* 0x000fe2000000003c */
[C---:B------:R-:W-:Y:S01]  /*39c0*/  FFMA R90, R62.reuse, R42, R90 ;  /* 0x0000002a3e5a7223 */ /* 0x040fe2000000005a */
[----:B------:R-:W-:Y:S01]  /*39d0*/  FFMA R95, R62, R43, R95 ;  /* 0x0000002b3e5f7223 */ /* 0x000fe2000000005f */
[----:B------:R-:W-:Y:S01]  /*39e0*/  FFMA R93, R40, R22, R93 ;  /* 0x00000016285d7223 */ /* 0x000fe2000000005d */
[CC--:B------:R-:W-:Y:S01]  /*39f0*/  FFMA R61, R22.reuse, R41.reuse, R61 ;  /* 0x00000029163d7223 */ /* 0x0c0fe2000000003d */
[----:B------:R-:W-:Y:S01]  /*3a00*/  FFMA R92, R22, R42, R92 ;  /* 0x0000002a165c7223 */ /* 0x000fe2000000005c */
[----:B------:R-:W-:Y:S01]  /*3a10*/  FFMA R54, R40, R38, R54 ;  /* 0x0000002628367223 */ /* 0x000fe20000000036 */
[C---:B------:R-:W-:Y:S01]  /*3a20*/  FFMA R53, R38.reuse, R41, R53 ;  /* 0x0000002926357223 */ /* 0x040fe20000000035 */
[C---:B------:R-:W-:Y:S01]  /*3a30*/  FFMA R36, R38.reuse, R42, R36 ;  /* 0x0000002a26247223 */ /* 0x040fe20000000024 */
[-C--:B------:R-:W-:Y:S01]  /*3a40*/  FFMA R37, R38, R43.reuse, R37 ;  /* 0x0000002b26257223 */ /* 0x080fe20000000025 */
[-C--:B------:R-:W-:Y:S01]  /*3a50*/  FFMA R30, R40, R10.reuse, R73 ;  /* 0x0000000a281e7223 */ /* 0x080fe20000000049 */
[----:B------:R-:W-:Y:S01]  /*3a60*/  FFMA R85, R41, R10, R85 ;  /* 0x0000000a29557223 */ /* 0x000fe20000000055 */
[C---:B------:R-:W-:Y:S01]  /*3a70*/  FFMA R8, R10.reuse, R42, R8 ;  /* 0x0000002a0a087223 */ /* 0x040fe20000000008 */
[----:B------:R-:W-:Y:S01]  /*3a80*/  FFMA R9, R10, R43, R9 ;  /* 0x0000002b0a097223 */ /* 0x000fe20000000009 */
[-C--:B--2---:R-:W-:Y:S01]  /*3a90*/  FFMA R107, R63, R27.reuse, R91 ;  /* 0x0000001b3f6b7223 */ /* 0x084fe2000000005b */
[----:B------:R-:W-:Y:S01]  /*3aa0*/  FFMA R106, R23, R27, R94 ;  /* 0x0000001b176a7223 */ /* 0x000fe2000000005e */
[----:B------:R-:W-:Y:S01]  /*3ab0*/  FFMA R52, R40, R70, R52 ;  /* 0x0000004628347223 */ /* 0x000fe20000000034 */
[C---:B------:R-:W-:Y:S01]  /*3ac0*/  FFMA R48, R70.reuse, R41, R48 ;  /* 0x0000002946307223 */ /* 0x040fe20000000030 */
[C---:B------:R-:W-:Y:S01]  /*3ad0*/  FFMA R49, R70.reuse, R42, R49 ;  /* 0x0000002a46317223 */ /* 0x040fe20000000031 */
[-C--:B------:R-:W-:Y:S01]  /*3ae0*/  FFMA R69, R70, R43.reuse, R69 ;  /* 0x0000002b46457223 */ /* 0x080fe20000000045 */
[-C--:B------:R-:W-:Y:S01]  /*3af0*/  FFMA R10, R40, R78.reuse, R56 ;  /* 0x0000004e280a7223 */ /* 0x080fe20000000038 */
[-C--:B------:R-:W-:Y:S01]  /*3b00*/  FFMA R38, R41, R78.reuse, R57 ;  /* 0x0000004e29267223 */ /* 0x080fe20000000039 */
[----:B------:R-:W-:Y:S01]  /*3b10*/  FFMA R62, R42, R78, R58 ;  /* 0x0000004e2a3e7223 */ /* 0x000fe2000000003a */
[----:B------:R-:W-:Y:S01]  /*3b20*/  FFMA R77, R78, R43, R77 ;  /* 0x0000002b4e4d7223 */ /* 0x000fe2000000004d */
        /* <DEDUP_REMOVED lines=33> */
[----:B------:R-:W-:Y:S01]  /*3d40*/  FFMA R83, R27, R79, R83 ;  /* 0x0000004f1b537223 */ /* 0x000fe20000000053 */
[----:B------:R-:W-:Y:S01]  /*3d50*/  LDS.128 R40, [R12+0x30] ;  /* 0x000030000c287984 */ /* 0x000fe20000000c00 */
[----:B-1----:R-:W-:Y:S01]  /*3d60*/  FFMA R28, R63, R65, R20 ;  /* 0x000000413f1c7223 */ /* 0x002fe20000000014 */
[----:B------:R-:W-:Y:S01]  /*3d70*/  FFMA R93, R64, R23, R93 ;  /* 0x00000017405d7223 */ /* 0x000fe2000000005d */
[C---:B------:R-:W-:Y:S01]  /*3d80*/  FFMA R61, R23.reuse, R65, R61 ;  /* 0x00000041173d7223 */ /* 0x040fe2000000003d */
[----:B------:R-:W0:Y:S01]  /*3d90*/  LDS.128 R56, [R44+0x600] ;  /* 0x000600002c387984 */ /* 0x000e220000000c00 */
[C---:B------:R-:W-:Y:S01]  /*3da0*/  FFMA R92, R23.reuse, R66, R92 ;  /* 0x00000042175c7223 */ /* 0x040fe2000000005c */
[----:B------:R-:W-:-:S02]  /*3db0*/  FFMA R108, R23, R67, R21 ;  /* 0x00000043176c7223 */ /* 0x000fc40000000015 */
[----:B------:R-:W1:Y:S04]  /*3dc0*/  LDS.128 R24, [R44+0x610] ;  /* 0x000610002c187984 */ /* 0x000e680000000c00 */
[----:B------:R-:W2:Y:S04]  /*3dd0*/  LDS.128 R72, [R12+0xb0] ;  /* 0x0000b0000c487984 */ /* 0x000ea80000000c00 */
[----:B------:R-:W3:Y:S01]  /*3de0*/  LDS.128 R20, [R12+0x130] ;  /* 0x000130000c147984 */ /* 0x000ee20000000c00 */
[C---:B------:R-:W-:Y:S01]  /*3df0*/  FFMA R60, R64.reuse, R63, R60 ;  /* 0x0000003f403c7223 */ /* 0x040fe2000000003c */
[CC--:B------:R-:W-:Y:S01]  /*3e00*/  FFMA R90, R63.reuse, R66.reuse, R90 ;  /* 0x000000423f5a7223 */ /* 0x0c0fe2000000005a */
[----:B------:R-:W-:Y:S01]  /*3e10*/  FFMA R95, R63, R67, R95 ;  /* 0x000000433f5f7223 */ /* 0x000fe2000000005f */
[-C--:B------:R-:W-:Y:S01]  /*3e20*/  FFMA R63, R39, R66.reuse, R36 ;  /* 0x00000042273f7223 */ /* 0x080fe20000000024 */
[C---:B------:R-:W-:Y:S01]  /*3e30*/  FFMA R52, R64.reuse, R71, R52 ;  /* 0x0000004740347223 */ /* 0x040fe20000000034 */
[C---:B------:R-:W-:Y:S01]  /*3e40*/  FFMA R48, R71.reuse, R65, R48 ;  /* 0x0000004147307223 */ /* 0x040fe20000000030 */
[CC--:B------:R-:W-:Y:S01]  /*3e50*/  FFMA R49, R71.reuse, R66.reuse, R49 ;  /* 0x0000004247317223 */ /* 0x0c0fe20000000031 */
[----:B------:R-:W-:Y:S01]  /*3e60*/  FFMA R69, R71, R67, R69 ;  /* 0x0000004347457223 */ /* 0x000fe20000000045 */
[-C--:B------:R-:W-:Y:S01]  /*3e70*/  FFMA R116, R64, R79.reuse, R10 ;  /* 0x0000004f40747223 */ /* 0x080fe2000000000a */
[-C--:B------:R-:W-:Y:S01]  /*3e80*/  FFMA R117, R65, R79.reuse, R38 ;  /* 0x0000004f41757223 */ /* 0x080fe20000000026 */
[----:B------:R-:W-:Y:S01]  /*3e90*/  FFMA R118, R66, R79, R62 ;  /* 0x0000004f42767223 */ /* 0x000fe2000000003e */
[----:B------:R-:W-:Y:S01]  /*3ea0*/  FFMA R77, R79, R67, R77 ;  /* 0x000000434f4d7223 */ /* 0x000fe2000000004d */
[C---:B------:R-:W-:Y:S01]  /*3eb0*/  FFMA R18, R64.reuse, R35, R18 ;  /* 0x0000002340127223 */ /* 0x040fe20000000012 */
[C---:B------:R-:W-:Y:S01]  /*3ec0*/  FFMA R45, R35.reuse, R65, R45 ;  /* 0x00000041232d7223 */ /* 0x040fe2000000002d */
[CC--:B------:R-:W-:Y:S01]  /*3ed0*/  FFMA R109, R35.reuse, R66.reuse, R32 ;  /* 0x00000042236d7223 */ /* 0x0c0fe20000000020 */
[----:B------:R-:W-:Y:S01]  /*3ee0*/  FFMA R113, R35, R67, R33 ;  /* 0x0000004323717223 */ /* 0x000fe20000000021 */
[CC--:B------:R-:W-:Y:S01]  /*3ef0*/  FFMA R71, R64.reuse, R11.reuse, R30 ;  /* 0x0000000b40477223 */ /* 0x0c0fe2000000001e */
[----:B------:R-:W-:Y:S01]  /*3f00*/  FFMA R85, R65, R11, R85 ;  /* 0x0000000b41557223 */ /* 0x000fe20000000055 */
[CC--:B------:R-:W-:Y:S01]  /*3f10*/  FFMA R114, R11.reuse, R66.reuse, R8 ;  /* 0x000000420b727223 */ /* 0x0c0fe20000000008 */
        /* <DEDUP_REMOVED lines=8> */
[C---:B0-----:R-:W-:Y:S01]  /*3fa0*/  FFMA R98, R40.reuse, R56, R98 ;  /* 0x0000003828627223 */ /* 0x041fe20000000062 */
[C---:B------:R-:W-:Y:S01]  /*3fb0*/  FFMA R97, R40.reuse, R57, R97 ;  /* 0x0000003928617223 */ /* 0x040fe20000000061 */
[C---:B------:R-:W-:Y:S01]  /*3fc0*/  FFMA R96, R40.reuse, R58, R96 ;  /* 0x0000003a28607223 */ /* 0x040fe20000000060 */
[C---:B------:R-:W-:Y:S01]  /*3fd0*/  FFMA R107, R40.reuse, R59, R107 ;  /* 0x0000003b286b7223 */ /* 0x040fe2000000006b */
[C---:B-1----:R-:W-:Y:S01]  /*3fe0*/  FFMA R79, R40.reuse, R24, R60 ;  /* 0x00000018284f7223 */ /* 0x042fe2000000003c */
[C---:B------:R-:W-:Y:S01]  /*3ff0*/  FFMA R120, R40.reuse, R25, R28 ;  /* 0x0000001928787223 */ /* 0x040fe2000000001c */
[C---:B------:R-:W-:Y:S01]  /*4000*/  FFMA R90, R40.reuse, R26, R90 ;  /* 0x0000001a285a7223 */ /* 0x040fe2000000005a */
[----:B------:R-:W-:Y:S01]  /*4010*/  FFMA R95, R40, R27, R95 ;  /* 0x0000001b285f7223 */ /* 0x000fe2000000005f */
[----:B------:R-:W0:Y:S01]  /*4020*/  LDS.128 R32, [R12+0x1b0] ;  /* 0x0001b0000c207984 */ /* 0x000e220000000c00 */
[----:B--2---:R-:W-:Y:S01]  /*4030*/  FFMA R101, R56, R72, R101 ;  /* 0x0000004838657223 */ /* 0x004fe20000000065 */
[C---:B------:R-:W-:Y:S01]  /*4040*/  FFMA R100, R72.reuse, R57, R100 ;  /* 0x0000003948647223 */ /* 0x040fe20000000064 */
[C---:B------:R-:W-:Y:S01]  /*4050*/  FFMA R99, R72.reuse, R58, R99 ;  /* 0x0000003a48637223 */ /* 0x040fe20000000063 */
[----:B------:R-:W1:Y:S01]  /*4060*/  LDS.128 R8, [R12+0x230] ;  /* 0x000230000c087984 */ /* 0x000e620000000c00 */
[C---:B------:R-:W-:Y:S01]  /*4070*/  FFMA R106, R72.reuse, R59, R106 ;  /* 0x0000003b486a7223 */ /* 0x040fe2000000006a */
[C---:B------:R-:W-:Y:S01]  /*4080*/  FFMA R93, R72.reuse, R24, R93 ;  /* 0x00000018485d7223 */ /* 0x040fe2000000005d */
[C---:B------:R-:W-:Y:S01]  /*4090*/  FFMA R40, R72.reuse, R25, R61 ;  /* 0x0000001948287223 */ /* 0x040fe2000000003d */
[CC--:B------:R-:W-:Y:S01]  /*40a0*/  FFMA R92, R72.reuse, R26.reuse, R92 ;  /* 0x0000001a485c7223 */ /* 0x0c0fe2000000005c */
[----:B------:R-:W-:Y:S01]  /*40b0*/  FFMA R108, R72, R27, R108 ;  /* 0x0000001b486c7223 */ /* 0x000fe2000000006c */
[----:B------:R-:W2:Y:S01]  /*40c0*/  LDS.128 R28, [R12+0x2b0] ;  /* 0x0002b0000c1c7984 */ /* 0x000ea20000000c00 */
[----:B---3--:R-:W-:-:S03]  /*40d0*/  FFMA R72, R20, R26, R63 ;  /* 0x0000001a14487223 */ /* 0x008fc6000000003f */
[----:B------:R-:W3:Y:S04]  /*40e0*/  LDS.128 R36, [R12+0x330] ;  /* 0x000330000c247984 */ /* 0x000ee80000000c00 */
[----:B------:R-:W4:Y:S01]  /*40f0*/  LDS.128 R60, [R12+0x3b0] ;  /* 0x0003b0000c3c7984 */ /* 0x000f220000000c00 */
[----:B------:R-:W-:Y:S01]  /*4100*/  FFMA R104, R56, R20, R104 ;  /* 0x0000001438687223 */ /* 0x000fe20000000068 */
[C---:B------:R-:W-:Y:S01]  /*4110*/  FFMA R103, R20.reuse, R57, R103 ;  /* 0x0000003914677223 */ /* 0x040fe20000000067 */
[C---:B------:R-:W-:Y:S01]  /*4120*/  FFMA R102, R20.reuse, R58, R102 ;  /* 0x0000003a14667223 */ /* 0x040fe20000000066 */
[C---:B------:R-:W-:Y:S01]  /*4130*/  FFMA R94, R20.reuse, R59, R94 ;  /* 0x0000003b145e7223 */ /* 0x040fe2000000005e */
[C---:B------:R-:W-:Y:S01]  /*4140*/  FFMA R54, R20.reuse, R24, R54 ;  /* 0x0000001814367223 */ /* 0x040fe20000000036 */
[C---:B------:R-:W-:Y:S01]  /*4150*/  FFMA R53, R20.reuse, R25, R53 ;  /* 0x0000001914357223 */ /* 0x040fe20000000035 */
[----:B------:R-:W-:Y:S01]  /*4160*/  FFMA R111, R20, R27, R111 ;  /* 0x0000001b146f7223 */ /* 0x000fe2000000006f */
[----:B------:R-:W5:Y:S01]  /*4170*/  LDS.128 R64, [R44+0x680] ;  /* 0x000680002c407984 */ /* 0x000f620000000c00 */
        /* <DEDUP_REMOVED lines=8> */
[----:B-1----:R-:W-:Y:S01]  /*4200*/  FFMA R70, R56, R8, R70 ;  /* 0x0000000838467223 */ /* 0x002fe20000000046 */
[C---:B------:R-:W-:Y:S01]  /*4210*/  FFMA R86, R8.reuse, R57, R86 ;  /* 0x0000003908567223 */ /* 0x040fe20000000056 */
[C---:B------:R-:W-:Y:S01]  /*4220*/  FFMA R47, R8.reuse, R58, R47 ;  /* 0x0000003a082f7223 */ /* 0x040fe2000000002f */
[C---:B------:R-:W-:Y:S01]  /*4230*/  FFMA R91, R8.reuse, R59, R91 ;  /* 0x0000003b085b7223 */ /* 0x040fe2000000005b */
[C---:B------:R-:W-:Y:S01]  /*4240*/  FFMA R18, R8.reuse, R24, R18 ;  /* 0x0000001808127223 */ /* 0x040fe20000000012 */
[C---:B------:R-:W-:Y:S01]  /*4250*/  FFMA R45, R8.reuse, R25, R45 ;  /* 0x00000019082d7223 */ /* 0x040fe2000000002d */
[C---:B------:R-:W-:Y:S01]  /*4260*/  FFMA R109, R8.reuse, R26, R109 ;  /* 0x0000001a086d7223 */ /* 0x040fe2000000006d */
[----:B------:R-:W-:Y:S01]  /*4270*/  FFMA R113, R8, R27, R113 ;  /* 0x0000001b08717223 */ /* 0x000fe20000000071 */
[----:B--2---:R-:W-:Y:S01]  /*4280*/  FFMA R20, R56, R28, R78 ;  /* 0x0000001c38147223 */ /* 0x004fe2000000004e */
[C---:B------:R-:W-:Y:S01]  /*4290*/  FFMA R76, R28.reuse, R57, R76 ;  /* 0x000000391c4c7223 */ /* 0x040fe2000000004c */
[C---:B------:R-:W-:Y:S01]  /*42a0*/  FFMA R84, R28.reuse, R58, R84 ;  /* 0x0000003a1c547223 */ /* 0x040fe20000000054 */
[----:B------:R-:W-:Y:S01]  /*42b0*/  FFMA R68, R28, R59, R68 ;  /* 0x0000003b1c447223 */ /* 0x000fe20000000044 */
[----:B------:R-:W-:Y:S01]  /*42c0*/  FFMA R52, R24, R28, R52 ;  /* 0x0000001c18347223 */ /* 0x000fe20000000034 */
[C---:B------:R-:W-:Y:S01]  /*42d0*/  FFMA R48, R28.reuse, R25, R48 ;  /* 0x000000191c307223 */ /* 0x040fe20000000030 */
[C---:B------:R-:W-:Y:S01]  /*42e0*/  FFMA R49, R28.reuse, R26, R49 ;  /* 0x0000001a1c317223 */ /* 0x040fe20000000031 */
[----:B------:R-:W-:Y:S01]  /*42f0*/  FFMA R69, R28, R27, R69 ;  /* 0x0000001b1c457223 */ /* 0x000fe20000000045 */
[----:B---3--:R-:W-:Y:S01]  /*4300*/  FFMA R8, R56, R36, R89 ;  /* 0x0000002438087223 */ /* 0x008fe20000000059 */
[C---:B------:R-:W-:Y:S01]  /*4310*/  FFMA R32, R36.reuse, R57, R46 ;  /* 0x0000003924207223 */ /* 0x040fe2000000002e */
[C---:B------:R-:W-:Y:S01]  /*4320*/  FFMA R87, R36.reuse, R58, R87 ;  /* 0x0000003a24577223 */ /* 0x040fe20000000057 */
        /* <DEDUP_REMOVED lines=10> */
[----:B------:R-:W0:Y:S01]  /*43d0*/  LDS.128 R56, [R44+0x690] ;  /* 0x000690002c387984 */ /* 0x000e220000000c00 */
[C---:B------:R-:W-:Y:S01]  /*43e0*/  FFMA R117, R60.reuse, R25, R117 ;  /* 0x000000193c757223 */ /* 0x040fe20000000075 */
[C---:B------:R-:W-:Y:S01]  /*43f0*/  FFMA R118, R60.reuse, R26, R118 ;  /* 0x0000001a3c767223 */ /* 0x040fe20000000076 */
[----:B------:R-:W-:-:S02]  /*4400*/  FFMA R77, R60, R27, R77 ;  /* 0x0000001b3c4d7223 */ /* 0x000fc4000000004d */
[----:B------:R-:W1:Y:S01]  /*4410*/  LDS.128 R24, [R44+0x700] ;  /* 0x000700002c187984 */ /* 0x000e620000000c00 */
[C---:B-----5:R-:W-:Y:S01]  /*4420*/  FFMA R98, R64.reuse, R41, R98 ;  /* 0x0000002940627223 */ /* 0x060fe20000000062 */
        /* <DEDUP_REMOVED lines=29> */
[C---:B------:R-:W-:Y:S01]  /*4600*/  FFMA R19, R67.reuse, R37, R19 ;  /* 0x0000002543137223 */ /* 0x040fe20000000013 */
[----:B------:R-:W-:-:S02]  /*4610*/  FFMA R83, R67, R61, R83 ;  /* 0x0000003d43537223 */ /* 0x000fc40000000053 */
[----:B------:R-:W2:Y:S01]  /*4620*/  LDS.128 R64, [R44+0x710] ;  /* 0x000710002c407984 */ /* 0x000ea20000000c00 */
[C---:B0-----:R-:W-:Y:S01]  /*4630*/  FFMA R79, R56.reuse, R41, R79 ;  /* 0x00000029384f7223 */ /* 0x041fe2000000004f */
[C---:B------:R-:W-:Y:S01]  /*4640*/  FFMA R120, R41.reuse, R57, R120 ;  /* 0x0000003929787223 */ /* 0x040fe20000000078 */
[CC--:B------:R-:W-:Y:S01]  /*4650*/  FFMA R90, R41.reuse, R58.reuse, R90 ;  /* 0x0000003a295a7223 */ /* 0x0c0fe2000000005a */
[----:B------:R-:W-:Y:S01]  /*4660*/  FFMA R95, R41, R59, R95 ;  /* 0x0000003b295f7223 */ /* 0x000fe2000000005f */
[C---:B------:R-:W-:Y:S01]  /*4670*/  FFMA R93, R56.reuse, R73, R93 ;  /* 0x00000049385d7223 */ /* 0x040fe2000000005d */
        /* <DEDUP_REMOVED lines=19> */
[CC--:B------:R-:W-:Y:S01]  /*47b0*/  FFMA R71, R56.reuse, R37.reuse, R71 ;  /* 0x0000002538477223 */ /* 0x0c0fe20000000047 */
[----:B------:R-:W-:Y:S01]  /*47c0*/  FFMA R85, R57, R37, R85 ;  /* 0x0000002539557223 */ /* 0x000fe20000000055 */
[C---:B------:R-:W-:Y:S01]  /*47d0*/  FFMA R114, R37.reuse, R58, R114 ;  /* 0x0000003a25727223 */ /* 0x040fe20000000072 */
[----:B------:R-:W-:Y:S01]  /*47e0*/  FFMA R115, R37, R59, R115 ;  /* 0x0000003b25737223 */ /* 0x000fe20000000073 */
[-C--:B------:R-:W-:Y:S01]  /*47f0*/  FFMA R116, R56, R61.reuse, R116 ;  /* 0x0000003d38747223 */ /* 0x080fe20000000074 */
[-C--:B------:R-:W-:Y:S01]  /*4800*/  FFMA R117, R57, R61.reuse, R117 ;  /* 0x0000003d39757223 */ /* 0x080fe20000000075 */
[----:B------:R-:W-:Y:S01]  /*4810*/  FFMA R118, R58, R61, R118 ;  /* 0x0000003d3a767223 */ /* 0x000fe20000000076 */
[----:B------:R-:W-:Y:S01]  /*4820*/  FFMA R77, R61, R59, R77 ;  /* 0x0000003b3d4d7223 */ /* 0x000fe2000000004d */
[C---:B-1----:R-:W-:Y:S01]  /*4830*/  FFMA R98, R24.reuse, R42, R98 ;  /* 0x0000002a18627223 */ /* 0x042fe20000000062 */
[----:B------:R-:W0:Y:S01]  /*4840*/  LDS.128 R56, [R44+0x780] ;  /* 0x000780002c387984 */ /* 0x000e220000000c00 */
        /* <DEDUP_REMOVED lines=31> */
[----:B------:R-:W1:Y:S01]  /*4a40*/  LDS.128 R24, [R44+0x790] ;  /* 0x000790002c187984 */ /* 0x000e620000000c00 */
        /* <DEDUP_REMOVED lines=14> */
[----:B------:R-:W-:Y:S01]  /*4b30*/  FFMA R49, R30, R66, R49 ;  /* 0x000000421e317223 */ /* 0x000fe20000000031 */
[-C--:B------:R-:W-:Y:S01]  /*4b40*/  FFMA R10, R64, R38.reuse, R71 ;  /* 0x00000026400a7223 */ /* 0x080fe20000000047 */
[C---:B------:R-:W-:Y:S01]  /*4b50*/  FFMA R85, R65.reuse, R38, R85 ;  /* 0x0000002641557223 */ /* 0x040fe20000000055 */
[C---:B------:R-:W-:Y:S01]  /*4b60*/  FFMA R114, R38.reuse, R66, R114 ;  /* 0x0000004226727223 */ /* 0x040fe20000000072 */
[----:B------:R-:W-:Y:S01]  /*4b70*/  FFMA R115, R38, R67, R115 ;  /* 0x0000004326737223 */ /* 0x000fe20000000073 */
[-C--:B------:R-:W-:Y:S01]  /*4b80*/  FFMA R116, R64, R62.reuse, R116 ;  /* 0x0000003e40747223 */ /* 0x080fe20000000074 */
[-C--:B------:R-:W-:Y:S01]  /*4b90*/  FFMA R117, R65, R62.reuse, R117 ;  /* 0x0000003e41757223 */ /* 0x080fe20000000075 */
[----:B------:R-:W-:Y:S01]  /*4ba0*/  FFMA R118, R66, R62, R118 ;  /* 0x0000003e42767223 */ /* 0x000fe20000000076 */
[----:B0-----:R-:W-:Y:S01]  /*4bb0*/  FFMA R80, R35, R59, R88 ;  /* 0x0000003b23507223 */ /* 0x001fe20000000058 */
[----:B------:R-:W-:Y:S01]  /*4bc0*/  FFMA R93, R64, R74, R93 ;  /* 0x0000004a405d7223 */ /* 0x000fe2000000005d */
[C---:B------:R-:W-:Y:S01]  /*4bd0*/  FFMA R40, R74.reuse, R65, R40 ;  /* 0x000000414a287223 */ /* 0x040fe20000000028 */
[C---:B------:R-:W-:Y:S01]  /*4be0*/  FFMA R92, R74.reuse, R66, R92 ;  /* 0x000000424a5c7223 */ /* 0x040fe2000000005c */
        /* <DEDUP_REMOVED lines=38> */
[----:B------:R-:W-:Y:S01]  /*4e50*/  LDS.128 R64, [R12+0x40] ;  /* 0x000040000c407984 */ /* 0x000fe20000000c00 */
[----:B-1----:R-:W-:Y:S01]  /*4e60*/  FFMA R54, R24, R23, R54 ;  /* 0x0000001718367223 */ /* 0x002fe20000000036 */
[C---:B------:R-:W-:Y:S01]  /*4e70*/  FFMA R53, R23.reuse, R25, R53 ;  /* 0x0000001917357223 */ /* 0x040fe20000000035 */
[C---:B------:R-:W-:Y:S01]  /*4e80*/  FFMA R72, R23.reuse, R26, R72 ;  /* 0x0000001a17487223 */ /* 0x040fe20000000048 */
[----:B------:R-:W0:Y:S01]  /*4e90*/  LDS.128 R68, [R44+0x800] ;  /* 0x000800002c447984 */ /* 0x000e220000000c00 */
[----:B------:R-:W-:-:S03]  /*4ea0*/  FFMA R111, R23, R27, R111 ;  /* 0x0000001b176f7223 */ /* 0x000fc6000000006f */
[----:B------:R-:W1:Y:S01]  /*4eb0*/  LDS.128 R56, [R44+0x810] ;  /* 0x000810002c387984 */ /* 0x000e620000000c00 */
[----:B------:R-:W-:-:S03]  /*4ec0*/  FFMA R15, R24, R35, R15 ;  /* 0x00000023180f7223 */ /* 0x000fc6000000000f */
[----:B------:R-:W2:Y:S01]  /*4ed0*/  LDS.128 R20, [R12+0x140] ;  /* 0x000140000c147984 */ /* 0x000ea20000000c00 */
[C---:B------:R-:W-:Y:S01]  /*4ee0*/  FFMA R13, R35.reuse, R25, R13 ;  /* 0x00000019230d7223 */ /* 0x040fe2000000000d */
[CC--:B------:R-:W-:Y:S01]  /*4ef0*/  FFMA R14, R35.reuse, R26.reuse, R14 ;  /* 0x0000001a230e7223 */ /* 0x0c0fe2000000000e */
[----:B------:R-:W-:Y:S02]  /*4f00*/  FFMA R112, R35, R27, R112 ;  /* 0x0000001b23707223 */ /* 0x000fe40000000070 */
[----:B------:R-:W3:Y:S01]  /*4f10*/  LDS.128 R32, [R12+0x1c0] ;  /* 0x0001c0000c207984 */ /* 0x000ee20000000c00 */
        /* <DEDUP_REMOVED lines=18> */
[C---:B------:R-:W-:Y:S01]  /*5040*/  FFMA R109, R11.reuse, R26, R109 ;  /* 0x0000001a0b6d7223 */ /* 0x040fe2000000006d */
[----:B------:R-:W-:Y:S01]  /*5050*/  FFMA R113, R11, R27, R113 ;  /* 0x0000001b0b717223 */ /* 0x000fe20000000071 */
[-C--:B------:R-:W-:Y:S01]  /*5060*/  FFMA R116, R24, R63.reuse, R116 ;  /* 0x0000003f18747223 */ /* 0x080fe20000000074 */
[-C--:B------:R-:W-:Y:S01]  /*5070*/  FFMA R117, R25, R63.reuse, R117 ;  /* 0x0000003f19757223 */ /* 0x080fe20000000075 */
[----:B------:R-:W-:Y:S01]  /*5080*/  FFMA R118, R26, R63, R118 ;  /* 0x0000003f1a767223 */ /* 0x000fe20000000076 */
[----:B------:R-:W-:Y:S01]  /*5090*/  FFMA R39, R63, R27, R62 ;  /* 0x0000001b3f277223 */ /* 0x000fe2000000003e */
[----:B------:R-:W4:Y:S01]  /*50a0*/  LDS.128 R76, [R12+0xc0] ;  /* 0x0000c0000c4c7984 */ /* 0x000f220000000c00 */
[C---:B0-----:R-:W-:Y:S01]  /*50b0*/  FFMA R98, R64.reuse, R68, R98 ;  /* 0x0000004440627223 */ /* 0x041fe20000000062 */
[C---:B------:R-:W-:Y:S01]  /*50c0*/  FFMA R97, R64.reuse, R69, R97 ;  /* 0x0000004540617223 */ /* 0x040fe20000000061 */
[C---:B------:R-:W-:Y:S01]  /*50d0*/  FFMA R96, R64.reuse, R70, R96 ;  /* 0x0000004640607223 */ /* 0x040fe20000000060 */
[C---:B------:R-:W-:Y:S01]  /*50e0*/  FFMA R107, R64.reuse, R71, R107 ;  /* 0x00000047406b7223 */ /* 0x040fe2000000006b */
[C---:B-1----:R-:W-:Y:S01]  /*50f0*/  FFMA R43, R64.reuse, R56, R60 ;  /* 0x00000038402b7223 */ /* 0x042fe2000000003c */
[C---:B------:R-:W-:Y:S01]  /*5100*/  FFMA R120, R64.reuse, R57, R120 ;  /* 0x0000003940787223 */ /* 0x040fe20000000078 */
[CC--:B------:R-:W-:Y:S01]  /*5110*/  FFMA R90, R64.reuse, R58.reuse, R90 ;  /* 0x0000003a405a7223 */ /* 0x0c0fe2000000005a */
[----:B------:R-:W-:Y:S01]  /*5120*/  FFMA R95, R64, R59, R95 ;  /* 0x0000003b405f7223 */ /* 0x000fe2000000005f */
[----:B------:R-:W0:Y:S01]  /*5130*/  LDS.128 R8, [R12+0x240] ;  /* 0x000240000c087984 */ /* 0x000e220000000c00 */
[----:B--2---:R-:W-:-:S03]  /*5140*/  FFMA R64, R20, R58, R72 ;  /* 0x0000003a14407223 */ /* 0x004fc60000000048 */
[----:B------:R-:W1:Y:S01]  /*5150*/  LDS.128 R24, [R12+0x2c0] ;  /* 0x0002c0000c187984 */ /* 0x000e620000000c00 */
[----:B------:R-:W-:-:S03]  /*5160*/  FFMA R104, R68, R20, R104 ;  /* 0x0000001444687223 */ /* 0x000fc60000000068 */
[----:B------:R-:W2:Y:S01]  /*5170*/  LDS.128 R60, [R12+0x340] ;  /* 0x000340000c3c7984 */ /* 0x000ea20000000c00 */
[C---:B------:R-:W-:Y:S01]  /*5180*/  FFMA R103, R20.reuse, R69, R103 ;  /* 0x0000004514677223 */ /* 0x040fe20000000067 */
[C---:B------:R-:W-:Y:S02]  /*5190*/  FFMA R102, R20.reuse, R70, R102 ;  /* 0x0000004614667223 */ /* 0x040fe40000000066 */
[----:B------:R-:W5:Y:S01]  /*51a0*/  LDS.128 R72, [R12+0x3c0] ;  /* 0x0003c0000c487984 */ /* 0x000f620000000c00 */
[C---:B------:R-:W-:Y:S01]  /*51b0*/  FFMA R94, R20.reuse, R71, R94 ;  /* 0x00000047145e7223 */ /* 0x040fe2000000005e */
[C---:B------:R-:W-:Y:S01]  /*51c0*/  FFMA R54, R20.reuse, R56, R54 ;  /* 0x0000003814367223 */ /* 0x040fe20000000036 */
[C---:B------:R-:W-:Y:S01]  /*51d0*/  FFMA R53, R20.reuse, R57, R53 ;  /* 0x0000003914357223 */ /* 0x040fe20000000035 */
[----:B------:R-:W-:Y:S01]  /*51e0*/  FFMA R111, R20, R59, R111 ;  /* 0x0000003b146f7223 */ /* 0x000fe2000000006f */
[----:B---3--:R-:W-:Y:S02]  /*51f0*/  FFMA R20, R32, R71, R80 ;  /* 0x0000004720147223 */ /* 0x008fe40000000050 */
[----:B------:R-:W3:Y:S01]  /*5200*/  LDS.128 R80, [R44+0x880] ;  /* 0x000880002c507984 */ /* 0x000ee20000000c00 */
[----:B------:R-:W-:Y:S01]  /*5210*/  FFMA R119, R68, R32, R119 ;  /* 0x0000002044777223 */ /* 0x000fe20000000077 */
[C---:B------:R-:W-:Y:S01]  /*5220*/  FFMA R105, R32.reuse, R69, R105 ;  /* 0x0000004520697223 */ /* 0x040fe20000000069 */
[C---:B------:R-:W-:Y:S01]  /*5230*/  FFMA R50, R32.reuse, R70, R50 ;  /* 0x0000004620327223 */ /* 0x040fe20000000032 */
[C---:B------:R-:W-:Y:S01]  /*5240*/  FFMA R15, R32.reuse, R56, R15 ;  /* 0x00000038200f7223 */ /* 0x040fe2000000000f */
[C---:B------:R-:W-:Y:S01]  /*5250*/  FFMA R13, R32.reuse, R57, R13 ;  /* 0x00000039200d7223 */ /* 0x040fe2000000000d */
[C---:B------:R-:W-:Y:S01]  /*5260*/  FFMA R14, R32.reuse, R58, R14 ;  /* 0x0000003a200e7223 */ /* 0x040fe2000000000e */
[----:B------:R-:W-:Y:S01]  /*5270*/  FFMA R112, R32, R59, R112 ;  /* 0x0000003b20707223 */ /* 0x000fe20000000070 */
[----:B----4-:R-:W-:Y:S01]  /*5280*/  FFMA R101, R68, R76, R101 ;  /* 0x0000004c44657223 */ /* 0x010fe20000000065 */
[C---:B------:R-:W-:Y:S01]  /*5290*/  FFMA R100, R76.reuse, R69, R100 ;  /* 0x000000454c647223 */ /* 0x040fe20000000064 */
[C---:B------:R-:W-:Y:S01]  /*52a0*/  FFMA R99, R76.reuse, R70, R99 ;  /* 0x000000464c637223 */ /* 0x040fe20000000063 */
[C---:B------:R-:W-:Y:S01]  /*52b0*/  FFMA R40, R76.reuse, R57, R40 ;  /* 0x000000394c287223 */ /* 0x040fe20000000028 */
[C---:B------:R-:W-:Y:S01]  /*52c0*/  FFMA R92, R76.reuse, R58, R92 ;  /* 0x0000003a4c5c7223 */ /* 0x040fe2000000005c */
[----:B------:R-:W-:Y:S01]  /*52d0*/  FFMA R93, R76, R56, R93 ;  /* 0x000000384c5d7223 */ /* 0x000fe2000000005d */
        /* <DEDUP_REMOVED lines=14> */
[----:B------:R-:W-:Y:S01]  /*53c0*/  FFMA R49, R24, R58, R49 ;  /* 0x0000003a18317223 */ /* 0x000fe20000000031 */
[-C--:B--2---:R-:W-:Y:S01]  /*53d0*/  FFMA R38, R68, R60.reuse, R38 ;  /* 0x0000003c44267223 */ /* 0x084fe20000000026 */
[----:B------:R-:W-:Y:S01]  /*53e0*/  FFMA R24, R24, R59, R30 ;  /* 0x0000003b18187223 */ /* 0x000fe2000000001e */
[-C--:B------:R-:W-:Y:S01]  /*53f0*/  FFMA R42, R60, R69.reuse, R42 ;  /* 0x000000453c2a7223 */ /* 0x080fe2000000002a */
[----:B------:R-:W-:Y:S01]  /*5400*/  FFMA R8, R56, R60, R31 ;  /* 0x0000003c38087223 */ /* 0x000fe2000000001f */
[----:B-----5:R-:W-:Y:S01]  /*5410*/  FFMA R68, R68, R72, R28 ;  /* 0x0000004844447223 */ /* 0x020fe2000000001c */
[----:B------:R-:W-:Y:S01]  /*5420*/  FFMA R36, R72, R69, R36 ;  /* 0x0000004548247223 */ /* 0x000fe20000000024 */
[----:B------:R-:W0:Y:S01]  /*5430*/  LDS.128 R28, [R44+0x890] ;  /* 0x000890002c1c7984 */ /* 0x000e220000000c00 */
[C---:B------:R-:W-:Y:S01]  /*5440*/  FFMA R87, R60.reuse, R70, R87 ;  /* 0x000000463c577223 */ /* 0x040fe20000000057 */
[CC--:B------:R-:W-:Y:S01]  /*5450*/  FFMA R85, R60.reuse, R57.reuse, R85 ;  /* 0x000000393c557223 */ /* 0x0c0fe20000000055 */
[-C--:B------:R-:W-:Y:S01]  /*5460*/  FFMA R114, R60, R58.reuse, R114 ;  /* 0x0000003a3c727223 */ /* 0x080fe20000000072 */
[C---:B------:R-:W-:Y:S01]  /*5470*/  FFMA R117, R72.reuse, R57, R117 ;  /* 0x0000003948757223 */ /* 0x040fe20000000075 */
[----:B------:R-:W-:Y:S01]  /*5480*/  FFMA R118, R72, R58, R118 ;  /* 0x0000003a48767223 */ /* 0x000fe20000000076 */
[-C--:B------:R-:W-:Y:S01]  /*5490*/  FFMA R108, R76, R59.reuse, R108 ;  /* 0x0000003b4c6c7223 */ /* 0x080fe2000000006c */
[----:B------:R-:W-:Y:S01]  /*54a0*/  FFMA R115, R60, R59, R115 ;  /* 0x0000003b3c737223 */ /* 0x000fe20000000073 */
[----:B------:R-:W-:Y:S01]  /*54b0*/  FFMA R70, R72, R70, R46 ;  /* 0x0000004648467223 */ /* 0x000fe2000000002e */
[----:B------:R-:W-:Y:S01]  /*54c0*/  FFMA R116, R56, R72, R116 ;  /* 0x0000004838747223 */ /* 0x000fe20000000074 */
[-C--:B---3--:R-:W-:Y:S01]  /*54d0*/  FFMA R97, R65, R81.reuse, R97 ;  /* 0x0000005141617223 */ /* 0x088fe20000000061 */
[----:B------:R-:W-:Y:S01]  /*54e0*/  FFMA R100, R77, R81, R100 ;  /* 0x000000514d647223 */ /* 0x000fe20000000064 */
[C---:B------:R-:W-:Y:S01]  /*54f0*/  FFMA R103, R81.reuse, R21, R103 ;  /* 0x0000001551677223 */ /* 0x040fe20000000067 */
[C---:B------:R-:W-:Y:S01]  /*5500*/  FFMA R105, R81.reuse, R33, R105 ;  /* 0x0000002151697223 */ /* 0x040fe20000000069 */
[C---:B------:R-:W-:Y:S01]  /*5510*/  FFMA R86, R81.reuse, R9, R86 ;  /* 0x0000000951567223 */ /* 0x040fe20000000056 */
[C---:B------:R-:W-:Y:S01]  /*5520*/  FFMA R58, R81.reuse, R25, R41 ;  /* 0x00000019513a7223 */ /* 0x040fe20000000029 */
[C---:B------:R-:W-:Y:S01]  /*5530*/  FFMA R57, R81.reuse, R61, R42 ;  /* 0x0000003d51397223 */ /* 0x040fe2000000002a */
[----:B------:R-:W-:Y:S01]  /*5540*/  FFMA R59, R72, R59, R39 ;  /* 0x0000003b483b7223 */ /* 0x000fe20000000027 */
[C---:B------:R-:W-:Y:S01]  /*5550*/  FFMA R46, R80.reuse, R25, R37 ;  /* 0x00000019502e7223 */ /* 0x040fe20000000025 */
[----:B------:R-:W-:Y:S01]  /*5560*/  FFMA R56, R80, R61, R38 ;  /* 0x0000003d50387223 */ /* 0x000fe20000000026 */
[----:B------:R-:W-:-:S02]  /*5570*/  FFMA R81, R81, R73, R36 ;  /* 0x0000004951517223 */ /* 0x000fc40000000024 */
[----:B------:R-:W1:Y:S01]  /*5580*/  LDS.128 R36, [R44+0x900] ;  /* 0x000900002c247984 */ /* 0x000e620000000c00 */
        /* <DEDUP_REMOVED lines=15> */
[C---:B------:R-:W-:Y:S01]  /*5680*/  FFMA R107, R65.reuse, R83, R107 ;  /* 0x00000053416b7223 */ /* 0x040fe2000000006b */
[----:B------:R-:W-:Y:S01]  /*5690*/  FFMA R80, R80, R73, R68 ;  /* 0x0000004950507223 */ /* 0x000fe20000000044 */
[----:B0-----:R-:W-:Y:S01]  /*56a0*/  FFMA R60, R28, R65, R43 ;  /* 0x000000411c3c7223 */ /* 0x001fe2000000002b */
[C---:B------:R-:W-:Y:S01]  /*56b0*/  FFMA R120, R65.reuse, R29, R120 ;  /* 0x0000001d41787223 */ /* 0x040fe20000000078 */
[CC--:B------:R-:W-:Y:S01]  /*56c0*/  FFMA R90, R65.reuse, R30.reuse, R90 ;  /* 0x0000001e415a7223 */ /* 0x0c0fe2000000005a */
[----:B------:R-:W-:Y:S01]  /*56d0*/  FFMA R95, R65, R31, R95 ;  /* 0x0000001f415f7223 */ /* 0x000fe2000000005f */
        /* <DEDUP_REMOVED lines=28> */
[----:B------:R-:W0:Y:S01]  /*58a0*/  LDS.128 R40, [R44+0x910] ;  /* 0x000910002c287984 */ /* 0x000e220000000c00 */
        /* <DEDUP_REMOVED lines=40> */
[----:B------:R-:W-:Y:S01]  /*5b30*/  FFMA R89, R39, R74, R89 ;  /* 0x0000004a27597223 */ /* 0x000fe20000000059 */
[----:B------:R-:W-:Y:S04]  /*5b40*/  LDS.128 R68, [R12+0xd0] ;  /* 0x0000d0000c447984 */ /* 0x000fe80000000c00 */
        /* <DEDUP_REMOVED lines=10> */
[C---:B------:R-:W-:Y:S01]  /*5bf0*/  FFMA R85, R41.reuse, R62, R85 ;  /* 0x0000003e29557223 */ /* 0x040fe20000000055 */
[C---:B------:R-:W-:Y:S01]  /*5c00*/  FFMA R114, R62.reuse, R42, R114 ;  /* 0x0000002a3e727223 */ /* 0x040fe20000000072 */
        /* <DEDUP_REMOVED lines=20> */
[----:B------:R-:W-:Y:S01]  /*5d50*/  FFMA R74, R74, R43, R59 ;  /* 0x0000002b4a4a7223 */ /* 0x000fe2000000003b */
[C---:B-1----:R-:W-:Y:S01]  /*5d60*/  FFMA R98, R28.reuse, R67, R98 ;  /* 0x000000431c627223 */ /* 0x042fe20000000062 */
        /* <DEDUP_REMOVED lines=32> */
[----:B--2---:R-:W-:Y:S01]  /*5f70*/  FFMA R54, R36, R23, R54 ;  /* 0x0000001724367223 */ /* 0x004fe20000000036 */
[----:B------:R-:W-:-:S02]  /*5f80*/  FFMA R53, R23, R37, R53 ;  /* 0x0000002517357223 */ /* 0x000fc40000000035 */
[----:B------:R-:W0:Y:S01]  /*5f90*/  LDS.128 R56, [R44+0xa00] ;  /* 0x000a00002c387984 */ /* 0x000e220000000c00 */
[CC--:B------:R-:W-:Y:S01]  /*5fa0*/  FFMA R72, R23.reuse, R38.reuse, R64 ;  /* 0x0000002617487223 */ /* 0x0c0fe20000000040 */
[----:B------:R-:W-:Y:S02]  /*5fb0*/  FFMA R111, R23, R39, R111 ;  /* 0x00000027176f7223 */ /* 0x000fe4000000006f */
[----:B------:R-:W1:Y:S04]  /*5fc0*/  LDS.128 R28, [R44+0xa10] ;  /* 0x000a10002c1c7984 */ /* 0x000e680000000c00 */
[----:B------:R-:W2:Y:S01]  /*5fd0*/  LDS.128 R20, [R12+0x150] ;  /* 0x000150000c147984 */ /* 0x000ea20000000c00 */
[C---:B------:R-:W-:Y:S01]  /*5fe0*/  FFMA R60, R36.reuse, R67, R60 ;  /* 0x00000043243c7223 */ /* 0x040fe2000000003c */
[C---:B------:R-:W-:Y:S01]  /*5ff0*/  FFMA R120, R67.reuse, R37, R120 ;  /* 0x0000002543787223 */ /* 0x040fe20000000078 */
[CC--:B------:R-:W-:Y:S01]  /*6000*/  FFMA R90, R67.reuse, R38.reuse, R90 ;  /* 0x00000026435a7223 */ /* 0x0c0fe2000000005a */
[----:B------:R-:W-:Y:S01]  /*6010*/  FFMA R95, R67, R39, R95 ;  /* 0x00000027435f7223 */ /* 0x000fe2000000005f */
[----:B------:R-:W-:Y:S01]  /*6020*/  FFMA R65, R79, R37, R65 ;  /* 0x000000254f417223 */ /* 0x000fe20000000041 */
[C---:B------:R-:W-:Y:S01]  /*6030*/  FFMA R15, R36.reuse, R35, R15 ;  /* 0x00000023240f7223 */ /* 0x040fe2000000000f */
[C---:B------:R-:W-:Y:S01]  /*6040*/  FFMA R13, R35.reuse, R37, R13 ;  /* 0x00000025230d7223 */ /* 0x040fe2000000000d */
[CC--:B------:R-:W-:Y:S01]  /*6050*/  FFMA R14, R35.reuse, R38.reuse, R14 ;  /* 0x00000026230e7223 */ /* 0x0c0fe2000000000e */
[----:B------:R-:W-:Y:S01]  /*6060*/  FFMA R112, R35, R39, R112 ;  /* 0x0000002723707223 */ /* 0x000fe20000000070 */
[C---:B------:R-:W-:Y:S01]  /*6070*/  FFMA R93, R36.reuse, R79, R93 ;  /* 0x0000004f245d7223 */ /* 0x040fe2000000005d */
[CC--:B------:R-:W-:Y:S01]  /*6080*/  FFMA R92, R79.reuse, R38.reuse, R92 ;  /* 0x000000264f5c7223 */ /* 0x0c0fe2000000005c */
[----:B------:R-:W-:Y:S01]  /*6090*/  FFMA R108, R79, R39, R108 ;  /* 0x000000274f6c7223 */ /* 0x000fe2000000006c */
[----:B------:R-:W3:Y:S01]  /*60a0*/  LDS.128 R32, [R12+0x1d0] ;  /* 0x0001d0000c207984 */ /* 0x000ee20000000c00 */
        /* <DEDUP_REMOVED lines=26> */
[----:B------:R-:W-:Y:S01]  /*6250*/  FFMA R40, R68, R29, R65 ;  /* 0x0000001d44287223 */ /* 0x000fe20000000041 */
[----:B------:R-:W-:Y:S01]  /*6260*/  FFMA R101, R56, R68, R101 ;  /* 0x0000004438657223 */ /* 0x000fe20000000065 */
[C---:B------:R-:W-:Y:S01]  /*6270*/  FFMA R100, R68.reuse, R57, R100 ;  /* 0x0000003944647223 */ /* 0x040fe20000000064 */
[C---:B------:R-:W-:Y:S01]  /*6280*/  FFMA R99, R68.reuse, R58, R99 ;  /* 0x0000003a44637223 */ /* 0x040fe20000000063 */
[C---:B------:R-:W-:Y:S01]  /*6290*/  FFMA R106, R68.reuse, R59, R106 ;  /* 0x0000003b446a7223 */ /* 0x040fe2000000006a */
[C---:B------:R-:W-:Y:S01]  /*62a0*/  FFMA R93, R68.reuse, R28, R93 ;  /* 0x0000001c445d7223 */ /* 0x040fe2000000005d */
[CC--:B------:R-:W-:Y:S01]  /*62b0*/  FFMA R92, R68.reuse, R30.reuse, R92 ;  /* 0x0000001e445c7223 */ /* 0x0c0fe2000000005c */
[----:B------:R-:W-:Y:S01]  /*62c0*/  FFMA R108, R68, R31, R108 ;  /* 0x0000001f446c7223 */ /* 0x000fe2000000006c */
[----:B------:R-:W1:Y:S01]  /*62d0*/  LDS.128 R64, [R12+0x350] ;  /* 0x000350000c407984 */ /* 0x000e620000000c00 */
[----:B--2---:R-:W-:-:S03]  /*62e0*/  FFMA R68, R20, R30, R72 ;  /* 0x0000001e14447223 */ /* 0x004fc60000000048 */
[----:B------:R-:W2:Y:S01]  /*62f0*/  LDS.128 R72, [R12+0x3d0] ;  /* 0x0003d0000c487984 */ /* 0x000ea20000000c00 */
[----:B------:R-:W-:Y:S01]  /*6300*/  FFMA R104, R56, R20, R104 ;  /* 0x0000001438687223 */ /* 0x000fe20000000068 */
[C---:B------:R-:W-:Y:S01]  /*6310*/  FFMA R103, R20.reuse, R57, R103 ;  /* 0x0000003914677223 */ /* 0x040fe20000000067 */
[C---:B------:R-:W-:Y:S01]  /*6320*/  FFMA R102, R20.reuse, R58, R102 ;  /* 0x0000003a14667223 */ /* 0x040fe20000000066 */
[C---:B------:R-:W-:Y:S01]  /*6330*/  FFMA R94, R20.reuse, R59, R94 ;  /* 0x0000003b145e7223 */ /* 0x040fe2000000005e */
[C---:B------:R-:W-:Y:S01]  /*6340*/  FFMA R54, R20.reuse, R28, R54 ;  /* 0x0000001c14367223 */ /* 0x040fe20000000036 */
[C---:B------:R-:W-:Y:S01]  /*6350*/  FFMA R53, R20.reuse, R29, R53 ;  /* 0x0000001d14357223 */ /* 0x040fe20000000035 */
[----:B------:R-:W-:Y:S01]  /*6360*/  FFMA R111, R20, R31, R111 ;  /* 0x0000001f146f7223 */ /* 0x000fe2000000006f */
[----:B---3--:R-:W-:Y:S01]  /*6370*/  FFMA R20, R32, R59, R76 ;  /* 0x0000003b20147223 */ /* 0x008fe2000000004c */
[----:B------:R-:W-:Y:S01]  /*6380*/  FFMA R119, R56, R32, R119 ;  /* 0x0000002038777223 */ /* 0x000fe20000000077 */
[----:B------:R-:W3:Y:S01]  /*6390*/  LDS.128 R76, [R44+0xa80] ;  /* 0x000a80002c4c7984 */ /* 0x000ee20000000c00 */
        /* <DEDUP_REMOVED lines=22> */
[-C--:B-1----:R-:W-:Y:S01]  /*6500*/  FFMA R121, R56, R64.reuse, R10 ;  /* 0x0000004038797223 */ /* 0x082fe2000000000a */
[----:B------:R-:W-:Y:S01]  /*6510*/  FFMA R24, R28, R64, R8 ;  /* 0x000000401c187223 */ /* 0x000fe20000000008 */
[C---:B------:R-:W-:Y:S01]  /*6520*/  FFMA R85, R64.reuse, R29, R85 ;  /* 0x0000001d40557223 */ /* 0x040fe20000000055 */
[----:B------:R-:W0:Y:S01]  /*6530*/  LDS.128 R8, [R44+0xa90] ;  /* 0x000a90002c087984 */ /* 0x000e220000000c00 */
[C---:B------:R-:W-:Y:S01]  /*6540*/  FFMA R114, R64.reuse, R30, R114 ;  /* 0x0000001e40727223 */ /* 0x040fe20000000072 */
[----:B------:R-:W-:Y:S01]  /*6550*/  FFMA R115, R64, R31, R115 ;  /* 0x0000001f40737223 */ /* 0x000fe20000000073 */
[----:B--2---:R-:W-:Y:S01]  /*6560*/  FFMA R116, R28, R72, R116 ;  /* 0x000000481c747223 */ /* 0x004fe20000000074 */
[C---:B------:R-:W-:Y:S01]  /*6570*/  FFMA R117, R72.reuse, R29, R117 ;  /* 0x0000001d48757223 */ /* 0x040fe20000000075 */
[C---:B------:R-:W-:Y:S01]  /*6580*/  FFMA R118, R72.reuse, R30, R118 ;  /* 0x0000001e48767223 */ /* 0x040fe20000000076 */
[----:B------:R-:W-:-:S02]  /*6590*/  FFMA R63, R72, R31, R63 ;  /* 0x0000001f483f7223 */ /* 0x000fc4000000003f */
[----:B------:R-:W1:Y:S01]  /*65a0*/  LDS.128 R28, [R44+0xb00] ;  /* 0x000b00002c1c7984 */ /* 0x000e620000000c00 */
[C---:B------:R-:W-:Y:S01]  /*65b0*/  FFMA R83, R64.reuse, R57, R62 ;  /* 0x0000003940537223 */ /* 0x040fe2000000003e */
[C---:B------:R-:W-:Y:S01]  /*65c0*/  FFMA R87, R64.reuse, R58, R87 ;  /* 0x0000003a40577223 */ /* 0x040fe20000000057 */
[----:B------:R-:W-:Y:S01]  /*65d0*/  FFMA R19, R64, R59, R19 ;  /* 0x0000003b40137223 */ /* 0x000fe20000000013 */
[----:B------:R-:W-:Y:S01]  /*65e0*/  FFMA R80, R56, R72, R80 ;  /* 0x0000004838507223 */ /* 0x000fe20000000050 */
[C---:B------:R-:W-:Y:S01]  /*65f0*/  FFMA R81, R72.reuse, R57, R81 ;  /* 0x0000003948517223 */ /* 0x040fe20000000051 */
[C---:B------:R-:W-:Y:S01]  /*6600*/  FFMA R82, R72.reuse, R58, R82 ;  /* 0x0000003a48527223 */ /* 0x040fe20000000052 */
[----:B------:R-:W-:Y:S01]  /*6610*/  FFMA R89, R72, R59, R89 ;  /* 0x0000003b48597223 */ /* 0x000fe20000000059 */
[C---:B---3--:R-:W-:Y:S01]  /*6620*/  FFMA R62, R76.reuse, R37, R46 ;  /* 0x000000254c3e7223 */ /* 0x048fe2000000002e */
        /* <DEDUP_REMOVED lines=124> */
[----:B------:R-:W-:Y:S01]  /*6df0*/  FFMA R118, R58, R74, R118 ;  /* 0x0000004a3a767223 */ /* 0x000fe20000000076 */
[C---:B0-----:R-:W-:Y:S01]  /*6e00*/  FFMA R72, R10.reuse, R35, R50 ;  /* 0x000000230a487223 */ /* 0x041fe20000000032 */
[----:B------:R-:W-:Y:S01]  /*6e10*/  FFMA R66, R10, R27, R47 ;  /* 0x0000001b0a427223 */ /* 0x000fe2000000002f */
[----:B------:R-:W-:Y:S01]  /*6e20*/  FFMA R73, R23, R11, R94 ;  /* 0x0000000b17497223 */ /* 0x000fe2000000005e */
[----:B------:R-:W-:Y:S01]  /*6e30*/  FFMA R93, R56, R70, R93 ;  /* 0x00000046385d7223 */ /* 0x000fe2000000005d */
[C---:B------:R-:W-:Y:S01]  /*6e40*/  FFMA R40, R70.reuse, R57, R40 ;  /* 0x0000003946287223 */ /* 0x040fe20000000028 */
[C---:B------:R-:W-:Y:S01]  /*6e50*/  FFMA R92, R70.reuse, R58, R92 ;  /* 0x0000003a465c7223 */ /* 0x040fe2000000005c */
        /* <DEDUP_REMOVED lines=32> */
[C---:B-1----:R-:W-:Y:S01]  /*7060*/  FFMA R80, R28.reuse, R43, R21 ;  /* 0x0000002b1c507223 */ /* 0x042fe20000000015 */
[C---:B------:R-:W-:Y:S01]  /*7070*/  FFMA R120, R43.reuse, R29, R120 ;  /* 0x0000001d2b787223 */ /* 0x040fe20000000078 */
[CC--:B------:R-:W-:Y:S01]  /*7080*/  FFMA R90, R43.reuse, R30.reuse, R90 ;  /* 0x0000001e2b5a7223 */ /* 0x0c0fe2000000005a */
[----:B------:R-:W0:Y:S01]  /*7090*/  LDS.128 R8, [R44+0xc10] ;  /* 0x000c10002c087984 */ /* 0x000e220000000c00 */
[----:B------:R-:W-:Y:S01]  /*70a0*/  FFMA R95, R43, R31, R95 ;  /* 0x0000001f2b5f7223 */ /* 0x000fe2000000005f */
[C---:B------:R-:W-:Y:S01]  /*70b0*/  FFMA R54, R28.reuse, R23, R54 ;  /* 0x000000171c367223 */ /* 0x040fe20000000036 */
[C---:B------:R-:W-:Y:S01]  /*70c0*/  FFMA R53, R23.reuse, R29, R53 ;  /* 0x0000001d17357223 */ /* 0x040fe20000000035 */
[----:B------:R-:W1:Y:S01]  /*70d0*/  LDS.128 R60, [R44+0xc00] ;  /* 0x000c00002c3c7984 */ /* 0x000e620000000c00 */
[CC--:B------:R-:W-:Y:S01]  /*70e0*/  FFMA R43, R23.reuse, R30.reuse, R68 ;  /* 0x0000001e172b7223 */ /* 0x0c0fe20000000044 */
[----:B------:R-:W-:Y:S01]  /*70f0*/  FFMA R111, R23, R31, R111 ;  /* 0x0000001f176f7223 */ /* 0x000fe2000000006f */
[C---:B------:R-:W-:Y:S01]  /*7100*/  FFMA R18, R28.reuse, R27, R18 ;  /* 0x0000001b1c127223 */ /* 0x040fe20000000012 */
[----:B------:R-:W2:Y:S01]  /*7110*/  LDS.128 R20, [R12+0x160] ;  /* 0x000160000c147984 */ /* 0x000ea20000000c00 */
        /* <DEDUP_REMOVED lines=16> */
[----:B------:R-:W4:Y:S01]  /*7220*/  LDS.128 R76, [R12+0xe0] ;  /* 0x0000e0000c4c7984 */ /* 0x000f220000000c00 */
[----:B------:R-:W-:Y:S01]  /*7230*/  FFMA R52, R28, R39, R52 ;  /* 0x000000271c347223 */ /* 0x000fe20000000034 */
[----:B------:R-:W-:-:S02]  /*7240*/  FFMA R48, R39, R29, R48 ;  /* 0x0000001d27307223 */ /* 0x000fc40000000030 */
[----:B------:R-:W5:Y:S01]  /*7250*/  LDS.128 R68, [R12+0x260] ;  /* 0x000260000c447984 */ /* 0x000f620000000c00 */
[C---:B------:R-:W-:Y:S01]  /*7260*/  FFMA R49, R39.reuse, R30, R49 ;  /* 0x0000001e27317223 */ /* 0x040fe20000000031 */
[----:B------:R-:W-:Y:S02]  /*7270*/  FFMA R36, R39, R31, R36 ;  /* 0x0000001f27247223 */ /* 0x000fe40000000024 */
[----:B------:R-:W5:Y:S01]  /*7280*/  LDS.128 R84, [R12+0x360] ;  /* 0x000360000c547984 */ /* 0x000f620000000c00 */
[-C--:B------:R-:W-:Y:S01]  /*7290*/  FFMA R116, R28, R75.reuse, R116 ;  /* 0x0000004b1c747223 */ /* 0x080fe20000000074 */
[-C--:B------:R-:W-:Y:S01]  /*72a0*/  FFMA R117, R29, R75.reuse, R117 ;  /* 0x0000004b1d757223 */ /* 0x080fe20000000075 */
[----:B------:R-:W-:Y:S01]  /*72b0*/  FFMA R118, R30, R75, R118 ;  /* 0x0000004b1e767223 */ /* 0x000fe20000000076 */
[----:B------:R-:W-:Y:S02]  /*72c0*/  FFMA R39, R75, R31, R74 ;  /* 0x0000001f4b277223 */ /* 0x000fe4000000004a */
[----:B------:R-:W-:Y:S01]  /*72d0*/  LDS.128 R28, [R44+0xc80] ;  /* 0x000c80002c1c7984 */ /* 0x000fe20000000c00 */
        /* <DEDUP_REMOVED lines=12> */
[C---:B------:R-:W-:Y:S01]  /*73a0*/  FFMA R56, R20.reuse, R63, R73 ;  /* 0x0000003f14387223 */ /* 0x040fe20000000049 */
[C---:B------:R-:W-:Y:S01]  /*73b0*/  FFMA R54, R20.reuse, R8, R54 ;  /* 0x0000000814367223 */ /* 0x040fe20000000036 */
[C---:B------:R-:W-:Y:S01]  /*73c0*/  FFMA R53, R20.reuse, R9, R53 ;  /* 0x0000000914357223 */ /* 0x040fe20000000035 */
[C---:B------:R-:W-:Y:S01]  /*73d0*/  FFMA R43, R20.reuse, R10, R43 ;  /* 0x0000000a142b7223 */ /* 0x040fe2000000002b */
[----:B------:R-:W-:Y:S01]  /*73e0*/  FFMA R111, R20, R11, R111 ;  /* 0x0000000b146f7223 */ /* 0x000fe2000000006f */
[----:B---3--:R-:W-:-:S02]  /*73f0*/  FFMA R20, R24, R62, R72 ;  /* 0x0000003e18147223 */ /* 0x008fc40000000048 */
[----:B------:R-:W1:Y:S01]  /*7400*/  LDS.128 R72, [R12+0x3e0] ;  /* 0x0003e0000c487984 */ /* 0x000e620000000c00 */
        /* <DEDUP_REMOVED lines=15> */
[----:B-----5:R-:W-:Y:S01]  /*7500*/  FFMA R24, R60, R68, R32 ;  /* 0x000000443c187223 */ /* 0x020fe20000000020 */
[C---:B------:R-:W-:Y:S01]  /*7510*/  FFMA R42, R68.reuse, R61, R42 ;  /* 0x0000003d442a7223 */ /* 0x040fe2000000002a */
[C---:B------:R-:W-:Y:S01]  /*7520*/  FFMA R66, R68.reuse, R62, R66 ;  /* 0x0000003e44427223 */ /* 0x040fe20000000042 */
        /* <DEDUP_REMOVED lines=20> */
[----:B-1----:R-:W-:Y:S01]  /*7670*/  FFMA R116, R8, R72, R116 ;  /* 0x0000004808747223 */ /* 0x002fe20000000074 */
[----:B------:R-:W0:Y:S01]  /*7680*/  LDS.128 R32, [R44+0xc90] ;  /* 0x000c90002c207984 */ /* 0x000e220000000c00 */
[C---:B------:R-:W-:Y:S01]  /*7690*/  FFMA R117, R72.reuse, R9, R117 ;  /* 0x0000000948757223 */ /* 0x040fe20000000075 */
[C---:B------:R-:W-:Y:S01]  /*76a0*/  FFMA R118, R72.reuse, R10, R118 ;  /* 0x0000000a48767223 */ /* 0x040fe20000000076 */
[----:B------:R-:W-:-:S02]  /*76b0*/  FFMA R39, R72, R11, R39 ;  /* 0x0000000b48277223 */ /* 0x000fc40000000027 */
[----:B------:R-:W1:Y:S01]  /*76c0*/  LDS.128 R8, [R44+0xd00] ;  /* 0x000d00002c087984 */ /* 0x000e620000000c00 */
[----:B------:R-:W-:Y:S01]  /*76d0*/  FFMA R19, R84, R63, R19 ;  /* 0x0000003f54137223 */ /* 0x000fe20000000013 */
[----:B------:R-:W-:Y:S01]  /*76e0*/  FFMA R60, R60, R72, R37 ;  /* 0x000000483c3c7223 */ /* 0x000fe20000000025 */
[C---:B------:R-:W-:Y:S01]  /*76f0*/  FFMA R84, R72.reuse, R61, R41 ;  /* 0x0000003d48547223 */ /* 0x040fe20000000029 */
[C---:B------:R-:W-:Y:S01]  /*7700*/  FFMA R65, R72.reuse, R62, R65 ;  /* 0x0000003e48417223 */ /* 0x040fe20000000041 */
[----:B------:R-:W-:Y:S01]  /*7710*/  FFMA R89, R72, R63, R89 ;  /* 0x0000003f48597223 */ /* 0x000fe20000000059 */
        /* <DEDUP_REMOVED lines=97> */
[----:B------:R-:W0:Y:S04]  /*7d30*/  LDS.128 R32, [R44+0xd80] ;  /* 0x000d80002c207984 */ /* 0x000e280000000c00 */
        /* <DEDUP_REMOVED lines=14> */
[----:B------:R-:W-:Y:S01]  /*7e20*/  FFMA R18, R28, R70, R18 ;  /* 0x000000461c127223 */ /* 0x000fe20000000012 */
[C---:B------:R-:W-:Y:S01]  /*7e30*/  FFMA R45, R70.reuse, R29, R45 ;  /* 0x0000001d462d7223 */ /* 0x040fe2000000002d */
[CC--:B------:R-:W-:Y:S01]  /*7e40*/  FFMA R109, R70.reuse, R30.reuse, R109 ;  /* 0x0000001e466d7223 */ /* 0x0c0fe2000000006d */
[----:B------:R-:W-:Y:S01]  /*7e50*/  FFMA R113, R70, R31, R113 ;  /* 0x0000001f46717223 */ /* 0x000fe20000000071 */
[----:B------:R-:W-:Y:S01]  /*7e60*/  FFMA R57, R22, R30, R43 ;  /* 0x0000001e16397223 */ /* 0x000fe2000000002b */
[----:B------:R-:W-:Y:S01]  /*7e70*/  FFMA R52, R28, R82, R52 ;  /* 0x000000521c347223 */ /* 0x000fe20000000034 */
[C---:B------:R-:W-:Y:S01]  /*7e80*/  FFMA R48, R82.reuse, R29, R48 ;  /* 0x0000001d52307223 */ /* 0x040fe20000000030 */
[----:B------:R-:W-:Y:S01]  /*7e90*/  FFMA R49, R82, R30, R49 ;  /* 0x0000001e52317223 */ /* 0x000fe20000000031 */
[-C--:B------:R-:W-:Y:S01]  /*7ea0*/  FFMA R116, R28, R74.reuse, R116 ;  /* 0x0000004a1c747223 */ /* 0x080fe20000000074 */
[CC--:B------:R-:W-:Y:S01]  /*7eb0*/  FFMA R117, R29.reuse, R74.reuse, R117 ;  /* 0x0000004a1d757223 */ /* 0x0c0fe20000000075 */
[----:B------:R-:W-:Y:S01]  /*7ec0*/  FFMA R118, R30, R74, R118 ;  /* 0x0000004a1e767223 */ /* 0x000fe20000000076 */
[----:B------:R-:W-:Y:S01]  /*7ed0*/  FFMA R54, R28, R22, R54 ;  /* 0x000000161c367223 */ /* 0x000fe20000000036 */
[-C--:B------:R-:W-:Y:S01]  /*7ee0*/  FFMA R111, R22, R31.reuse, R111 ;  /* 0x0000001f166f7223 */ /* 0x080fe2000000006f */
[-C--:B------:R-:W-:Y:S01]  /*7ef0*/  FFMA R82, R82, R31.reuse, R36 ;  /* 0x0000001f52527223 */ /* 0x080fe20000000024 */
[-C--:B------:R-:W-:Y:S01]  /*7f00*/  FFMA R46, R28, R86.reuse, R46 ;  /* 0x000000561c2e7223 */ /* 0x080fe2000000002e */
[----:B------:R-:W-:Y:S01]  /*7f10*/  FFMA R50, R29, R86, R50 ;  /* 0x000000561d327223 */ /* 0x000fe20000000032 */
[C---:B------:R-:W-:Y:S01]  /*7f20*/  FFMA R114, R86.reuse, R30, R114 ;  /* 0x0000001e56727223 */ /* 0x040fe20000000072 */
[-C--:B------:R-:W-:Y:S01]  /*7f30*/  FFMA R115, R86, R31.reuse, R115 ;  /* 0x0000001f56737223 */ /* 0x080fe20000000073 */
[----:B------:R-:W-:-:S02]  /*7f40*/  FFMA R74, R74, R31, R39 ;  /* 0x0000001f4a4a7223 */ /* 0x000fc40000000027 */
[----:B------:R-:W-:Y:S01]  /*7f50*/  LDS.128 R28, [R12+0x1f0] ;  /* 0x0001f0000c1c7984 */ /* 0x000fe20000000c00 */
[----:B0-----:R-:W-:Y:S01]  /*7f60*/  FFMA R98, R32, R59, R98 ;  /* 0x0000003b20627223 */ /* 0x001fe20000000062 */
[C---:B------:R-:W-:Y:S01]  /*7f70*/  FFMA R97, R59.reuse, R33, R97 ;  /* 0x000000213b617223 */ /* 0x040fe20000000061 */
[C---:B------:R-:W-:Y:S01]  /*7f80*/  FFMA R96, R59.reuse, R34, R96 ;  /* 0x000000223b607223 */ /* 0x040fe20000000060 */
[C---:B------:R-:W-:Y:S01]  /*7f90*/  FFMA R107, R59.reuse, R35, R107 ;  /* 0x000000233b6b7223 */ /* 0x040fe2000000006b */
[----:B-1----:R-:W-:Y:S01]  /*7fa0*/  FFMA R19, R8, R59, R19 ;  /* 0x0000003b08137223 */ /* 0x002fe20000000013 */
        /* <DEDUP_REMOVED lines=13> */
[----:B------:R-:W-:Y:S01]  /*8080*/  FFMA R81, R34, R75, R63 ;  /* 0x0000004b22517223 */ /* 0x000fe2000000003f */
[C---:B------:R-:W-:Y:S01]  /*8090*/  FFMA R106, R79.reuse, R35, R106 ;  /* 0x000000234f6a7223 */ /* 0x040fe2000000006a */
[----:B------:R-:W-:Y:S01]  /*80a0*/  FFMA R93, R8, R79, R93 ;  /* 0x0000004f085d7223 */ /* 0x000fe2000000005d */
[C---:B------:R-:W-:Y:S01]  /*80b0*/  FFMA R59, R79.reuse, R9, R25 ;  /* 0x000000094f3b7223 */ /* 0x040fe20000000019 */
[C---:B------:R-:W-:Y:S01]  /*80c0*/  FFMA R92, R79.reuse, R10, R92 ;  /* 0x0000000a4f5c7223 */ /* 0x040fe2000000005c */
[----:B------:R-:W-:Y:S01]  /*80d0*/  FFMA R121, R79, R11, R108 ;  /* 0x0000000b4f797223 */ /* 0x000fe2000000006c */
[CC--:B------:R-:W-:Y:S01]  /*80e0*/  FFMA R69, R32.reuse, R87.reuse, R37 ;  /* 0x0000005720457223 */ /* 0x0c0fe20000000025 */
[----:B------:R-:W-:Y:S01]  /*80f0*/  FFMA R76, R33, R87, R38 ;  /* 0x00000057214c7223 */ /* 0x000fe20000000026 */
[----:B------:R-:W-:Y:S01]  /*8100*/  LDS.128 R40, [R12+0x70] ;  /* 0x000070000c287984 */ /* 0x000fe20000000c00 */
[----:B------:R-:W-:Y:S01]  /*8110*/  FFMA R79, R23, R9, R53 ;  /* 0x00000009174f7223 */ /* 0x000fe20000000035 */
[C---:B------:R-:W-:Y:S01]  /*8120*/  FFMA R104, R32.reuse, R23, R104 ;  /* 0x0000001720687223 */ /* 0x040fe20000000068 */
[C---:B------:R-:W-:Y:S01]  /*8130*/  FFMA R119, R32.reuse, R27, R119 ;  /* 0x0000001b20777223 */ /* 0x040fe20000000077 */
[----:B------:R-:W0:Y:S01]  /*8140*/  LDS.128 R60, [R44+0xe00] ;  /* 0x000e00002c3c7984 */ /* 0x000e220000000c00 */
[----:B------:R-:W-:Y:S01]  /*8150*/  FFMA R68, R32, R83, R24 ;  /* 0x0000005320447223 */ /* 0x000fe20000000018 */
[C---:B------:R-:W-:Y:S01]  /*8160*/  FFMA R103, R33.reuse, R23, R103 ;  /* 0x0000001721677223 */ /* 0x040fe20000000067 */
[-C--:B------:R-:W-:Y:S01]  /*8170*/  FFMA R105, R33, R27.reuse, R105 ;  /* 0x0000001b21697223 */ /* 0x080fe20000000069 */
[----:B------:R-:W1:Y:S01]  /*8180*/  LDS.128 R64, [R44+0xe10] ;  /* 0x000e10002c407984 */ /* 0x000e620000000c00 */
        /* <DEDUP_REMOVED lines=9> */
[----:B------:R-:W2:Y:S01]  /*8220*/  LDS.128 R36, [R12+0xf0] ;  /* 0x0000f0000c247984 */ /* 0x000ea20000000c00 */
[C---:B------:R-:W-:Y:S01]  /*8230*/  FFMA R53, R8.reuse, R27, R15 ;  /* 0x0000001b08357223 */ /* 0x040fe2000000000f */
[C---:B------:R-:W-:Y:S01]  /*8240*/  FFMA R86, R27.reuse, R9, R13 ;  /* 0x000000091b567223 */ /* 0x040fe2000000000d */
[CC--:B------:R-:W-:Y:S01]  /*8250*/  FFMA R108, R27.reuse, R10.reuse, R14 ;  /* 0x0000000a1b6c7223 */ /* 0x0c0fe2000000000e */
[----:B------:R-:W-:Y:S01]  /*8260*/  FFMA R112, R27, R11, R112 ;  /* 0x0000000b1b707223 */ /* 0x000fe20000000070 */
[----:B------:R-:W3:Y:S04]  /*8270*/  LDS.128 R32, [R12+0x170] ;  /* 0x000170000c207984 */ /* 0x000ee80000000c00 */
[----:B------:R-:W4:Y:S01]  /*8280*/  LDS.128 R24, [R12+0x270] ;  /* 0x000270000c187984 */ /* 0x000f220000000c00 */
        /* <DEDUP_REMOVED lines=19> */
[----:B------:R-:W5:Y:S01]  /*83c0*/  LDS.128 R20, [R12+0x2f0] ;  /* 0x0002f0000c147984 */ /* 0x000f620000000c00 */
[C---:B0-----:R-:W-:Y:S01]  /*83d0*/  FFMA R98, R40.reuse, R60, R98 ;  /* 0x0000003c28627223 */ /* 0x041fe20000000062 */
[----:B------:R-:W-:-:S02]  /*83e0*/  FFMA R97, R40, R61, R97 ;  /* 0x0000003d28617223 */ /* 0x000fc40000000061 */
[----:B------:R-:W0:Y:S01]  /*83f0*/  LDS.128 R8, [R12+0x370] ;  /* 0x000370000c087984 */ /* 0x000e220000000c00 */
[C---:B------:R-:W-:Y:S01]  /*8400*/  FFMA R96, R40.reuse, R62, R96 ;  /* 0x0000003e28607223 */ /* 0x040fe20000000060 */
[C---:B------:R-:W-:Y:S01]  /*8410*/  FFMA R107, R40.reuse, R63, R107 ;  /* 0x0000003f286b7223 */ /* 0x040fe2000000006b */
[C---:B-1----:R-:W-:Y:S01]  /*8420*/  FFMA R19, R40.reuse, R64, R19 ;  /* 0x0000004028137223 */ /* 0x042fe20000000013 */
[----:B------:R-:W1:Y:S01]  /*8430*/  LDS.128 R12, [R12+0x3f0] ;  /* 0x0003f0000c0c7984 */ /* 0x000e620000000c00 */
[C---:B------:R-:W-:Y:S01]  /*8440*/  FFMA R120, R40.reuse, R65, R120 ;  /* 0x0000004128787223 */ /* 0x040fe20000000078 */
[C---:B------:R-:W-:Y:S01]  /*8450*/  FFMA R90, R40.reuse, R66, R90 ;  /* 0x00000042285a7223 */ /* 0x040fe2000000005a */
[----:B------:R-:W-:Y:S01]  /*8460*/  FFMA R95, R40, R67, R95 ;  /* 0x00000043285f7223 */ /* 0x000fe2000000005f */
        /* <DEDUP_REMOVED lines=14> */
[CC--:B------:R-:W-:Y:S01]  /*8550*/  FFMA R108, R28.reuse, R66.reuse, R108 ;  /* 0x000000421c6c7223 */ /* 0x0c0fe2000000006c */
[----:B------:R-:W-:Y:S01]  /*8560*/  FFMA R112, R28, R67, R112 ;  /* 0x000000431c707223 */ /* 0x000fe20000000070 */
[C---:B---3--:R-:W-:Y:S01]  /*8570*/  FFMA R36, R32.reuse, R63, R56 ;  /* 0x0000003f20247223 */ /* 0x048fe20000000038 */
[----:B------:R-:W-:Y:S01]  /*8580*/  FFMA R71, R32, R66, R57 ;  /* 0x0000004220477223 */ /* 0x000fe20000000039 */
[----:B----4-:R-:W-:-:S02]  /*8590*/  FFMA R28, R60, R24, R58 ;  /* 0x000000183c1c7223 */ /* 0x010fc4000000003a */
[----:B------:R-:W2:Y:S01]  /*85a0*/  LDS.128 R56, [R44+0xe80] ;  /* 0x000e80002c387984 */ /* 0x000ea20000000c00 */
        /* <DEDUP_REMOVED lines=16> */
[----:B------:R-:W-:Y:S01]  /*86b0*/  FFMA R88, R20, R63, R88 ;  /* 0x0000003f14587223 */ /* 0x000fe20000000058 */
        /* <DEDUP_REMOVED lines=8> */
[----:B-1----:R-:W-:Y:S01]  /*8740*/  FFMA R70, R60, R12, R70 ;  /* 0x0000000c3c467223 */ /* 0x002fe20000000046 */
[C---:B------:R-:W-:Y:S01]  /*8750*/  FFMA R32, R12.reuse, R61, R77 ;  /* 0x0000003d0c207223 */ /* 0x040fe2000000004d */
[C---:B------:R-:W-:Y:S01]  /*8760*/  FFMA R81, R12.reuse, R62, R81 ;  /* 0x0000003e0c517223 */ /* 0x040fe20000000051 */
[----:B------:R-:W-:Y:S01]  /*8770*/  FFMA R89, R12, R63, R89 ;  /* 0x0000003f0c597223 */ /* 0x000fe20000000059 */
[----:B------:R-:W-:Y:S01]  /*8780*/  MOV R20, UR6 ;  /* 0x0000000600147c02 */ /* 0x000fe20008000f00 */
[----:B------:R-:W0:Y:S01]  /*8790*/  LDS.128 R60, [R44+0xe90] ;  /* 0x000e90002c3c7984 */ /* 0x000e220000000c00 */
        /* <DEDUP_REMOVED lines=8> */
[----:B------:R-:W-:Y:S01]  /*8820*/  LEA R20, R20, R17, 0x5 ;  /* 0x0000001114147211 */ /* 0x000fe200078e28ff */
[C---:B--2---:R-:W-:Y:S01]  /*8830*/  FFMA R12, R56.reuse, R21, R68 ;  /* 0x00000015380c7223 */ /* 0x044fe20000000044 */
        /* <DEDUP_REMOVED lines=34> */
[CC--:B------:R-:W-:Y:S01]  /*8a60*/  FFMA R120, R41.reuse, R61.reuse, R120 ;  /* 0x0000003d29787223 */ /* 0x0c0fe20000000078 */
[-C--:B------:R-:W-:Y:S01]  /*8a70*/  FFMA R90, R41, R62.reuse, R90 ;  /* 0x0000003e295a7223 */ /* 0x080fe2000000005a */
        /* <DEDUP_REMOVED lines=17> */
[----:B-1----:R-:W-:Y:S01]  /*8b90*/  FFMA R13, R64, R38, R101 ;  /* 0x00000026400d7223 */ /* 0x002fe20000000065 */
[C---:B------:R-:W-:Y:S01]  /*8ba0*/  FFMA R95, R65.reuse, R26, R72 ;  /* 0x0000001a415f7223 */ /* 0x040fe20000000048 */
[----:B------:R-:W-:Y:S01]  /*8bb0*/  FFMA R87, R65, R22, R73 ;  /* 0x0000001641577223 */ /* 0x000fe20000000049 */
[-C--:B------:R-:W-:Y:S01]  /*8bc0*/  FFMA R37, R34, R66.reuse, R102 ;  /* 0x0000004222257223 */ /* 0x080fe20000000066 */
        /* <DEDUP_REMOVED lines=8> */
[----:B------:R-:W0:Y:S01]  /*8c50*/  LDS.128 R72, [R44+0xf90] ;  /* 0x000f90002c487984 */ /* 0x000e220000000c00 */
[----:B------:R-:W-:Y:S01]  /*8c60*/  FFMA R48, R60, R9, R46 ;  /* 0x000000093c307223 */ /* 0x000fe2000000002e */
[----:B--2---:R-:W-:-:S02]  /*8c70*/  FFMA R66, R26, R57, R45 ;  /* 0x000000391a427223 */ /* 0x004fc4000000002d */
[----:B------:R-:W1:Y:S01]  /*8c80*/  LDS.128 R44, [R44+0xf80] ;  /* 0x000f80002c2c7984 */ /* 0x000e620000000c00 */
[----:B------:R-:W-:-:S04]  /*8c90*/  UIADD3 UR4, UPT, UPT, UR6, 0x1f, URZ ;  /* 0x0000001f06047890 */ /* 0x000fc8000fffe0ff */
[----:B------:R-:W-:Y:S01]  /*8ca0*/  USHF.R.U32.HI UR4, URZ, 0x5, UR4 ;  /* 0x00000005ff047899 */ /* 0x000fe20008011604 */
[----:B------:R-:W-:-:S03]  /*8cb0*/  FFMA R54, R60, R33, R54 ;  /* 0x000000213c367223 */ /* 0x000fc60000000036 */
[----:B------:R-:W-:Y:S01]  /*8cc0*/  UIADD3 UR4, UPT, UPT, -UR4, 0x1, URZ ;  /* 0x0000000104047890 */ /* 0x000fe2000fffe1ff */
[C---:B------:R-:W-:Y:S01]  /*8cd0*/  FFMA R52, R60.reuse, R21, R52 ;  /* 0x000000153c347223 */ /* 0x040fe20000000034 */
[-C--:B------:R-:W-:Y:S01]  /*8ce0*/  FFMA R49, R21, R62.reuse, R49 ;  /* 0x0000003e15317223 */ /* 0x080fe20000000031 */
[C---:B------:R-:W-:Y:S01]  /*8cf0*/  FFMA R79, R33.reuse, R61, R79 ;  /* 0x0000003d214f7223 */ /* 0x040fe2000000004f */
[-C--:B------:R-:W-:Y:S01]  /*8d00*/  FFMA R71, R33, R62.reuse, R71 ;  /* 0x0000003e21477223 */ /* 0x080fe20000000047 */
[----:B------:R-:W-:Y:S01]  /*8d10*/  FFMA R53, R60, R29, R53 ;  /* 0x0000001d3c357223 */ /* 0x000fe20000000035 */
[----:B------:R-:W-:Y:S01]  /*8d20*/  FFMA R86, R29, R61, R86 ;  /* 0x0000003d1d567223 */ /* 0x000fe20000000056 */
[----:B------:R-:W-:Y:S01]  /*8d30*/  FFMA R50, R61, R9, R50 ;  /* 0x000000093d327223 */ /* 0x000fe20000000032 */
[----:B------:R-:W-:Y:S01]  /*8d40*/  UISETP.NE.AND UP0, UPT, UR4, URZ, UPT ;  /* 0x000000ff0400728c */ /* 0x000fe2000bf05270 */
[-C--:B------:R-:W-:Y:S01]  /*8d50*/  FFMA R108, R29, R62.reuse, R108 ;  /* 0x0000003e1d6c7223 */ /* 0x080fe2000000006c */
[----:B------:R-:W-:Y:S01]  /*8d60*/  FFMA R114, R9, R62, R114 ;  /* 0x0000003e09727223 */ /* 0x000fe20000000072 */
        /* <DEDUP_REMOVED lines=10> */
[----:B------:R-:W-:Y:S01]  /*8e10*/  FFMA R83, R42, R67, R107 ;  /* 0x000000432a537223 */ /* 0x000fe2000000006b */
[----:B------:R-:W-:Y:S01]  /*8e20*/  FFMA R19, R56, R42, R19 ;  /* 0x0000002a38137223 */ /* 0x000fe20000000013 */
[CC--:B------:R-:W-:Y:S01]  /*8e30*/  FFMA R120, R42.reuse, R57.reuse, R120 ;  /* 0x000000392a787223 */ /* 0x0c0fe20000000078 */
[----:B------:R-:W-:Y:S01]  /*8e40*/  FFMA R90, R42, R58, R90 ;  /* 0x0000003a2a5a7223 */ /* 0x000fe2000000005a */
[----:B------:R-:W-:Y:S01]  /*8e50*/  FFMA R60, R56, R38, R93 ;  /* 0x00000026383c7223 */ /* 0x000fe2000000005d */
[----:B------:R-:W-:Y:S01]  /*8e60*/  FFMA R62, R38, R57, R40 ;  /* 0x00000039263e7223 */ /* 0x000fe20000000028 */
[C---:B------:R-:W-:Y:S01]  /*8e70*/  FFMA R64, R56.reuse, R34, R54 ;  /* 0x0000002238407223 */ /* 0x040fe20000000036 */
[C---:B------:R-:W-:Y:S01]  /*8e80*/  FFMA R18, R56.reuse, R26, R18 ;  /* 0x0000001a38127223 */ /* 0x040fe20000000012 */
[----:B------:R-:W-:Y:S01]  /*8e90*/  FFMA R84, R56, R22, R52 ;  /* 0x0000001638547223 */ /* 0x000fe20000000034 */
[C---:B------:R-:W-:Y:S01]  /*8ea0*/  FFMA R70, R22.reuse, R58, R49 ;  /* 0x0000003a16467223 */ /* 0x040fe20000000031 */
[----:B------:R-:W-:Y:S01]  /*8eb0*/  FFMA R82, R22, R59, R82 ;  /* 0x0000003b16527223 */ /* 0x000fe20000000052 */
[-C--:B------:R-:W-:Y:S01]  /*8ec0*/  FFMA R107, R34, R67.reuse, R36 ;  /* 0x00000043226b7223 */ /* 0x080fe20000000024 */
[----:B------:R-:W-:Y:S01]  /*8ed0*/  FFMA R77, R30, R67, R94 ;  /* 0x000000431e4d7223 */ /* 0x000fe2000000005e */
[----:B------:R-:W-:Y:S01]  /*8ee0*/  FFMA R42, R42, R59, R41 ;  /* 0x0000003b2a2a7223 */ /* 0x000fe20000000029 */
[-C--:B------:R-:W-:Y:S01]  /*8ef0*/  FFMA R54, R34, R57.reuse, R79 ;  /* 0x0000003922367223 */ /* 0x080fe2000000004f */
[----:B------:R-:W-:Y:S01]  /*8f00*/  FFMA R76, R56, R30, R53 ;  /* 0x0000001e384c7223 */ /* 0x000fe20000000035 */
[----:B------:R-:W-:Y:S01]  /*8f10*/  FFMA R86, R30, R57, R86 ;  /* 0x000000391e567223 */ /* 0x000fe20000000056 */
[CC--:B------:R-:W-:Y:S01]  /*8f20*/  FFMA R22, R56.reuse, R10.reuse, R48 ;  /* 0x0000000a38167223 */ /* 0x0c0fe20000000030 */
        /* <DEDUP_REMOVED lines=14> */
[-C--:B------:R-:W-:Y:S01]  /*9010*/  FFMA R94, R57, R14.reuse, R117 ;  /* 0x0000000e395e7223 */ /* 0x080fe20000000075 */
[-C--:B------:R-:W-:Y:S01]  /*9020*/  FFMA R41, R58, R14.reuse, R118 ;  /* 0x0000000e3a297223 */ /* 0x080fe20000000076 */
[-C--:B------:R-:W-:Y:S01]  /*9030*/  FFMA R32, R65, R14.reuse, R32 ;  /* 0x0000000e41207223 */ /* 0x080fe20000000020 */
[----:B------:R-:W-:Y:S01]  /*9040*/  FFMA R112, R67, R14, R89 ;  /* 0x0000000e43707223 */ /* 0x000fe20000000059 */
[-C--:B------:R-:W-:Y:S01]  /*9050*/  FFMA R38, R38, R59.reuse, R121 ;  /* 0x0000003b26267223 */ /* 0x080fe20000000079 */
[-C--:B------:R-:W-:Y:S01]  /*9060*/  FFMA R34, R34, R59.reuse, R111 ;  /* 0x0000003b22227223 */ /* 0x080fe2000000006f */
[-C--:B------:R-:W-:Y:S01]  /*9070*/  FFMA R30, R30, R59.reuse, R69 ;  /* 0x0000003b1e1e7223 */ /* 0x080fe20000000045 */
[-C--:B------:R-:W-:Y:S01]  /*9080*/  FFMA R26, R26, R59.reuse, R113 ;  /* 0x0000003b1a1a7223 */ /* 0x080fe20000000071 */
[-C--:B------:R-:W-:Y:S01]  /*9090*/  FFMA R10, R10, R59.reuse, R115 ;  /* 0x0000003b0a0a7223 */ /* 0x080fe20000000073 */
[----:B------:R-:W-:Y:S01]  /*90a0*/  FFMA R14, R14, R59, R63 ;  /* 0x0000003b0e0e7223 */ /* 0x000fe2000000003f */
[C---:B0-----:R-:W-:Y:S01]  /*90b0*/  FFMA R48, R72.reuse, R43, R19 ;  /* 0x0000002b48307223 */ /* 0x041fe20000000013 */
[C---:B------:R-:W-:Y:S01]  /*90c0*/  FFMA R52, R72.reuse, R39, R60 ;  /* 0x0000002748347223 */ /* 0x040fe2000000003c */
[C---:B------:R-:W-:Y:S01]  /*90d0*/  FFMA R56, R72.reuse, R35, R64 ;  /* 0x0000002348387223 */ /* 0x040fe20000000040 */
[C---:B------:R-:W-:Y:S01]  /*90e0*/  FFMA R61, R72.reuse, R27, R18 ;  /* 0x0000001b483d7223 */ /* 0x040fe20000000012 */
        /* <DEDUP_REMOVED lines=11> */
[-C--:B------:R-:W-:Y:S01]  /*91a0*/  FFMA R73, R73, R15.reuse, R94 ;  /* 0x0000000f49497223 */ /* 0x080fe2000000005e */
        /* <DEDUP_REMOVED lines=8> */
[----:B-1----:R-:W-:Y:S01]  /*9230*/  FFMA R104, R43, R45, R97 ;  /* 0x0000002d2b687223 */ /* 0x002fe20000000061 */
        /* <DEDUP_REMOVED lines=9> */
[CC--:B------:R-:W-:Y:S01]  /*92d0*/  FFMA R105, R43.reuse, R46.reuse, R96 ;  /* 0x0000002e2b697223 */ /* 0x0c0fe20000000060 */
[----:B------:R-:W-:Y:S01]  /*92e0*/  FFMA R109, R43, R47, R83 ;  /* 0x0000002f2b6d7223 */ /* 0x000fe20000000053 */
[----:B------:R-:W-:Y:S01]  /*92f0*/  FFMA R92, R39, R45, R100 ;  /* 0x0000002d275c7223 */ /* 0x000fe20000000064 */
[----:B------:R-:W-:Y:S01]  /*9300*/  FFMA R99, R45, R35, R103 ;  /* 0x000000232d637223 */ /* 0x000fe20000000067 */
[----:B------:R-:W-:Y:S01]  /*9310*/  FFMA R85, R46, R31, R80 ;  /* 0x0000001f2e557223 */ /* 0x000fe20000000050 */
[----:B------:R-:W-:Y:S01]  /*9320*/  FFMA R97, R31, R47, R77 ;  /* 0x0000002f1f617223 */ /* 0x000fe2000000004d */
[----:B------:R-:W-:Y:S01]  /*9330*/  FFMA R75, R15, R75, R14 ;  /* 0x0000004b0f4b7223 */ /* 0x000fe2000000000e */
[C---:B------:R-:W-:Y:S01]  /*9340*/  FFMA R91, R44.reuse, R39, R13 ;  /* 0x000000272c5b7223 */ /* 0x040fe2000000000d */
[----:B------:R-:W-:Y:S01]  /*9350*/  FFMA R106, R39, R47, R106 ;  /* 0x0000002f276a7223 */ /* 0x000fe2000000006a */
[C---:B------:R-:W-:Y:S01]  /*9360*/  FFMA R100, R44.reuse, R35, R9 ;  /* 0x000000232c647223 */ /* 0x040fe20000000009 */
[C---:B------:R-:W-:Y:S01]  /*9370*/  FFMA R98, R35.reuse, R46, R37 ;  /* 0x0000002e23627223 */ /* 0x040fe20000000025 */
[----:B------:R-:W-:Y:S01]  /*9380*/  FFMA R107, R35, R47, R107 ;  /* 0x0000002f236b7223 */ /* 0x000fe2000000006b */
[CC--:B------:R-:W-:Y:S01]  /*9390*/  FFMA R83, R44.reuse, R31.reuse, R119 ;  /* 0x0000001f2c537223 */ /* 0x0c0fe20000000077 */
[C---:B------:R-:W-:Y:S01]  /*93a0*/  FFMA R84, R45.reuse, R31, R21 ;  /* 0x0000001f2d547223 */ /* 0x040fe20000000015 */
        /* <DEDUP_REMOVED lines=16> */
[----:B------:R-:W-:Y:S06]  /*94b0*/  BAR.SYNC.DEFER_BLOCKING 0x0 ;  /* 0x0000000000007b1d */ /* 0x000fec0000010000 */
[----:B------:R-:W-:Y:S05]  /*94c0*/  BRA.U !UP0, `(.L_x_0) ;  /* 0x0000009108987547 */ /* 0x000fea000b800000 */
[----:B------:R-:W-:Y:S01]  /*94d0*/  IADD3 R12, PT, PT, R6, 0x20, RZ ;  /* 0x00000020060c7810 */ /* 0x000fe20007ffe0ff */
[----:B------:R-:W0:Y:S01]  /*94e0*/  LDCU UR6, c[0x0][0x398] ;  /* 0x00007300ff0677ac */ /* 0x000e220008000800 */
[----:B------:R-:W-:Y:S02]  /*94f0*/  IADD3 R8, PT, PT, R3, 0x20, RZ ;  /* 0x0000002003087810 */ /* 0x000fe40007ffe0ff */
[----:B------:R-:W-:Y:S02]  /*9500*/  IADD3 R15, PT, PT, R0, 0x20, RZ ;  /* 0x00000020000f7810 */ /* 0x000fe40007ffe0ff */
[----:B------:R-:W-:Y:S02]  /*9510*/  IADD3 R9, PT, PT, R110, 0x20, RZ ;  /* 0x000000206e097810 */ /* 0x000fe40007ffe0ff */
[----:B------:R-:W-:Y:S02]  /*9520*/  IADD3 R10, PT, PT, R55, 0x20, RZ ;  /* 0x00000020370a7810 */ /* 0x000fe40007ffe0ff */
[----:B------:R-:W-:-:S02]  /*9530*/  IADD3 R11, PT, PT, R51, 0x20, RZ ;  /* 0x00000020330b7810 */ /* 0x000fc40007ffe0ff */
[----:B------:R-:W-:Y:S02]  /*9540*/  IADD3 R13, PT, PT, R5, 0x20, RZ ;  /* 0x00000020050d7810 */ /* 0x000fe40007ffe0ff */
[----:B------:R-:W-:Y:S02]  /*9550*/  IADD3 R14, PT, PT, R4, 0x20, RZ ;  /* 0x00000020040e7810 */ /* 0x000fe40007ffe0ff */
[----:B------:R-:W-:Y:S02]  /*9560*/  IADD3 R16, PT, PT, R16, 0x20, RZ ;  /* 0x0000002010107810 */ /* 0x000fe40007ffe0ff */
[----:B------:R-:W-:Y:S02]  /*9570*/  IADD3 R6, PT, PT, R2, 0x20, RZ ;  /* 0x0000002002067810 */ /* 0x000fe40007ffe0ff */
[----:B0-----:R-:W-:-:S07]  /*9580*/  MOV R3, R20 ;  /* 0x0000001400037202 */ /* 0x001fce0000000f00 */
.L_x_1:
[----:B------:R-:W0:Y:S01]  /*9590*/  S2R R0, SR_TID.Y ;  /* 0x0000000000007919 */ /* 0x000e220000002200 */
[----:B------:R-:W1:Y:S01]  /*95a0*/  S2UR UR10, SR_CTAID.Y ;  /* 0x00000000000a79c3 */ /* 0x000e620000002600 */
[C---:B------:R-:W-:Y:S01]  /*95b0*/  ISETP.GE.AND P1, PT, R6.reuse, UR6, PT ;  /* 0x0000000606007c0c */ /* 0x040fe2000bf26270 */
[----:B------:R-:W-:Y:S01]  /*95c0*/  HFMA2 R33, -RZ, RZ, 0, 0 ;  /* 0x00000000ff217431 */ /* 0x000fe200000001ff */
[----:B------:R-:W-:-:S04]  /*95d0*/  ISETP.GE.AND P2, PT, R6, UR6, PT ;  /* 0x0000000606007c0c */ /* 0x000fc8000bf46270 */
[----:B------:R-:W-:Y:S01]  /*95e0*/  ISETP.LT.U32.AND P2, PT, R7, UR6, !P2 ;  /* 0x0000000607007c0c */ /* 0x000fe2000d741070 */
[----:B------:R-:W2:-:S12]  /*95f0*/  S2UR UR11, SR_CTAID.X ;  /* 0x00000000000b79c3 */ /* 0x000e980000002500 */
[----:B------:R-:W3:Y:S01]  /*9600*/  @P2 LDC.64 R22, c[0x0][0x380] ;  /* 0x0000e000ff162b82 */ /* 0x000ee20000000a00 */
[----:B-1----:R-:W-:-:S04]  /*9610*/  MOV R5, UR10 ;  /* 0x0000000a00057c02 */ /* 0x002fc80008000f00 */
[----:B0-----:R-:W-:-:S04]  /*9620*/  LEA R24, R5, R0, 0x2 ;  /* 0x0000000005187211 */ /* 0x001fc800078e10ff */
[C---:B------:R-:W-:Y:S02]  /*9630*/  LEA R2, R24.reuse, 0x1, 0x3 ;  /* 0x0000000118027811 */ /* 0x040fe400078e18ff */
[----:B------:R-:W-:Y:S02]  /*9640*/  LEA R4, R24, 0x2, 0x3 ;  /* 0x0000000218047811 */ /* 0x000fe400078e18ff */
[----:B------:R-:W-:Y:S02]  /*9650*/  ISETP.GE.U32.OR P6, PT, R2, UR6, P1 ;  /* 0x0000000602007c0c */ /* 0x000fe40008fc6470 */
[----:B------:R-:W0:Y:S01]  /*9660*/  S2R R2, SR_TID.X ;  /* 0x0000000000027919 */ /* 0x000e220000002100 */
[----:B------:R-:W-:Y:S02]  /*9670*/  ISETP.GE.U32.OR P0, PT, R4, UR6, P1 ;  /* 0x0000000604007c0c */ /* 0x000fe40008f06470 */
[----:B------:R-:W-:Y:S02]  /*9680*/  LEA R4, R24, 0x3, 0x3 ;  /* 0x0000000318047811 */ /* 0x000fe400078e18ff */
[----:B------:R-:W-:-:S02]  /*9690*/  CS2R R36, SRZ ;  /* 0x0000000000247805 */ /* 0x000fc4000001ff00 */
[----:B------:R-:W-:Y:S01]  /*96a0*/  LEA R25, R24, 0x4, 0x3 ;  /* 0x0000000418197811 */ /* 0x000fe200078e18ff */
[----:B---3--:R-:W-:Y:S01]  /*96b0*/  @P2 IMAD.WIDE.U32 R22, R16, 0x4, R22 ;  /* 0x0000000410162825 */ /* 0x008fe200078e0016 */
[----:B------:R-:W-:Y:S02]  /*96c0*/  ISETP.GE.U32.OR P4, PT, R4, UR6, P1 ;  /* 0x0000000604007c0c */ /* 0x000fe40008f86470 */
[----:B------:R-:W-:Y:S01]  /*96d0*/  ISETP.GE.U32.OR P3, PT, R25, UR6, P1 ;  /* 0x0000000619007c0c */ /* 0x000fe20008f66470 */
[----:B------:R-:W1:Y:S01]  /*96e0*/  @!P6 LDC.64 R20, c[0x0][0x380] ;  /* 0x0000e000ff14eb82 */ /* 0x000e620000000a00 */
[----:B--2---:R-:W-:Y:S01]  /*96f0*/  MOV R25, UR11 ;  /* 0x0000000b00197c02 */ /* 0x004fe20008000f00 */
[----:B------:R2:W3:Y:S01]  /*9700*/  @P2 LDG.E R33, desc[UR8][R22.64] ;  /* 0x0000000816212981 */ /* 0x0004e2000c1e1900 */
[C---:B------:R-:W-:Y:S02]  /*9710*/  LEA R26, R24.reuse, 0x5, 0x3 ;  /* 0x00000005181a7811 */ /* 0x040fe400078e18ff */
[----:B------:R-:W-:-:S02]  /*9720*/  LEA R27, R24, 0x6, 0x3 ;  /* 0x00000006181b7811 */ /* 0x000fc400078e18ff */
[----:B------:R-:W-:Y:S01]  /*9730*/  ISETP.GE.U32.OR P5, PT, R26, UR6, P1 ;  /* 0x000000061a007c0c */ /* 0x000fe20008fa6470 */
[----:B------:R-:W4:Y:S01]  /*9740*/  @!P0 LDC.64 R4, c[0x0][0x380] ;  /* 0x0000e000ff048b82 */ /* 0x000f220000000a00 */
[----:B------:R-:W-:Y:S02]  /*9750*/  LEA R24, R24, 0x7, 0x3 ;  /* 0x0000000718187811 */ /* 0x000fe400078e18ff */
[----:B------:R-:W-:-:S05]  /*9760*/  ISETP.GE.U32.OR P2, PT, R27, UR6, P1 ;  /* 0x000000061b007c0c */ /* 0x000fca0008f46470 */
[----:B------:R-:W5:Y:S01]  /*9770*/  @!P4 LDC.64 R28, c[0x0][0x380] ;  /* 0x0000e000ff1ccb82 */ /* 0x000f620000000a00 */
[----:B0-----:R-:W-:Y:S01]  /*9780*/  LEA R30, R25, R2, 0x2 ;  /* 0x00000002191e7211 */ /* 0x001fe200078e10ff */
[----:B-1----:R-:W-:-:S03]  /*9790*/  @!P6 IMAD.WIDE.U32 R20, R8, 0x4, R20 ;  /* 0x000000040814e825 */ /* 0x002fc600078e0014 */
[----:B------:R-:W-:-:S03]  /*97a0*/  SHF.L.U32 R25, R30, 0x3, RZ ;  /* 0x000000031e197819 */ /* 0x000fc600000006ff */
[----:B------:R-:W0:Y:S01]  /*97b0*/  @!P3 LDC.64 R26, c[0x0][0x380] ;  /* 0x0000e000ff1abb82 */ /* 0x000e220000000a00 */
[----:B------:R1:W3:Y:S01]  /*97c0*/  @!P6 LDG.E R36, desc[UR8][R20.64] ;  /* 0x000000081424e981 */ /* 0x0002e2000c1e1900 */
[----:B------:R-:W-:Y:S02]  /*97d0*/  ISETP.GE.U32.AND P6, PT, R25, UR6, PT ;  /* 0x0000000619007c0c */ /* 0x000fe4000bfc6070 */
[----:B------:R-:W-:Y:S02]  /*97e0*/  ISETP.GE.U32.OR P1, PT, R24, UR6, P1 ;  /* 0x0000000618007c0c */ /* 0x000fe40008f26470 */
[----:B------:R-:W-:Y:S02]  /*97f0*/  ISETP.GE.OR P6, PT, R15, UR6, P6 ;  /* 0x000000060f007c0c */ /* 0x000fe4000b7c6670 */
[----:B------:R-:W0:Y:S01]  /*9800*/  @!P5 LDC.64 R24, c[0x0][0x380] ;  /* 0x0000e000ff18db82 */ /* 0x000e220000000a00 */
[----:B------:R-:W-:Y:S01]  /*9810*/  MOV R38, RZ ;  /* 0x000000ff00267202 */ /* 0x000fe20000000f00 */
[----:B----4-:R-:W-:-:S05]  /*9820*/  @!P0 IMAD.WIDE.U32 R4, R14, 0x4, R4 ;  /* 0x000000040e048825 */ /* 0x010fca00078e0004 */
[----:B------:R4:W3:Y:S01]  /*9830*/  @!P0 LDG.E R38, desc[UR8][R4.64] ;  /* 0x0000000804268981 */ /* 0x0008e2000c1e1900 */
[----:B--2---:R-:W2:Y:S08]  /*9840*/  @!P2 LDC.64 R22, c[0x0][0x380] ;  /* 0x0000e000ff16ab82 */ /* 0x004eb00000000a00 */
[----:B-1----:R-:W1:Y:S08]  /*9850*/  @!P1 LDC.64 R20, c[0x0][0x380] ;  /* 0x0000e000ff149b82 */ /* 0x002e700000000a00 */
[----:B----4-:R-:W4:Y:S01]  /*9860*/  @!P6 LDC.64 R4, c[0x0][0x388] ;  /* 0x0000e200ff04eb82 */ /* 0x010f220000000a00 */
[----:B-----5:R-:W-:Y:S01]  /*9870*/  @!P4 IMAD.WIDE.U32 R28, R13, 0x4, R28 ;  /* 0x000000040d1cc825 */ /* 0x020fe200078e001c */
[----:B------:R-:W-:-:S02]  /*9880*/  LEA R32, R30, 0x2, 0x3 ;  /* 0x000000021e207811 */ /* 0x000fc400078e18ff */
[----:B------:R-:W-:Y:S01]  /*9890*/  CS2R R34, SRZ ;  /* 0x0000000000227805 */ /* 0x000fe2000001ff00 */
[----:B0-----:R-:W-:Y:S01]  /*98a0*/  @!P5 IMAD.WIDE.U32 R24, R11, 0x4, R24 ;  /* 0x000000040b18d825 */ /* 0x001fe200078e0018 */
[----:B------:R0:W5:Y:S01]  /*98b0*/  @!P4 LDG.E R37, desc[UR8][R28.64] ;  /* 0x000000081c25c981 */ /* 0x000162000c1e1900 */
[----:B------:R-:W-:Y:S02]  /*98c0*/  ISETP.GE.U32.AND P4, PT, R32, UR6, PT ;  /* 0x0000000620007c0c */ /* 0x000fe4000bf86070 */
[----:B------:R-:W-:Y:S01]  /*98d0*/  HFMA2 R32, -RZ, RZ, 0, 0 ;  /* 0x00000000ff207431 */ /* 0x000fe200000001ff */
[C---:B------:R-:W-:Y:S01]  /*98e0*/  LEA R39, R30.reuse, 0x4, 0x3 ;  /* 0x000000041e277811 */ /* 0x040fe200078e18ff */
[----:B------:R-:W5:Y:S01]  /*98f0*/  @!P5 LDG.E R35, desc[UR8][R24.64] ;  /* 0x000000081823d981 */ /* 0x000f62000c1e1900 */
[----:B------:R-:W-:Y:S02]  /*9900*/  LEA R31, R30, 0x1, 0x3 ;  /* 0x000000011e1f7811 */ /* 0x000fe400078e18ff */
[----:B------:R-:W-:-:S02]  /*9910*/  CS2R R40, SRZ ;  /* 0x0000000000287805 */ /* 0x000fc4000001ff00 */
[----:B------:R-:W-:Y:S01]  /*9920*/  ISETP.GE.U32.AND P5, PT, R39, UR6, PT ;  /* 0x0000000627007c0c */ /* 0x000fe2000bfa6070 */
[----:B------:R-:W-:Y:S01]  /*9930*/  @!P3 IMAD.WIDE.U32 R26, R12, 0x4, R26 ;  /* 0x000000040c1ab825 */ /* 0x000fe200078e001a */
[----:B------:R-:W-:Y:S02]  /*9940*/  MOV R39, RZ ;  /* 0x000000ff00277202 */ /* 0x000fe40000000f00 */
[----:B------:R-:W-:Y:S01]  /*9950*/  ISETP.GE.U32.AND P0, PT, R31, UR6, PT ;  /* 0x000000061f007c0c */ /* 0x000fe2000bf06070 */
[----:B--2---:R-:W-:Y:S01]  /*9960*/  @!P2 IMAD.WIDE.U32 R22, R10, 0x4, R22 ;  /* 0x000000040a16a825 */ /* 0x004fe200078e0016 */
[C---:B------:R-:W-:Y:S01]  /*9970*/  LEA R31, R30.reuse, 0x3, 0x3 ;  /* 0x000000031e1f7811 */ /* 0x040fe200078e18ff */
[----:B------:R2:W5:Y:S02]  /*9980*/  @!P3 LDG.E R32, desc[UR8][R26.64] ;  /* 0x000000081a20b981 */ /* 0x000564000c1e1900 */
[----:B-1----:R-:W-:Y:S01]  /*9990*/  @!P1 IMAD.WIDE.U32 R20, R9, 0x4, R20 ;  /* 0x0000000409149825 */ /* 0x002fe200078e0014 */
[C---:B0-----:R-:W-:Y:S01]  /*99a0*/  LEA R28, R30.reuse, 0x5, 0x3 ;  /* 0x000000051e1c7811 */ /* 0x041fe200078e18ff */
[----:B------:R0:W5:Y:S01]  /*99b0*/  @!P2 LDG.E R34, desc[UR8][R22.64] ;  /* 0x000000081622a981 */ /* 0x000162000c1e1900 */
[C---:B------:R-:W-:Y:S01]  /*99c0*/  LEA R29, R30.reuse, 0x6, 0x3 ;  /* 0x000000061e1d7811 */ /* 0x040fe200078e18ff */
[----:B----4-:R-:W-:Y:S01]  /*99d0*/  @!P6 IMAD.WIDE.U32 R4, R3, 0x4, R4 ;  /* 0x000000040304e825 */ /* 0x010fe200078e0004 */
[----:B------:R-:W-:Y:S01]  /*99e0*/  LEA R30, R30, 0x7, 0x3 ;  /* 0x000000071e1e7811 */ /* 0x000fe200078e18ff */
[----:B------:R1:W4:Y:S01]  /*99f0*/  @!P1 LDG.E R40, desc[UR8][R20.64] ;  /* 0x0000000814289981 */ /* 0x000322000c1e1900 */
[----:B------:R-:W-:-:S02]  /*9a00*/  ISETP.GE.U32.AND P3, PT, R31, UR6, PT ;  /* 0x000000061f007c0c */ /* 0x000fc4000bf66070 */
[----:B------:R-:W-:Y:S01]  /*9a10*/  ISETP.GE.U32.AND P2, PT, R28, UR6, PT ;  /* 0x000000061c007c0c */ /* 0x000fe2000bf46070 */
[----:B------:R1:W4:Y:S01]  /*9a20*/  @!P6 LDG.E R39, desc[UR8][R4.64] ;  /* 0x000000080427e981 */ /* 0x000322000c1e1900 */
[----:B------:R-:W-:Y:S02]  /*9a30*/  ISETP.GE.U32.AND P1, PT, R29, UR6, PT ;  /* 0x000000061d007c0c */ /* 0x000fe4000bf26070 */
[----:B------:R-:W-:Y:S02]  /*9a40*/  ISETP.GE.U32.AND P6, PT, R30, UR6, PT ;  /* 0x000000061e007c0c */ /* 0x000fe4000bfc6070 */
[C---:B------:R-:W-:Y:S02]  /*9a50*/  ISETP.GE.OR P0, PT, R15.reuse, UR6, P0 ;  /* 0x000000060f007c0c */ /* 0x040fe40008706670 */
[C---:B------:R-:W-:Y:S02]  /*9a60*/  ISETP.GE.OR P4, PT, R15.reuse, UR6, P4 ;  /* 0x000000060f007c0c */ /* 0x040fe4000a786670 */
[----:B------:R-:W-:-:S02]  /*9a70*/  ISETP.GE.OR P3, PT, R15, UR6, P3 ;  /* 0x000000060f007c0c */ /* 0x000fc40009f66670 */
[C---:B------:R-:W-:Y:S02]  /*9a80*/  ISETP.GE.OR P5, PT, R15.reuse, UR6, P5 ;  /* 0x000000060f007c0c */ /* 0x040fe4000afa6670 */
[C---:B------:R-:W-:Y:S02]  /*9a90*/  ISETP.GE.OR P2, PT, R15.reuse, UR6, P2 ;  /* 0x000000060f007c0c */ /* 0x040fe40009746670 */
[C---:B------:R-:W-:Y:S02]  /*9aa0*/  ISETP.GE.OR P1, PT, R15.reuse, UR6, P1 ;  /* 0x000000060f007c0c */ /* 0x040fe40008f26670 */
[----:B------:R-:W-:Y:S01]  /*9ab0*/  ISETP.GE.OR P6, PT, R15, UR6, P6 ;  /* 0x000000060f007c0c */ /* 0x000fe2000b7c6670 */
[----:B------:R-:W1:Y:S08]  /*9ac0*/  @!P0 LDC.64 R30, c[0x0][0x388] ;  /* 0x0000e200ff1e8b82 */ /* 0x000e700000000a00 */
[----:B------:R-:W1:Y:S08]  /*9ad0*/  @!P4 LDC.64 R28, c[0x0][0x388] ;  /* 0x0000e200ff1ccb82 */ /* 0x000e700000000a00 */
[----:B--2---:R-:W2:Y:S08]  /*9ae0*/  @!P3 LDC.64 R26, c[0x0][0x388] ;  /* 0x0000e200ff1abb82 */ /* 0x004eb00000000a00 */
[----:B------:R-:W2:Y:S08]  /*9af0*/  @!P5 LDC.64 R24, c[0x0][0x388] ;  /* 0x0000e200ff18db82 */ /* 0x000eb00000000a00 */
[----:B0-----:R-:W0:Y:S08]  /*9b00*/  @!P2 LDC.64 R22, c[0x0][0x388] ;  /* 0x0000e200ff16ab82 */ /* 0x001e300000000a00 */
[----:B-1----:R-:W1:Y:S08]  /*9b10*/  @!P1 LDC.64 R20, c[0x0][0x388] ;  /* 0x0000e200ff149b82 */ /* 0x002e700000000a00 */
[----:B------:R-:W1:Y:S01]  /*9b20*/  @!P6 LDC.64 R4, c[0x0][0x388] ;  /* 0x0000e200ff04eb82 */ /* 0x000e620000000a00 */
[----:B------:R-:W-:-:S02]  /*9b30*/  HFMA2 R44, -RZ, RZ, 0, 0 ;  /* 0x00000000ff2c7431 */ /* 0x000fc400000001ff */
[----:B------:R-:W-:Y:S01]  /*9b40*/  HFMA2 R55, -RZ, RZ, 0, 0 ;  /* 0x00000000ff377431 */ /* 0x000fe200000001ff */
[----:B------:R-:W-:Y:S02]  /*9b50*/  CS2R R42, SRZ ;  /* 0x00000000002a7805 */ /* 0x000fe4000001ff00 */
[----:B------:R-:W-:Y:S01]  /*9b60*/  MOV R51, RZ ;  /* 0x000000ff00337202 */ /* 0x000fe20000000f00 */
[----:B------:R-:W-:Y:S01]  /*9b70*/  @!P0 IMAD.WIDE.U32 R30, R3, 0x4, R30 ;  /* 0x00000004031e8825 */ /* 0x000fe200078e001e */
[----:B------:R-:W-:-:S03]  /*9b80*/  MOV R110, RZ ;  /* 0x000000ff006e7202 */ /* 0x000fc60000000f00 */
[C---:B------:R-:W-:Y:S01]  /*9b90*/  @!P4 IMAD.WIDE.U32 R28, R3.reuse, 0x4, R28 ;  /* 0x00000004031cc825 */ /* 0x040fe200078e001c */
[----:B------:R-:W4:Y:S03]  /*9ba0*/  @!P0 LDG.E R41, desc[UR8][R30.64+0x4] ;  /* 0x000004081e298981 */ /* 0x000f26000c1e1900 */
[C---:B--2---:R-:W-:Y:S01]  /*9bb0*/  @!P3 IMAD.WIDE.U32 R26, R3.reuse, 0x4, R26 ;  /* 0x00000004031ab825 */ /* 0x044fe200078e001a */
[----:B------:R-:W2:Y:S03]  /*9bc0*/  @!P4 LDG.E R43, desc[UR8][R28.64+0x8] ;  /* 0x000008081c2bc981 */ /* 0x000ea6000c1e1900 */
[C---:B------:R-:W-:Y:S01]  /*9bd0*/  @!P5 IMAD.WIDE.U32 R24, R3.reuse, 0x4, R24 ;  /* 0x000000040318d825 */ /* 0x040fe200078e0018 */
[----:B------:R1:W2:Y:S03]  /*9be0*/  @!P3 LDG.E R42, desc[UR8][R26.64+0xc] ;  /* 0x00000c081a2ab981 */ /* 0x0002a6000c1e1900 */
[C---:B0-----:R-:W-:Y:S01]  /*9bf0*/  @!P2 IMAD.WIDE.U32 R22, R3.reuse, 0x4, R22 ;  /* 0x000000040316a825 */ /* 0x041fe200078e0016 */
[----:B------:R-:W2:Y:S03]  /*9c00*/  @!P5 LDG.E R44, desc[UR8][R24.64+0x10] ;  /* 0x00001008182cd981 */ /* 0x000ea6000c1e1900 */
[C---:B-1----:R-:W-:Y:S01]  /*9c10*/  @!P1 IMAD.WIDE.U32 R20, R3.reuse, 0x4, R20 ;  /* 0x0000000403149825 */ /* 0x042fe200078e0014 */
[----:B------:R0:W2:Y:S03]  /*9c20*/  @!P2 LDG.E R51, desc[UR8][R22.64+0x14] ;  /* 0x000014081633a981 */ /* 0x0000a6000c1e1900 */
[----:B------:R-:W-:Y:S01]  /*9c30*/  @!P6 IMAD.WIDE.U32 R4, R3, 0x4, R4 ;  /* 0x000000040304e825 */ /* 0x000fe200078e0004 */
[----:B------:R-:W2:Y:S04]  /*9c40*/  @!P1 LDG.E R55, desc[UR8][R20.64+0x18] ;  /* 0x0000180814379981 */ /* 0x000ea8000c1e1900 */
[----:B------:R1:W2:Y:S01]  /*9c50*/  @!P6 LDG.E R110, desc[UR8][R4.64+0x1c] ;  /* 0x00001c08046ee981 */ /* 0x0002a2000c1e1900 */
[----:B------:R-:W0:Y:S01]  /*9c60*/  S2UR UR7, SR_CgaCtaId ;  /* 0x00000000000779c3 */ /* 0x000e220000008800 */
[----:B------:R-:W-:-:S02]  /*9c70*/  UMOV UR5, 0x400 ;  /* 0x0000040000057882 */ /* 0x000fc40000000000 */
[----:B0-----:R-:W-:Y:S02]  /*9c80*/  ULEA UR12, UR7, UR5, 0x18 ;  /* 0x00000005070c7291 */ /* 0x001fe4000f8ec0ff */
[----:B------:R-:W-:-:S04]  /*9c90*/  UIADD3 UR5, UPT, UPT, UR5, 0x1000, URZ ;  /* 0x0000100005057890 */ /* 0x000fc8000fffe0ff */
[----:B------:R-:W-:Y:S01]  /*9ca0*/  ULEA UR5, UR7, UR5, 0x18 ;  /* 0x0000000507057291 */ /* 0x000fe2000f8ec0ff */
[----:B------:R-:W-:-:S05]  /*9cb0*/  LEA R27, R2, UR12, 0x2 ;  /* 0x0000000c021b7c11 */ /* 0x000fca000f8e10ff */
[----:B------:R-:W-:Y:S02]  /*9cc0*/  LEA R23, R0, UR5, 0x7 ;  /* 0x0000000500177c11 */ /* 0x000fe4000f8e38ff */
[----:B-1----:R-:W-:Y:S02]  /*9cd0*/  LEA R4, R2, UR5, 0x5 ;  /* 0x0000000502047c11 */ /* 0x002fe4000f8e28ff */
[----:B------:R-:W-:Y:S02]  /*9ce0*/  LEA R27, R0, R27, 0xa ;  /* 0x0000001b001b7211 */ /* 0x000fe400078e50ff */
[----:B------:R-:W-:Y:S02]  /*9cf0*/  LEA R114, R2, R23, 0x5 ;  /* 0x0000001702727211 */ /* 0x000fe400078e28ff */
[C---:B------:R-:W-:Y:S02]  /*9d00*/  LEA R111, R0.reuse, R4, 0x7 ;  /* 0x00000004006f7211 */ /* 0x040fe400078e38ff */
[----:B------:R-:W-:Y:S01]  /*9d10*/  LEA R5, R0, UR12, 0xa ;  /* 0x0000000c00057c11 */ /* 0x000fe2000f8e50ff */
[----:B---3--:R-:W-:Y:S04]  /*9d20*/  STS [R27], R33 ;  /* 0x000000211b007388 */ /* 0x008fe80000000800 */
[----:B------:R-:W-:Y:S04]  /*9d30*/  STS [R27+0x80], R36 ;  /* 0x000080241b007388 */ /* 0x000fe80000000800 */
[----:B------:R-:W-:Y:S04]  /*9d40*/  STS [R27+0x100], R38 ;  /* 0x000100261b007388 */ /* 0x000fe80000000800 */
[----:B-----5:R-:W-:Y:S04]  /*9d50*/  STS [R27+0x180], R37 ;  /* 0x000180251b007388 */ /* 0x020fe80000000800 */
[----:B------:R-:W-:Y:S04]  /*9d60*/  STS [R27+0x280], R35 ;  /* 0x000280231b007388 */ /* 0x000fe80000000800 */
[----:B------:R-:W-:Y:S04]  /*9d70*/  STS [R27+0x200], R32 ;  /* 0x000200201b007388 */ /* 0x000fe80000000800 */
[----:B------:R-:W-:Y:S04]  /*9d80*/  STS [R27+0x300], R34 ;  /* 0x000300221b007388 */ /* 0x000fe80000000800 */
[----:B----4-:R-:W-:Y:S04]  /*9d90*/  STS [R27+0x380], R40 ;  /* 0x000380281b007388 */ /* 0x010fe80000000800 */
[----:B------:R-:W-:Y:S04]  /*9da0*/  STS [R114], R39 ;  /* 0x0000002772007388 */ /* 0x000fe80000000800 */
[----:B------:R-:W-:Y:S04]  /*9db0*/  STS [R114+0x4], R41 ;  /* 0x0000042972007388 */ /* 0x000fe80000000800 */
[----:B--2---:R-:W-:Y:S04]  /*9dc0*/  STS [R114+0x8], R43 ;  /* 0x0000082b72007388 */ /* 0x004fe80000000800 */
        /* <DEDUP_REMOVED lines=12> */
[----:B------:R-:W5:Y:S01]  /*9e90*/  LDS.128 R44, [R5+0x100] ;  /* 0x00010000052c7984 */ /* 0x000f620000000c00 */
[C---:B0-----:R-:W-:Y:S01]  /*9ea0*/  FFMA R114, R20.reuse, R27, R109 ;  /* 0x0000001b14727223 */ /* 0x041fe2000000006d */
[----:B------:R-:W-:Y:S01]  /*9eb0*/  FFMA R118, R20, R24, R94 ;  /* 0x0000001814767223 */ /* 0x000fe2000000005e */
[----:B-1----:R-:W-:Y:S01]  /*9ec0*/  FFMA R111, R24, R32, R91 ;  /* 0x00000020186f7223 */ /* 0x002fe2000000005b */
[C---:B------:R-:W-:Y:S01]  /*9ed0*/  FFMA R110, R32.reuse, R25, R92 ;  /* 0x00000019206e7223 */ /* 0x040fe2000000005c */
[C---:B------:R-:W-:Y:S01]  /*9ee0*/  FFMA R109, R32.reuse, R26, R93 ;  /* 0x0000001a206d7223 */ /* 0x040fe2000000005d */
[C---:B------:R-:W-:Y:S01]  /*9ef0*/  FFMA R94, R32.reuse, R27, R106 ;  /* 0x0000001b205e7223 */ /* 0x040fe2000000006a */
[C---:B--2---:R-:W-:Y:S01]  /*9f00*/  FFMA R93, R32.reuse, R28, R52 ;  /* 0x0000001c205d7223 */ /* 0x044fe20000000034 */
[C---:B------:R-:W-:Y:S01]  /*9f10*/  FFMA R92, R32.reuse, R29, R53 ;  /* 0x0000001d205c7223 */ /* 0x040fe20000000035 */
[C---:B------:R-:W-:Y:S01]  /*9f20*/  FFMA R91, R32.reuse, R30, R54 ;  /* 0x0000001e205b7223 */ /* 0x040fe20000000036 */
[----:B------:R-:W-:Y:S01]  /*9f30*/  FFMA R113, R32, R31, R89 ;  /* 0x0000001f20717223 */ /* 0x000fe20000000059 */
[----:B---3--:R-:W-:Y:S01]  /*9f40*/  FFMA R111, R36, R33, R111 ;  /* 0x00000021246f7223 */ /* 0x008fe2000000006f */
[C---:B------:R-:W-:Y:S01]  /*9f50*/  FFMA R110, R33.reuse, R37, R110 ;  /* 0x00000025216e7223 */ /* 0x040fe2000000006e */
[C---:B------:R-:W-:Y:S01]  /*9f60*/  FFMA R109, R33.reuse, R38, R109 ;  /* 0x00000026216d7223 */ /* 0x040fe2000000006d */
[C---:B------:R-:W-:Y:S01]  /*9f70*/  FFMA R94, R33.reuse, R39, R94 ;  /* 0x00000027215e7223 */ /* 0x040fe2000000005e */
[----:B----4-:R-:W-:Y:S01]  /*9f80*/  FFMA R93, R40, R33, R93 ;  /* 0x00000021285d7223 */ /* 0x010fe2000000005d */
[C---:B------:R-:W-:Y:S01]  /*9f90*/  FFMA R92, R33.reuse, R41, R92 ;  /* 0x00000029215c7223 */ /* 0x040fe2000000005c */
[C---:B------:R-:W-:Y:S01]  /*9fa0*/  FFMA R91, R33.reuse, R42, R91 ;  /* 0x0000002a215b7223 */ /* 0x040fe2000000005b */
[C---:B------:R-:W-:Y:S01]  /*9fb0*/  FFMA R104, R20.reuse, R25, R104 ;  /* 0x0000001914687223 */ /* 0x040fe20000000068 */
[C---:B------:R-:W-:Y:S01]  /*9fc0*/  FFMA R55, R20.reuse, R26, R105 ;  /* 0x0000001a14377223 */ /* 0x040fe20000000069 */
[----:B------:R-:W-:Y:S01]  /*9fd0*/  FFMA R33, R33, R43, R113 ;  /* 0x0000002b21217223 */ /* 0x000fe20000000071 */
[----:B------:R-:W-:Y:S01]  /*9fe0*/  FFMA R116, R20, R29, R49 ;  /* 0x0000001d14747223 */ /* 0x000fe20000000031 */
[----:B-----5:R-:W-:Y:S01]  /*9ff0*/  FFMA R113, R24, R44, R100 ;  /* 0x0000002c18717223 */ /* 0x020fe20000000064 */
[----:B------:R-:W-:Y:S01]  /*a000*/  FFMA R100, R44, R25, R99 ;  /* 0x000000192c647223 */ /* 0x000fe20000000063 */
[C---:B------:R-:W-:Y:S01]  /*a010*/  FFMA R115, R20.reuse, R28, R48 ;  /* 0x0000001c14737223 */ /* 0x040fe20000000030 */
[----:B------:R-:W-:Y:S01]  /*a020*/  FFMA R117, R20, R30, R50 ;  /* 0x0000001e14757223 */ /* 0x000fe20000000032 */
[C---:B------:R-:W-:Y:S01]  /*a030*/  FFMA R99, R44.reuse, R28, R56 ;  /* 0x0000001c2c637223 */ /* 0x040fe20000000038 */
[----:B------:R-:W0:Y:S01]  /*a040*/  LDS.128 R48, [R5+0x180] ;  /* 0x0001800005307984 */ /* 0x000e220000000c00 */
[C---:B------:R-:W-:Y:S01]  /*a050*/  FFMA R105, R21.reuse, R37, R104 ;  /* 0x0000002515697223 */ /* 0x040fe20000000068 */
[C---:B------:R-:W-:Y:S01]  /*a060*/  FFMA R56, R44.reuse, R29, R57 ;  /* 0x0000001d2c387223 */ /* 0x040fe20000000039 */
[C---:B------:R-:W-:Y:S01]  /*a070*/  FFMA R104, R21.reuse, R38, R55 ;  /* 0x0000002615687223 */ /* 0x040fe20000000037 */
[C---:B------:R-:W-:Y:S01]  /*a080*/  FFMA R89, R21.reuse, R41, R116 ;  /* 0x0000002915597223 */ /* 0x040fe20000000074 */
[C---:B------:R-:W-:Y:S01]  /*a090*/  FFMA R98, R44.reuse, R26, R98 ;  /* 0x0000001a2c627223 */ /* 0x040fe20000000062 */
[----:B------:R-:W-:Y:S01]  /*a0a0*/  FFMA R57, R44, R30, R58 ;  /* 0x0000001e2c397223 */ /* 0x000fe2000000003a */
[----:B------:R-:W-:Y:S01]  /*a0b0*/  FFMA R119, R20, R31, R90 ;  /* 0x0000001f14777223 */ /* 0x000fe2000000005a */
[----:B------:R-:W1:Y:S01]  /*a0c0*/  LDS.128 R52, [R5+0x200] ;  /* 0x0002000005347984 */ /* 0x000e620000000c00 */
[C---:B------:R-:W-:Y:S01]  /*a0d0*/  FFMA R116, R44.reuse, R27, R107 ;  /* 0x0000001b2c747223 */ /* 0x040fe2000000006b */
[----:B------:R-:W-:Y:S01]  /*a0e0*/  FFMA R58, R44, R31, R59 ;  /* 0x0000001f2c3a7223 */ /* 0x000fe2000000003b */
[----:B------:R-:W-:Y:S01]  /*a0f0*/  FFMA R20, R21, R39, R114 ;  /* 0x0000002715147223 */ /* 0x000fe20000000072 */
[-C--:B------:R-:W-:Y:S01]  /*a100*/  FFMA R114, R36, R45.reuse, R113 ;  /* 0x0000002d24727223 */ /* 0x080fe20000000071 */
[----:B------:R-:W-:Y:S01]  /*a110*/  FFMA R113, R37, R45, R100 ;  /* 0x0000002d25717223 */ /* 0x000fe20000000064 */
[C---:B------:R-:W-:Y:S01]  /*a120*/  FFMA R107, R45.reuse, R38, R98 ;  /* 0x000000262d6b7223 */ /* 0x040fe20000000062 */
[C---:B------:R-:W-:Y:S01]  /*a130*/  FFMA R100, R45.reuse, R39, R116 ;  /* 0x000000272d647223 */ /* 0x040fe20000000074 */
[----:B------:R-:W-:Y:S01]  /*a140*/  FFMA R99, R40, R45, R99 ;  /* 0x0000002d28637223 */ /* 0x000fe20000000063 */
[C---:B------:R-:W-:Y:S01]  /*a150*/  FFMA R98, R45.reuse, R41, R56 ;  /* 0x000000292d627223 */ /* 0x040fe20000000038 */
[C---:B------:R-:W-:Y:S01]  /*a160*/  FFMA R44, R45.reuse, R42, R57 ;  /* 0x0000002a2d2c7223 */ /* 0x040fe20000000039 */
[----:B------:R-:W-:-:S02]  /*a170*/  FFMA R45, R45, R43, R58 ;  /* 0x0000002b2d2d7223 */ /* 0x000fc4000000003a */
[----:B------:R-:W2:Y:S01]  /*a180*/  LDS.128 R56, [R5+0x280] ;  /* 0x0002800005387984 */ /* 0x000ea20000000c00 */
[C---:B------:R-:W-:Y:S01]  /*a190*/  FFMA R90, R21.reuse, R42, R117 ;  /* 0x0000002a155a7223 */ /* 0x040fe20000000075 */
[-C--:B------:R-:W-:Y:S01]  /*a1a0*/  FFMA R106, R36, R21.reuse, R118 ;  /* 0x00000015246a7223 */ /* 0x080fe20000000076 */
[----:B------:R-:W-:Y:S01]  /*a1b0*/  FFMA R32, R40, R21, R115 ;  /* 0x0000001528207223 */ /* 0x000fe20000000073 */
[----:B------:R-:W-:Y:S01]  /*a1c0*/  FFMA R21, R21, R43, R119 ;  /* 0x0000002b15157223 */ /* 0x000fe20000000077 */
[C---:B0-----:R-:W-:Y:S01]  /*a1d0*/  FFMA R117, R48.reuse, R28, R60 ;  /* 0x0000001c30757223 */ /* 0x041fe2000000003c */
[----:B------:R-:W-:Y:S01]  /*a1e0*/  FFMA R60, R48, R31, R71 ;  /* 0x0000001f303c7223 */ /* 0x000fe20000000047 */
[----:B------:R-:W-:Y:S01]  /*a1f0*/  FFMA R83, R24, R48, R83 ;  /* 0x0000003018537223 */ /* 0x000fe20000000053 */
[C---:B------:R-:W-:Y:S01]  /*a200*/  FFMA R84, R48.reuse, R25, R84 ;  /* 0x0000001930547223 */ /* 0x040fe20000000054 */
[C---:B------:R-:W-:Y:S01]  /*a210*/  FFMA R85, R48.reuse, R26, R85 ;  /* 0x0000001a30557223 */ /* 0x040fe20000000055 */
[C---:B------:R-:W-:Y:S01]  /*a220*/  FFMA R118, R48.reuse, R27, R97 ;  /* 0x0000001b30767223 */ /* 0x040fe20000000061 */
[----:B------:R-:W-:Y:S01]  /*a230*/  FFMA R62, R48, R29, R62 ;  /* 0x0000001d303e7223 */ /* 0x000fe2000000003e */
[----:B-1----:R-:W-:Y:S01]  /*a240*/  FFMA R71, R24, R52, R96 ;  /* 0x0000003418477223 */ /* 0x002fe20000000060 */
        /* <DEDUP_REMOVED lines=9> */
[----:B------:R-:W-:Y:S01]  /*a2e0*/  FFMA R119, R52, R28, R61 ;  /* 0x0000001c34777223 */ /* 0x000fe2000000003d */
[C---:B------:R-:W-:Y:S01]  /*a2f0*/  FFMA R85, R49.reuse, R39, R118 ;  /* 0x0000002731557223 */ /* 0x040fe20000000076 */
[----:B------:R-:W-:Y:S01]  /*a300*/  FFMA R84, R40, R49, R117 ;  /* 0x0000003128547223 */ /* 0x000fe20000000075 */
[C---:B------:R-:W-:Y:S01]  /*a310*/  FFMA R83, R49.reuse, R41, R62 ;  /* 0x0000002931537223 */ /* 0x040fe2000000003e */
[CC--:B------:R-:W-:Y:S01]  /*a320*/  FFMA R48, R49.reuse, R42.reuse, R63 ;  /* 0x0000002a31307223 */ /* 0x0c0fe2000000003f */
[----:B------:R-:W-:Y:S01]  /*a330*/  FFMA R70, R52, R31, R70 ;  /* 0x0000001f34467223 */ /* 0x000fe20000000046 */
[----:B------:R-:W-:Y:S01]  /*a340*/  FFMA R108, R38, R53, R95 ;  /* 0x00000035266c7223 */ /* 0x000fe2000000005f */
[C---:B--2---:R-:W-:Y:S01]  /*a350*/  FFMA R68, R56.reuse, R25, R87 ;  /* 0x0000001938447223 */ /* 0x044fe20000000057 */
[----:B------:R-:W-:Y:S01]  /*a360*/  FFMA R49, R49, R43, R60 ;  /* 0x0000002b31317223 */ /* 0x000fe2000000003c */
[----:B------:R-:W-:Y:S01]  /*a370*/  FFMA R95, R53, R42, R121 ;  /* 0x0000002a355f7223 */ /* 0x000fe20000000079 */
[----:B------:R-:W-:Y:S01]  /*a380*/  FFMA R87, R56, R26, R88 ;  /* 0x0000001a38577223 */ /* 0x000fe20000000058 */
[----:B------:R-:W0:Y:S01]  /*a390*/  LDS.128 R60, [R5+0x300] ;  /* 0x00030000053c7984 */ /* 0x000e220000000c00 */
        /* <DEDUP_REMOVED lines=8> */
[----:B------:R-:W1:Y:S01]  /*a420*/  LDS.128 R64, [R5+0x380] ;  /* 0x0003800005407984 */ /* 0x000e620000000c00 */
[----:B------:R-:W-:Y:S01]  /*a430*/  FFMA R53, R53, R43, R70 ;  /* 0x0000002b35357223 */ /* 0x000fe20000000046 */
[----:B------:R-:W-:Y:S01]  /*a440*/  FFMA R71, R24, R56, R86 ;  /* 0x0000003818477223 */ /* 0x000fe20000000056 */
[C---:B------:R-:W-:Y:S01]  /*a450*/  FFMA R70, R56.reuse, R27, R103 ;  /* 0x0000001b38467223 */ /* 0x040fe20000000067 */
[----:B------:R-:W-:Y:S01]  /*a460*/  FFMA R122, R56, R31, R69 ;  /* 0x0000001f387a7223 */ /* 0x000fe20000000045 */
[-C--:B------:R-:W-:Y:S01]  /*a470*/  FFMA R119, R37, R57.reuse, R68 ;  /* 0x0000003925777223 */ /* 0x080fe20000000044 */
[-C--:B------:R-:W-:Y:S01]  /*a480*/  FFMA R120, R36, R57.reuse, R71 ;  /* 0x0000003924787223 */ /* 0x080fe20000000047 */
[----:B------:R-:W-:-:S02]  /*a490*/  FFMA R56, R39, R57, R70 ;  /* 0x0000003927387223 */ /* 0x000fc40000000046 */
[----:B------:R-:W2:Y:S01]  /*a4a0*/  LDS.128 R68, [R4+0x100] ;  /* 0x0001000004447984 */ /* 0x000ea20000000c00 */
[----:B------:R-:W-:Y:S01]  /*a4b0*/  FFMA R103, R38, R57, R87 ;  /* 0x0000003926677223 */ /* 0x000fe20000000057 */
[C---:B------:R-:W-:Y:S01]  /*a4c0*/  FFMA R87, R57.reuse, R41, R88 ;  /* 0x0000002939577223 */ /* 0x040fe20000000058 */
[----:B------:R-:W-:Y:S01]  /*a4d0*/  FFMA R86, R40, R57, R121 ;  /* 0x0000003928567223 */ /* 0x000fe20000000079 */
[C---:B------:R-:W-:Y:S01]  /*a4e0*/  FFMA R88, R57.reuse, R42, R123 ;  /* 0x0000002a39587223 */ /* 0x040fe2000000007b */
[----:B------:R-:W-:Y:S01]  /*a4f0*/  FFMA R57, R57, R43, R122 ;  /* 0x0000002b39397223 */ /* 0x000fe2000000007a */
[----:B0-----:R-:W-:Y:S01]  /*a500*/  FFMA R124, R24, R60, R80 ;  /* 0x0000003c187c7223 */ /* 0x001fe20000000050 */
[C---:B------:R-:W-:Y:S01]  /*a510*/  FFMA R77, R60.reuse, R25, R77 ;  /* 0x000000193c4d7223 */ /* 0x040fe2000000004d */
[----:B------:R-:W-:Y:S01]  /*a520*/  FFMA R80, R60, R26, R78 ;  /* 0x0000001a3c507223 */ /* 0x000fe2000000004e */
[----:B------:R-:W-:Y:S01]  /*a530*/  FFMA R121, R28, R60, R17 ;  /* 0x0000003c1c797223 */ /* 0x000fe20000000011 */
[C---:B------:R-:W-:Y:S01]  /*a540*/  FFMA R79, R60.reuse, R27, R79 ;  /* 0x0000001b3c4f7223 */ /* 0x040fe2000000004f */
[C---:B------:R-:W-:Y:S01]  /*a550*/  FFMA R122, R60.reuse, R29, R18 ;  /* 0x0000001d3c7a7223 */ /* 0x040fe20000000012 */
[----:B------:R-:W-:Y:S01]  /*a560*/  FFMA R123, R60, R30, R72 ;  /* 0x0000001e3c7b7223 */ /* 0x000fe20000000048 */
[C---:B-1----:R-:W-:Y:S01]  /*a570*/  FFMA R82, R64.reuse, R25, R82 ;  /* 0x0000001940527223 */ /* 0x042fe20000000052 */
[----:B------:R-:W-:Y:S01]  /*a580*/  FFMA R101, R64, R26, R101 ;  /* 0x0000001a40657223 */ /* 0x000fe20000000065 */
[----:B------:R-:W-:Y:S01]  /*a590*/  FFMA R19, R28, R64, R19 ;  /* 0x000000401c137223 */ /* 0x000fe20000000013 */
[C---:B------:R-:W-:Y:S01]  /*a5a0*/  FFMA R28, R64.reuse, R29, R73 ;  /* 0x0000001d401c7223 */ /* 0x040fe20000000049 */
[----:B------:R-:W-:Y:S01]  /*a5b0*/  FFMA R29, R64, R30, R76 ;  /* 0x0000001e401d7223 */ /* 0x000fe2000000004c */
[----:B------:R-:W-:Y:S01]  /*a5c0*/  FFMA R125, R60, R31, R74 ;  /* 0x0000001f3c7d7223 */ /* 0x000fe2000000004a */
[C---:B------:R-:W-:Y:S01]  /*a5d0*/  FFMA R112, R64.reuse, R27, R112 ;  /* 0x0000001b40707223 */ /* 0x040fe20000000070 */
[----:B------:R-:W-:Y:S01]  /*a5e0*/  FFMA R30, R64, R31, R75 ;  /* 0x0000001f401e7223 */ /* 0x000fe2000000004b */
[CC--:B------:R-:W-:Y:S01]  /*a5f0*/  FFMA R74, R37.reuse, R61.reuse, R77 ;  /* 0x0000003d254a7223 */ /* 0x0c0fe2000000004d */
[C---:B------:R-:W-:Y:S01]  /*a600*/  FFMA R72, R38.reuse, R61, R80 ;  /* 0x0000003d26487223 */ /* 0x040fe20000000050 */
[-C--:B------:R-:W-:Y:S01]  /*a610*/  FFMA R75, R37, R65.reuse, R82 ;  /* 0x00000041254b7223 */ /* 0x080fe20000000052 */
[----:B------:R-:W-:Y:S01]  /*a620*/  FFMA R73, R38, R65, R101 ;  /* 0x0000004126497223 */ /* 0x000fe20000000065 */
[C---:B------:R-:W-:Y:S01]  /*a630*/  FFMA R17, R39.reuse, R61, R79 ;  /* 0x0000003d27117223 */ /* 0x040fe2000000004f */
[----:B------:R-:W-:Y:S01]  /*a640*/  FFMA R79, R24, R64, R81 ;  /* 0x00000040184f7223 */ /* 0x000fe20000000051 */
[----:B------:R-:W-:Y:S01]  /*a650*/  FFMA R64, R39, R65, R112 ;  /* 0x0000004127407223 */ /* 0x000fe20000000070 */
[----:B------:R-:W0:Y:S01]  /*a660*/  LDS.128 R24, [R4+0x110] ;  /* 0x0001100004187984 */ /* 0x000e220000000c00 */
[-C--:B--2---:R-:W-:Y:S01]  /*a670*/  FFMA R105, R22, R69.reuse, R105 ;  /* 0x0000004516697223 */ /* 0x084fe20000000069 */
[----:B------:R-:W-:Y:S01]  /*a680*/  FFMA R110, R34, R69, R110 ;  /* 0x00000045226e7223 */ /* 0x000fe2000000006e */
[C---:B------:R-:W-:Y:S01]  /*a690*/  FFMA R113, R69.reuse, R46, R113 ;  /* 0x0000002e45717223 */ /* 0x040fe20000000071 */
[C---:B------:R-:W-:Y:S01]  /*a6a0*/  FFMA R115, R69.reuse, R50, R115 ;  /* 0x0000003245737223 */ /* 0x040fe20000000073 */
[C---:B------:R-:W-:Y:S01]  /*a6b0*/  FFMA R117, R69.reuse, R54, R117 ;  /* 0x0000003645757223 */ /* 0x040fe20000000075 */
        /* <DEDUP_REMOVED lines=9> */
[-C--:B------:R-:W-:Y:S01]  /*a750*/  FFMA R69, R69, R66.reuse, R75 ;  /* 0x0000004245457223 */ /* 0x080fe2000000004b */
[----:B------:R-:W-:-:S02]  /*a760*/  FFMA R70, R70, R66, R73 ;  /* 0x0000004246467223 */ /* 0x000fc40000000049 */
[----:B------:R-:W1:Y:S01]  /*a770*/  LDS.128 R72, [R4+0x180] ;  /* 0x0001800004487984 */ /* 0x000e620000000c00 */
[-C--:B------:R-:W-:Y:S01]  /*a780*/  FFMA R79, R36, R65.reuse, R79 ;  /* 0x00000041244f7223 */ /* 0x080fe2000000004f */
[-C--:B------:R-:W-:Y:S01]  /*a790*/  FFMA R19, R40, R65.reuse, R19 ;  /* 0x0000004128137223 */ /* 0x080fe20000000013 */
[CC--:B------:R-:W-:Y:S01]  /*a7a0*/  FFMA R28, R41.reuse, R65.reuse, R28 ;  /* 0x00000041291c7223 */ /* 0x0c0fe2000000001c */
        /* <DEDUP_REMOVED lines=8> */
[C---:B------:R-:W-:Y:S01]  /*a830*/  FFMA R30, R68.reuse, R58, R120 ;  /* 0x0000003a441e7223 */ /* 0x040fe20000000078 */
[----:B------:R-:W2:Y:S01]  /*a840*/  LDS.128 R40, [R4+0x190] ;  /* 0x0001900004287984 */ /* 0x000ea20000000c00 */
        /* <DEDUP_REMOVED lines=37> */
[----:B------:R-:W-:Y:S01]  /*aaa0*/  FFMA R60, R62, R26, R60 ;  /* 0x0000001a3e3c7223 */ /* 0x000fe2000000003c */
[-C--:B------:R-:W-:Y:S01]  /*aab0*/  FFMA R58, R25, R66.reuse, R28 ;  /* 0x00000042193a7223 */ /* 0x080fe2000000001c */
[----:B------:R-:W-:Y:S01]  /*aac0*/  FFMA R64, R26, R66, R29 ;  /* 0x000000421a407223 */ /* 0x000fe2000000001d */
[----:B------:R-:W-:Y:S01]  /*aad0*/  FFMA R65, R66, R27, R65 ;  /* 0x0000001b42417223 */ /* 0x000fe20000000041 */
[C---:B-1----:R-:W-:Y:S01]  /*aae0*/  FFMA R19, R72.reuse, R55, R31 ;  /* 0x0000003748137223 */ /* 0x042fe2000000001f */
[----:B------:R-:W-:Y:S01]  /*aaf0*/  FFMA R61, R72, R59, R30 ;  /* 0x0000003b483d7223 */ /* 0x000fe2000000001e */
[----:B------:R-:W-:Y:S04]  /*ab00*/  LDS.128 R24, [R4+0x210] ;  /* 0x0002100004187984 */ /* 0x000fe80000000c00 */
[----:B------:R-:W0:Y:S01]  /*ab10*/  LDS.128 R28, [R5+0x10] ;  /* 0x00001000051c7984 */ /* 0x000e220000000c00 */
        /* <DEDUP_REMOVED lines=27> */
[----:B------:R-:W1:Y:S01]  /*acd0*/  LDS.128 R36, [R4+0x200] ;  /* 0x0002000004247984 */ /* 0x000e620000000c00 */
[----:B------:R-:W-:Y:S01]  /*ace0*/  FFMA R74, R75, R59, R56 ;  /* 0x0000003b4b4a7223 */ /* 0x000fe20000000038 */
[C---:B--2---:R-:W-:Y:S01]  /*acf0*/  FFMA R56, R40.reuse, R23, R32 ;  /* 0x0000001728387223 */ /* 0x044fe20000000020 */
[-C--:B------:R-:W-:Y:S01]  /*ad00*/  FFMA R66, R23, R75.reuse, R20 ;  /* 0x0000004b17427223 */ /* 0x080fe20000000014 */
[-C--:B------:R-:W-:Y:S01]  /*ad10*/  FFMA R94, R35, R75.reuse, R94 ;  /* 0x0000004b235e7223 */ /* 0x080fe2000000005e */
        /* <DEDUP_REMOVED lines=8> */
[CC--:B------:R-:W-:Y:S01]  /*ada0*/  FFMA R18, R40.reuse, R63.reuse, R18 ;  /* 0x0000003f28127223 */ /* 0x0c0fe20000000012 */
[----:B------:R-:W-:Y:S01]  /*adb0*/  FFMA R77, R41, R63, R77 ;  /* 0x0000003f294d7223 */ /* 0x000fe2000000004d */
[-C--:B------:R-:W-:Y:S01]  /*adc0*/  FFMA R60, R63, R42.reuse, R60 ;  /* 0x0000002a3f3c7223 */ /* 0x080fe2000000003c */
[----:B------:R-:W2:Y:S01]  /*add0*/  LDS.128 R20, [R5+0x90] ;  /* 0x0000900005147984 */ /* 0x000ea20000000c00 */
        /* <DEDUP_REMOVED lines=19> */
[-C--:B------:R-:W-:Y:S01]  /*af10*/  FFMA R118, R59, R43.reuse, R57 ;  /* 0x0000002b3b767223 */ /* 0x080fe20000000039 */
[----:B------:R-:W-:Y:S01]  /*af20*/  FFMA R63, R63, R43, R50 ;  /* 0x0000002b3f3f7223 */ /* 0x000fe20000000032 */
[-C--:B------:R-:W-:Y:S01]  /*af30*/  FFMA R119, R40, R67.reuse, R54 ;  /* 0x0000004328777223 */ /* 0x080fe20000000036 */
[-C--:B------:R-:W-:Y:S01]  /*af40*/  FFMA R120, R41, R67.reuse, R58 ;  /* 0x0000004329787223 */ /* 0x080fe2000000003a */
[----:B------:R-:W-:Y:S01]  /*af50*/  FFMA R121, R42, R67, R64 ;  /* 0x000000432a797223 */ /* 0x000fe20000000040 */
[----:B------:R-:W-:Y:S01]  /*af60*/  FFMA R122, R67, R43, R65 ;  /* 0x0000002b437a7223 */ /* 0x000fe20000000041 */
[----:B------:R-:W3:Y:S01]  /*af70*/  LDS.128 R52, [R5+0x310] ;  /* 0x0003100005347984 */ /* 0x000ee20000000c00 */
[----:B0-----:R-:W-:-:S03]  /*af80*/  FFMA R123, R28, R24, R56 ;  /* 0x000000181c7b7223 */ /* 0x001fc60000000038 */
[----:B------:R-:W0:Y:S04]  /*af90*/  LDS.128 R40, [R5+0x210] ;  /* 0x0002100005287984 */ /* 0x000e280000000c00 */
[----:B------:R-:W4:Y:S04]  /*afa0*/  LDS.128 R32, [R5+0x110] ;  /* 0x0001100005207984 */ /* 0x000f280000000c00 */
[----:B------:R-:W5:Y:S04]  /*afb0*/  LDS.128 R44, [R5+0x190] ;  /* 0x00019000052c7984 */ /* 0x000f680000000c00 */
[----:B------:R-:W5:Y:S04]  /*afc0*/  LDS.128 R48, [R5+0x290] ;  /* 0x0002900005307984 */ /* 0x000f680000000c00 */
[----:B------:R-:W5:Y:S01]  /*afd0*/  LDS.128 R56, [R5+0x390] ;  /* 0x0003900005387984 */ /* 0x000f620000000c00 */
[C---:B-1----:R-:W-:Y:S01]  /*afe0*/  FFMA R124, R28.reuse, R38, R104 ;  /* 0x000000261c7c7223 */ /* 0x042fe20000000068 */
[----:B------:R-:W-:-:S02]  /*aff0*/  FFMA R104, R28, R39, R66 ;  /* 0x000000271c687223 */ /* 0x000fc40000000042 */
[----:B------:R-:W1:Y:S01]  /*b000*/  LDS.128 R64, [R4+0x280] ;  /* 0x0002800004407984 */ /* 0x000e620000000c00 */
        /* <DEDUP_REMOVED lines=13> */
[----:B---3--:R-:W-:Y:S01]  /*b0e0*/  FFMA R20, R52, R39, R17 ;  /* 0x0000002734147223 */ /* 0x008fe20000000011 */
[----:B------:R-:W-:Y:S01]  /*b0f0*/  FFMA R62, R36, R52, R62 ;  /* 0x00000034243e7223 */ /* 0x000fe2000000003e */
[----:B------:R-:W-:Y:S01]  /*b100*/  FFMA R73, R52, R38, R73 ;  /* 0x0000002634497223 */ /* 0x000fe20000000049 */
[----:B------:R-:W-:Y:S01]  /*b110*/  FFMA R18, R24, R52, R18 ;  /* 0x0000003418127223 */ /* 0x000fe20000000012 */
[----:B0-----:R-:W-:Y:S01]  /*b120*/  FFMA R19, R36, R40, R19 ;  /* 0x0000002824137223 */ /* 0x001fe20000000013 */
[C---:B------:R-:W-:Y:S01]  /*b130*/  FFMA R117, R40.reuse, R37, R117 ;  /* 0x0000002528757223 */ /* 0x040fe20000000075 */
[C---:B------:R-:W-:Y:S01]  /*b140*/  FFMA R108, R40.reuse, R38, R108 ;  /* 0x00000026286c7223 */ /* 0x040fe2000000006c */
[C---:B------:R-:W-:Y:S01]  /*b150*/  FFMA R102, R40.reuse, R39, R102 ;  /* 0x0000002728667223 */ /* 0x040fe20000000066 */
[C---:B------:R-:W-:Y:S01]  /*b160*/  FFMA R96, R40.reuse, R24, R96 ;  /* 0x0000001828607223 */ /* 0x040fe20000000060 */
[C---:B------:R-:W-:Y:S01]  /*b170*/  FFMA R79, R40.reuse, R25, R79 ;  /* 0x00000019284f7223 */ /* 0x040fe2000000004f */
[CC--:B------:R-:W-:Y:S01]  /*b180*/  FFMA R95, R40.reuse, R26.reuse, R95 ;  /* 0x0000001a285f7223 */ /* 0x0c0fe2000000005f */
[----:B------:R-:W-:Y:S01]  /*b190*/  FFMA R112, R40, R27, R112 ;  /* 0x0000001b28707223 */ /* 0x000fe20000000070 */
[C---:B------:R-:W-:Y:S01]  /*b1a0*/  FFMA R40, R52.reuse, R37, R76 ;  /* 0x0000002534287223 */ /* 0x040fe2000000004c */
[CC--:B------:R-:W-:Y:S01]  /*b1b0*/  FFMA R77, R52.reuse, R25.reuse, R77 ;  /* 0x00000019344d7223 */ /* 0x0c0fe2000000004d */
[----:B------:R-:W-:Y:S01]  /*b1c0*/  FFMA R17, R52, R26, R60 ;  /* 0x0000001a34117223 */ /* 0x000fe2000000003c */
[C---:B----4-:R-:W-:Y:S01]  /*b1d0*/  FFMA R99, R32.reuse, R24, R99 ;  /* 0x0000001820637223 */ /* 0x050fe20000000063 */
[C---:B------:R-:W-:Y:S01]  /*b1e0*/  FFMA R98, R32.reuse, R25, R98 ;  /* 0x0000001920627223 */ /* 0x040fe20000000062 */
[C---:B------:R-:W-:Y:S01]  /*b1f0*/  FFMA R78, R32.reuse, R26, R78 ;  /* 0x0000001a204e7223 */ /* 0x040fe2000000004e */
[----:B------:R-:W-:Y:S01]  /*b200*/  FFMA R82, R32, R27, R82 ;  /* 0x0000001b20527223 */ /* 0x000fe20000000052 */
[C---:B-----5:R-:W-:Y:S01]  /*b210*/  FFMA R84, R44.reuse, R24, R84 ;  /* 0x000000182c547223 */ /* 0x060fe20000000054 */
        /* <DEDUP_REMOVED lines=28> */
[----:B------:R-:W0:Y:S04]  /*b3e0*/  LDS.128 R24, [R4+0x300] ;  /* 0x0003000004187984 */ /* 0x000e280000000c00 */
[----:B------:R-:W2:Y:S01]  /*b3f0*/  LDS.128 R36, [R4+0x290] ;  /* 0x0002900004247984 */ /* 0x000ea20000000c00 */
[C---:B-1----:R-:W-:Y:S01]  /*b400*/  FFMA R32, R64.reuse, R41, R19 ;  /* 0x0000002940207223 */ /* 0x042fe20000000013 */
        /* <DEDUP_REMOVED lines=23> */
[----:B------:R-:W1:Y:S01]  /*b580*/  LDS.128 R60, [R4+0x310] ;  /* 0x00031000043c7984 */ /* 0x000e620000000c00 */
        /* <DEDUP_REMOVED lines=8> */
[C---:B0-----:R-:W-:Y:S01]  /*b610*/  FFMA R106, R24.reuse, R30, R106 ;  /* 0x0000001e186a7223 */ /* 0x041fe2000000006a */
        /* <DEDUP_REMOVED lines=20> */
[C---:B--2---:R-:W-:Y:S01]  /*b760*/  FFMA R123, R36.reuse, R29, R123 ;  /* 0x0000001d247b7223 */ /* 0x044fe2000000007b */
        /* <DEDUP_REMOVED lines=32> */
[-C--:B------:R-:W-:Y:S01]  /*b970*/  FFMA R25, R25, R58.reuse, R65 ;  /* 0x0000003a19197223 */ /* 0x080fe20000000041 */
[----:B------:R-:W-:Y:S01]  /*b980*/  FFMA R26, R26, R58, R66 ;  /* 0x0000003a1a1a7223 */ /* 0x000fe20000000042 */
[----:B------:R-:W0:Y:S04]  /*b990*/  LDS.128 R36, [R4+0x380] ;  /* 0x0003800004247984 */ /* 0x000e280000000c00 */
[----:B------:R-:W2:Y:S01]  /*b9a0*/  LDS.128 R64, [R4+0x390] ;  /* 0x0003900004407984 */ /* 0x000ea20000000c00 */
[C---:B------:R-:W-:Y:S01]  /*b9b0*/  FFMA R20, R27.reuse, R54, R20 ;  /* 0x000000361b147223 */ /* 0x040fe20000000014 */
[C---:B-1----:R-:W-:Y:S01]  /*b9c0*/  FFMA R41, R54.reuse, R62, R17 ;  /* 0x0000003e36297223 */ /* 0x042fe20000000011 */
        /* <DEDUP_REMOVED lines=32> */
[CC--:B------:R-:W-:Y:S01]  /*bbd0*/  FFMA R18, R60.reuse, R54.reuse, R18 ;  /* 0x000000363c127223 */ /* 0x0c0fe20000000012 */
[C---:B------:R-:W-:Y:S01]  /*bbe0*/  FFMA R77, R61.reuse, R54, R77 ;  /* 0x000000363d4d7223 */ /* 0x040fe2000000004d */
[-C--:B------:R-:W-:Y:S01]  /*bbf0*/  FFMA R119, R60, R58.reuse, R119 ;  /* 0x0000003a3c777223 */ /* 0x080fe20000000077 */
[-C--:B------:R-:W-:Y:S01]  /*bc00*/  FFMA R120, R61, R58.reuse, R120 ;  /* 0x0000003a3d787223 */ /* 0x080fe20000000078 */
[----:B------:R-:W-:Y:S01]  /*bc10*/  FFMA R121, R62, R58, R121 ;  /* 0x0000003a3e797223 */ /* 0x000fe20000000079 */
[----:B------:R-:W-:Y:S01]  /*bc20*/  FFMA R122, R58, R63, R122 ;  /* 0x0000003f3a7a7223 */ /* 0x000fe2000000007a */
[C---:B0-----:R-:W-:Y:S01]  /*bc30*/  FFMA R106, R36.reuse, R31, R106 ;  /* 0x0000001f246a7223 */ /* 0x041fe2000000006a */
        /* <DEDUP_REMOVED lines=59> */
[----:B------:R-:W-:Y:S04]  /*bff0*/  LDS.128 R24, [R5+0x20] ;  /* 0x0000200005187984 */ /* 0x000fe80000000c00 */
[----:B------:R-:W0:Y:S04]  /*c000*/  LDS.128 R36, [R4+0x410] ;  /* 0x0004100004247984 */ /* 0x000e280000000c00 */
        /* <DEDUP_REMOVED lines=8> */
[-C--:B------:R-:W-:Y:S01]  /*c090*/  FFMA R119, R64, R59.reuse, R119 ;  /* 0x0000003b40777223 */ /* 0x080fe20000000077 */
[-C--:B------:R-:W-:Y:S01]  /*c0a0*/  FFMA R120, R65, R59.reuse, R120 ;  /* 0x0000003b41787223 */ /* 0x080fe20000000078 */
[----:B------:R-:W-:Y:S01]  /*c0b0*/  FFMA R121, R66, R59, R121 ;  /* 0x0000003b42797223 */ /* 0x000fe20000000079 */
[----:B------:R-:W-:-:S02]  /*c0c0*/  FFMA R122, R59, R67, R122 ;  /* 0x000000433b7a7223 */ /* 0x000fc4000000007a */
[----:B------:R-:W5:Y:S01]  /*c0d0*/  LDS.128 R64, [R4+0x480] ;  /* 0x0004800004407984 */ /* 0x000f620000000c00 */
[C---:B0-----:R-:W-:Y:S01]  /*c0e0*/  FFMA R123, R24.reuse, R36, R123 ;  /* 0x00000024187b7223 */ /* 0x041fe2000000007b */
[C---:B------:R-:W-:Y:S01]  /*c0f0*/  FFMA R89, R24.reuse, R37, R89 ;  /* 0x0000002518597223 */ /* 0x040fe20000000059 */
[C---:B------:R-:W-:Y:S01]  /*c100*/  FFMA R90, R24.reuse, R38, R90 ;  /* 0x00000026185a7223 */ /* 0x040fe2000000005a */
[----:B------:R-:W-:Y:S01]  /*c110*/  FFMA R75, R24, R39, R75 ;  /* 0x00000027184b7223 */ /* 0x000fe2000000004b */
[C---:B-1----:R-:W-:Y:S01]  /*c120*/  FFMA R93, R28.reuse, R36, R93 ;  /* 0x000000241c5d7223 */ /* 0x042fe2000000005d */
[C---:B------:R-:W-:Y:S01]  /*c130*/  FFMA R92, R28.reuse, R37, R92 ;  /* 0x000000251c5c7223 */ /* 0x040fe2000000005c */
[C---:B------:R-:W-:Y:S01]  /*c140*/  FFMA R91, R28.reuse, R38, R91 ;  /* 0x000000261c5b7223 */ /* 0x040fe2000000005b */
[----:B------:R-:W-:Y:S01]  /*c150*/  FFMA R81, R28, R39, R81 ;  /* 0x000000271c517223 */ /* 0x000fe20000000051 */
[C---:B--2---:R-:W-:Y:S01]  /*c160*/  FFMA R99, R20.reuse, R36, R99 ;  /* 0x0000002414637223 */ /* 0x044fe20000000063 */
[C---:B------:R-:W-:Y:S01]  /*c170*/  FFMA R98, R20.reuse, R37, R98 ;  /* 0x0000002514627223 */ /* 0x040fe20000000062 */
[C---:B------:R-:W-:Y:S01]  /*c180*/  FFMA R78, R20.reuse, R38, R78 ;  /* 0x00000026144e7223 */ /* 0x040fe2000000004e */
[----:B------:R-:W-:Y:S01]  /*c190*/  FFMA R82, R20, R39, R82 ;  /* 0x0000002714527223 */ /* 0x000fe20000000052 */
[C---:B---3--:R-:W-:Y:S01]  /*c1a0*/  FFMA R84, R32.reuse, R36, R84 ;  /* 0x0000002420547223 */ /* 0x048fe20000000054 */
[C---:B------:R-:W-:Y:S01]  /*c1b0*/  FFMA R83, R32.reuse, R37, R83 ;  /* 0x0000002520537223 */ /* 0x040fe20000000053 */
[C---:B------:R-:W-:Y:S01]  /*c1c0*/  FFMA R80, R32.reuse, R38, R80 ;  /* 0x0000002620507223 */ /* 0x040fe20000000050 */
[----:B------:R-:W-:Y:S01]  /*c1d0*/  FFMA R101, R32, R39, R101 ;  /* 0x0000002720657223 */ /* 0x000fe20000000065 */
[C---:B----4-:R-:W-:Y:S01]  /*c1e0*/  FFMA R96, R40.reuse, R36, R96 ;  /* 0x0000002428607223 */ /* 0x050fe20000000060 */
        /* <DEDUP_REMOVED lines=14> */
[----:B------:R-:W-:-:S02]  /*c2d0*/  FFMA R122, R52, R39, R122 ;  /* 0x00000027347a7223 */ /* 0x000fc4000000007a */
        /* <DEDUP_REMOVED lines=23> */
[C---:B------:R-:W-:Y:S01]  /*c450*/  FFMA R72, R44.reuse, R61, R72 ;  /* 0x0000003d2c487223 */ /* 0x040fe20000000048 */
        /* <DEDUP_REMOVED lines=10> */
[----:B------:R-:W1:Y:S01]  /*c500*/  LDS.128 R56, [R4+0x490] ;  /* 0x0004900004387984 */ /* 0x000e620000000c00 */
        /* <DEDUP_REMOVED lines=31> */
[----:B------:R-:W2:Y:S01]  /*c700*/  LDS.128 R60, [R4+0x510] ;  /* 0x00051000043c7984 */ /* 0x000ea20000000c00 */
        /* <DEDUP_REMOVED lines=31> */
[----:B------:R-:W0:Y:S01]  /*c900*/  LDS.128 R68, [R4+0x580] ;  /* 0x0005800004447984 */ /* 0x000e220000000c00 */
[----:B------:R-:W-:-:S03]  /*c910*/  FFMA R39, R39, R54, R67 ;  /* 0x0000003627277223 */ /* 0x000fc60000000043 */
[----:B------:R-:W3:Y:S01]  /*c920*/  LDS.128 R64, [R4+0x590] ;  /* 0x0005900004407984 */ /* 0x000ee20000000c00 */
[C---:B-1----:R-:W-:Y:S01]  /*c930*/  FFMA R123, R56.reuse, R25, R123 ;  /* 0x00000019387b7223 */ /* 0x042fe2000000007b */
        /* <DEDUP_REMOVED lines=58> */
[-C--:B------:R-:W-:Y:S01]  /*cce0*/  FFMA R125, R50, R63.reuse, R125 ;  /* 0x0000003f327d7223 */ /* 0x080fe2000000007d */
        /* <DEDUP_REMOVED lines=36> */
[C---:B---3--:R-:W-:Y:S01]  /*cf30*/  FFMA R123, R64.reuse, R27, R123 ;  /* 0x0000001b407b7223 */ /* 0x048fe2000000007b */
        /* <DEDUP_REMOVED lines=471> */
[-C--:B------:R-:W-:Y:S01]  /*ecb0*/  FFMA R119, R48, R45.reuse, R119 ;  /* 0x0000002d30777223 */ /* 0x080fe20000000077 */
[-C--:B------:R-:W-:Y:S01]  /*ecc0*/  FFMA R120, R49, R45.reuse, R120 ;  /* 0x0000002d31787223 */ /* 0x080fe20000000078 */
[----:B------:R-:W-:Y:S01]  /*ecd0*/  FFMA R121, R50, R45, R121 ;  /* 0x0000002d32797223 */ /* 0x000fe20000000079 */
[----:B------:R-:W-:Y:S01]  /*ece0*/  FFMA R122, R45, R51, R122 ;  /* 0x000000332d7a7223 */ /* 0x000fe2000000007a */
[----:B------:R-:W-:Y:S01]  /*ecf0*/  FFMA R93, R48, R57, R93 ;  /* 0x00000039305d7223 */ /* 0x000fe2000000005d */
        /* <DEDUP_REMOVED lines=105> */
[----:B------:R-:W-:Y:S01]  /*f390*/  FFMA R93, R64, R59, R93 ;  /* 0x0000003b405d7223 */ /* 0x000fe2000000005d */
[C---:B------:R-:W-:Y:S01]  /*f3a0*/  FFMA R92, R59.reuse, R65, R92 ;  /* 0x000000413b5c7223 */ /* 0x040fe2000000005c */
[C---:B------:R-:W-:Y:S01]  /*f3b0*/  FFMA R91, R59.reuse, R66, R91 ;  /* 0x000000423b5b7223 */ /* 0x040fe2000000005b */
        /* <DEDUP_REMOVED lines=235> */
[----:B------:R-:W-:Y:S01]  /*10270*/  LDS.128 R60, [R4+0xc00] ;  /* 0x000c0000043c7984 */ /* 0x000fe20000000c00 */
[CC--:B------:R-:W-:Y:S01]  /*10280*/  FFMA R18, R64.reuse, R43.reuse, R18 ;  /* 0x0000002b40127223 */ /* 0x0c0fe20000000012 */
[----:B------:R-:W-:Y:S01]  /*10290*/  FFMA R77, R65, R43, R77 ;  /* 0x0000002b414d7223 */ /* 0x000fe2000000004d */
[CC--:B------:R-:W-:Y:S01]  /*102a0*/  FFMA R76, R43.reuse, R66.reuse, R76 ;  /* 0x000000422b4c7223 */ /* 0x0c0fe2000000004c */
[----:B------:R-:W-:Y:S01]  /*102b0*/  LDS.128 R36, [R4+0xc10] ;  /* 0x000c100004247984 */ /* 0x000fe20000000c00 */
[----:B------:R-:W-:Y:S01]  /*102c0*/  FFMA R125, R43, R67, R125 ;  /* 0x000000432b7d7223 */ /* 0x000fe2000000007d */
[-C--:B------:R-:W-:Y:S01]  /*102d0*/  FFMA R119, R64, R47.reuse, R119 ;  /* 0x0000002f40777223 */ /* 0x080fe20000000077 */
[-C--:B------:R-:W-:Y:S01]  /*102e0*/  FFMA R120, R65, R47.reuse, R120 ;  /* 0x0000002f41787223 */ /* 0x080fe20000000078 */
[----:B------:R-:W0:Y:S01]  /*102f0*/  LDS.128 R20, [R5+0x160] ;  /* 0x0001600005147984 */ /* 0x000e220000000c00 */
        /* <DEDUP_REMOVED lines=22> */
[----:B------:R-:W1:Y:S04]  /*10460*/  LDS.128 R40, [R5+0x260] ;  /* 0x0002600005287984 */ /* 0x000e680000000c00 */
[----:B------:R-:W2:Y:S04]  /*10470*/  LDS.128 R44, [R5+0x2e0] ;  /* 0x0002e000052c7984 */ /* 0x000ea80000000c00 */
[----:B------:R-:W3:Y:S04]  /*10480*/  LDS.128 R64, [R5+0x360] ;  /* 0x0003600005407984 */ /* 0x000ee80000000c00 */
[----:B------:R-:W4:Y:S04]  /*10490*/  LDS.128 R56, [R5+0x60] ;  /* 0x0000600005387984 */ /* 0x000f280000000c00 */
[----:B------:R-:W5:Y:S04]  /*104a0*/  LDS.128 R48, [R5+0xe0] ;  /* 0x0000e00005307984 */ /* 0x000f680000000c00 */
[----:B------:R-:W5:Y:S04]  /*104b0*/  LDS.128 R24, [R5+0x1e0] ;  /* 0x0001e00005187984 */ /* 0x000f680000000c00 */
[----:B------:R-:W5:Y:S01]  /*104c0*/  LDS.128 R52, [R5+0x3e0] ;  /* 0x0003e00005347984 */ /* 0x000f620000000c00 */
[----:B0-----:R-:W-:Y:S01]  /*104d0*/  FFMA R114, R60, R20, R114 ;  /* 0x000000143c727223 */ /* 0x001fe20000000072 */
[C---:B------:R-:W-:Y:S01]  /*104e0*/  FFMA R113, R20.reuse, R61, R113 ;  /* 0x0000003d14717223 */ /* 0x040fe20000000071 */
[C---:B------:R-:W-:Y:S01]  /*104f0*/  FFMA R107, R20.reuse, R62, R107 ;  /* 0x0000003e146b7223 */ /* 0x040fe2000000006b */
[----:B------:R-:W0:Y:S01]  /*10500*/  LDS.128 R32, [R4+0xc80] ;  /* 0x000c800004207984 */ /* 0x000e220000000c00 */
        /* <DEDUP_REMOVED lines=41> */
[----:B------:R-:W1:Y:S01]  /*107a0*/  LDS.128 R28, [R4+0xc90] ;  /* 0x000c9000041c7984 */ /* 0x000e620000000c00 */
[C---:B------:R-:W-:Y:S01]  /*107b0*/  FFMA R121, R52.reuse, R38, R121 ;  /* 0x0000002634797223 */ /* 0x040fe20000000079 */
[----:B------:R-:W-:-:S02]  /*107c0*/  FFMA R122, R52, R39, R122 ;  /* 0x00000027347a7223 */ /* 0x000fc4000000007a */
[----:B------:R-:W2:Y:S01]  /*107d0*/  LDS.128 R36, [R4+0xd00] ;  /* 0x000d000004247984 */ /* 0x000ea20000000c00 */
        /* <DEDUP_REMOVED lines=15> */
[-C--:B------:R-:W-:Y:S01]  /*108d0*/  FFMA R19, R64, R63.reuse, R19 ;  /* 0x0000003f40137223 */ /* 0x080fe20000000013 */
        /* <DEDUP_REMOVED lines=11> */
[-C--:B------:R-:W-:Y:S01]  /*10990*/  FFMA R115, R33, R25.reuse, R115 ;  /* 0x0000001921737223 */ /* 0x080fe20000000073 */
[-C--:B------:R-:W-:Y:S01]  /*109a0*/  FFMA R124, R57, R34.reuse, R124 ;  /* 0x00000022397c7223 */ /* 0x080fe2000000007c */
[----:B------:R-:W-:Y:S01]  /*109b0*/  FFMA R107, R21, R34, R107 ;  /* 0x00000022156b7223 */ /* 0x000fe2000000006b */
[----:B------:R-:W-:Y:S01]  /*109c0*/  FFMA R97, R34, R25, R97 ;  /* 0x0000001922617223 */ /* 0x000fe20000000061 */
[-C--:B------:R-:W-:Y:S01]  /*109d0*/  FFMA R104, R57, R35.reuse, R104 ;  /* 0x0000002339687223 */ /* 0x080fe20000000068 */
[-C--:B------:R-:W-:Y:S01]  /*109e0*/  FFMA R100, R21, R35.reuse, R100 ;  /* 0x0000002315647223 */ /* 0x080fe20000000064 */
[----:B------:R-:W-:Y:S01]  /*109f0*/  FFMA R85, R25, R35, R85 ;  /* 0x0000002319557223 */ /* 0x000fe20000000055 */
[----:B------:R-:W-:Y:S01]  /*10a00*/  FFMA R17, R32, R65, R40 ;  /* 0x0000004120117223 */ /* 0x000fe20000000028 */
[C---:B-1----:R-:W-:Y:S01]  /*10a10*/  FFMA R123, R28.reuse, R57, R123 ;  /* 0x000000391c7b7223 */ /* 0x042fe2000000007b */
[C---:B------:R-:W-:Y:S01]  /*10a20*/  FFMA R89, R57.reuse, R29, R89 ;  /* 0x0000001d39597223 */ /* 0x040fe20000000059 */
[-C--:B------:R-:W-:Y:S01]  /*10a30*/  FFMA R90, R57, R30.reuse, R90 ;  /* 0x0000001e395a7223 */ /* 0x080fe2000000005a */
        /* <DEDUP_REMOVED lines=14> */
[----:B--2---:R-:W-:Y:S01]  /*10b20*/  FFMA R21, R37, R46, R72 ;  /* 0x0000002e25157223 */ /* 0x004fe20000000048 */
[----:B------:R-:W-:Y:S01]  /*10b30*/  FFMA R25, R38, R66, R73 ;  /* 0x0000004226197223 */ /* 0x000fe20000000049 */
        /* <DEDUP_REMOVED lines=10> */
[----:B------:R-:W0:Y:S01]  /*10be0*/  LDS.128 R72, [R4+0xd80] ;  /* 0x000d800004487984 */ /* 0x000e220000000c00 */
[-C--:B------:R-:W-:Y:S01]  /*10bf0*/  FFMA R104, R58, R39.reuse, R104 ;  /* 0x000000273a687223 */ /* 0x080fe20000000068 */
[----:B------:R-:W-:-:S02]  /*10c00*/  FFMA R94, R50, R39, R94 ;  /* 0x00000027325e7223 */ /* 0x000fc4000000005e */
[----:B------:R-:W1:Y:S01]  /*10c10*/  LDS.128 R32, [R4+0xd10] ;  /* 0x000d100004207984 */ /* 0x000e620000000c00 */
[-C--:B------:R-:W-:Y:S01]  /*10c20*/  FFMA R100, R22, R39.reuse, R100 ;  /* 0x0000002716647223 */ /* 0x080fe20000000064 */
[----:B------:R-:W-:Y:S01]  /*10c30*/  FFMA R85, R26, R39, R85 ;  /* 0x000000271a557223 */ /* 0x000fe20000000055 */
[C---:B------:R-:W-:Y:S01]  /*10c40*/  FFMA R102, R39.reuse, R42, R102 ;  /* 0x0000002a27667223 */ /* 0x040fe20000000066 */
[C---:B------:R-:W-:Y:S01]  /*10c50*/  FFMA R56, R39.reuse, R46, R56 ;  /* 0x0000002e27387223 */ /* 0x040fe20000000038 */
[C---:B------:R-:W-:Y:S01]  /*10c60*/  FFMA R19, R39.reuse, R66, R19 ;  /* 0x0000004227137223 */ /* 0x040fe20000000013 */
[----:B------:R-:W-:Y:S01]  /*10c70*/  FFMA R39, R39, R54, R71 ;  /* 0x0000003627277223 */ /* 0x000fe20000000047 */
[-C--:B------:R-:W-:Y:S01]  /*10c80*/  FFMA R119, R28, R53.reuse, R119 ;  /* 0x000000351c777223 */ /* 0x080fe20000000077 */
[----:B------:R-:W2:Y:S01]  /*10c90*/  LDS.128 R68, [R4+0xd90] ;  /* 0x000d900004447984 */ /* 0x000ea20000000c00 */
        /* <DEDUP_REMOVED lines=8> */
[----:B------:R-:W-:Y:S01]  /*10d20*/  FFMA R121, R30, R53, R121 ;  /* 0x000000351e797223 */ /* 0x000fe20000000079 */
        /* <DEDUP_REMOVED lines=14> */
[-C--:B------:R-:W-:Y:S01]  /*10e10*/  FFMA R18, R28, R65.reuse, R18 ;  /* 0x000000411c127223 */ /* 0x080fe20000000012 */
[----:B------:R-:W-:Y:S01]  /*10e20*/  FFMA R77, R29, R65, R77 ;  /* 0x000000411d4d7223 */ /* 0x000fe2000000004d */
[C---:B------:R-:W-:Y:S01]  /*10e30*/  FFMA R76, R65.reuse, R30, R76 ;  /* 0x0000001e414c7223 */ /* 0x040fe2000000004c */
[----:B------:R-:W-:Y:S01]  /*10e40*/  FFMA R125, R65, R31, R125 ;  /* 0x0000001f417d7223 */ /* 0x000fe2000000007d */
[----:B0-----:R-:W-:Y:S01]  /*10e50*/  FFMA R53, R74, R27, R97 ;  /* 0x0000001b4a357223 */ /* 0x001fe20000000061 */
[C---:B------:R-:W-:Y:S01]  /*10e60*/  FFMA R114, R36.reuse, R22, R114 ;  /* 0x0000001624727223 */ /* 0x040fe20000000072 */
[----:B------:R-:W-:Y:S01]  /*10e70*/  FFMA R24, R36, R42, R24 ;  /* 0x0000002a24187223 */ /* 0x000fe20000000018 */
[-C--:B------:R-:W-:Y:S01]  /*10e80*/  FFMA R113, R37, R22.reuse, R113 ;  /* 0x0000001625717223 */ /* 0x080fe20000000071 */
[----:B-1----:R-:W-:Y:S01]  /*10e90*/  FFMA R99, R32, R22, R99 ;  /* 0x0000001620637223 */ /* 0x002fe20000000063 */
        /* <DEDUP_REMOVED lines=56> */
[C---:B------:R-:W-:Y:S01]  /*11220*/  FFMA R114, R72.reuse, R23, R114 ;  /* 0x0000001748727223 */ /* 0x040fe20000000072 */
[----:B------:R-:W-:Y:S01]  /*11230*/  FFMA R64, R72, R47, R20 ;  /* 0x0000002f48407223 */ /* 0x000fe20000000014 */
[C---:B------:R-:W-:Y:S01]  /*11240*/  FFMA R113, R73.reuse, R23, R113 ;  /* 0x0000001749717223 */ /* 0x040fe20000000071 */
[----:B------:R-:W-:Y:S01]  /*11250*/  FFMA R65, R73, R47, R21 ;  /* 0x0000002f49417223 */ /* 0x000fe20000000015 */
[----:B------:R-:W-:Y:S01]  /*11260*/  FFMA R75, R75, R55, R39 ;  /* 0x000000374b4b7223 */ /* 0x000fe20000000027 */
[----:B--2---:R-:W-:Y:S01]  /*11270*/  FFMA R99, R68, R23, R99 ;  /* 0x0000001744637223 */ /* 0x004fe20000000063 */
[C---:B------:R-:W-:Y:S01]  /*11280*/  FFMA R98, R23.reuse, R69, R98 ;  /* 0x0000004517627223 */ /* 0x040fe20000000062 */
[CC--:B------:R-:W-:Y:S01]  /*11290*/  FFMA R78, R23.reuse, R70.reuse, R78 ;  /* 0x00000046174e7223 */ /* 0x0c0fe2000000004e */
[----:B------:R-:W-:Y:S01]  /*112a0*/  FFMA R82, R23, R71, R82 ;  /* 0x0000004717527223 */ /* 0x000fe20000000052 */
[C---:B------:R-:W-:Y:S01]  /*112b0*/  FFMA R116, R72.reuse, R27, R116 ;  /* 0x0000001b48747223 */ /* 0x040fe20000000074 */
[----:B------:R-:W-:Y:S01]  /*112c0*/  FFMA R58, R72, R43, R24 ;  /* 0x0000002b483a7223 */ /* 0x000fe20000000018 */
[-C--:B------:R-:W-:Y:S01]  /*112d0*/  FFMA R115, R73, R27.reuse, R115 ;  /* 0x0000001b49737223 */ /* 0x080fe20000000073 */
[----:B------:R-:W-:Y:S01]  /*112e0*/  LDS.128 R60, [R4+0xe00] ;  /* 0x000e0000043c7984 */ /* 0x000fe20000000c00 */
[----:B------:R-:W-:Y:S01]  /*112f0*/  FFMA R84, R68, R27, R84 ;  /* 0x0000001b44547223 */ /* 0x000fe20000000054 */
[C---:B------:R-:W-:Y:S01]  /*11300*/  FFMA R83, R27.reuse, R69, R83 ;  /* 0x000000451b537223 */ /* 0x040fe20000000053 */
[C---:B------:R-:W-:Y:S01]  /*11310*/  FFMA R80, R27.reuse, R70, R80 ;  /* 0x000000461b507223 */ /* 0x040fe20000000050 */
[----:B------:R-:W-:Y:S01]  /*11320*/  LDS.128 R36, [R4+0xe10] ;  /* 0x000e100004247984 */ /* 0x000fe20000000c00 */
[----:B------:R-:W-:-:S03]  /*11330*/  FFMA R101, R27, R71, R101 ;  /* 0x000000471b657223 */ /* 0x000fc60000000065 */
[----:B------:R-:W0:Y:S04]  /*11340*/  LDS.128 R32, [R5+0xf0] ;  /* 0x0000f00005207984 */ /* 0x000e280000000c00 */
[----:B------:R-:W1:Y:S04]  /*11350*/  LDS.128 R20, [R5+0x170] ;  /* 0x0001700005147984 */ /* 0x000e680000000c00 */
[----:B------:R-:W2:Y:S01]  /*11360*/  LDS.128 R24, [R5+0x1f0] ;  /* 0x0001f00005187984 */ /* 0x000ea20000000c00 */
[-C--:B------:R-:W-:Y:S01]  /*11370*/  FFMA R105, R59, R73.reuse, R105 ;  /* 0x000000493b697223 */ /* 0x080fe20000000069 */
[----:B------:R-:W-:Y:S01]  /*11380*/  FFMA R110, R51, R73, R110 ;  /* 0x00000049336e7223 */ /* 0x000fe2000000006e */
[C---:B------:R-:W-:Y:S01]  /*11390*/  FFMA R117, R73.reuse, R43, R117 ;  /* 0x0000002b49757223 */ /* 0x040fe20000000075 */
[C---:B------:R-:W-:Y:S01]  /*113a0*/  FFMA R66, R73.reuse, R67, R44 ;  /* 0x0000004349427223 */ /* 0x040fe2000000002c */
[----:B------:R-:W-:Y:S01]  /*113b0*/  FFMA R111, R72, R51, R111 ;  /* 0x00000033486f7223 */ /* 0x000fe2000000006f */
[----:B------:R-:W-:Y:S01]  /*113c0*/  FFMA R73, R73, R55, R48 ;  /* 0x0000003749497223 */ /* 0x000fe20000000030 */
[----:B------:R-:W3:Y:S01]  /*113d0*/  LDS.128 R28, [R5+0x70] ;  /* 0x00007000051c7984 */ /* 0x000ee20000000c00 */
[----:B------:R-:W-:Y:S01]  /*113e0*/  FFMA R93, R68, R51, R93 ;  /* 0x00000033445d7223 */ /* 0x000fe2000000005d */
[C---:B------:R-:W-:Y:S01]  /*113f0*/  FFMA R92, R51.reuse, R69, R92 ;  /* 0x00000045335c7223 */ /* 0x040fe2000000005c */
[C---:B------:R-:W-:Y:S01]  /*11400*/  FFMA R91, R51.reuse, R70, R91 ;  /* 0x00000046335b7223 */ /* 0x040fe2000000005b */
[----:B------:R-:W-:-:S02]  /*11410*/  FFMA R81, R51, R71, R81 ;  /* 0x0000004733517223 */ /* 0x000fc40000000051 */
[----:B------:R-:W4:Y:S01]  /*11420*/  LDS.128 R48, [R5+0x270] ;  /* 0x0002700005307984 */ /* 0x000f220000000c00 */
        /* <DEDUP_REMOVED lines=32> */
[C---:B--2---:R-:W-:Y:S01]  /*11630*/  FFMA R32, R24.reuse, R62, R53 ;  /* 0x0000003e18207223 */ /* 0x044fe20000000035 */
[----:B------:R-:W-:Y:S01]  /*11640*/  FFMA R20, R24, R63, R52 ;  /* 0x0000003f18147223 */ /* 0x000fe20000000034 */
[----:B------:R-:W0:Y:S04]  /*11650*/  LDS.128 R44, [R5+0x370] ;  /* 0x00037000052c7984 */ /* 0x000e280000000c00 */
[----:B------:R4:W1:Y:S01]  /*11660*/  LDS.128 R52, [R5+0x3f0] ;  /* 0x0003f00005347984 */ /* 0x0008620000000c00 */
        /* <DEDUP_REMOVED lines=10> */
[C---:B------:R-:W-:Y:S01]  /*11710*/  FFMA R90, R28.reuse, R38, R90 ;  /* 0x000000261c5a7223 */ /* 0x040fe2000000005a */
[----:B------:R-:W-:Y:S01]  /*11720*/  FFMA R28, R28, R39, R57 ;  /* 0x000000271c1c7223 */ /* 0x000fe20000000039 */
[----:B----4-:R-:W-:-:S02]  /*11730*/  FFMA R5, R60, R48, R58 ;  /* 0x000000303c057223 */ /* 0x010fc4000000003a */
[----:B------:R-:W2:Y:S01]  /*11740*/  LDS.128 R56, [R4+0xe80] ;  /* 0x000e800004387984 */ /* 0x000ea20000000c00 */
[-C--:B------:R-:W-:Y:S01]  /*11750*/  FFMA R18, R68, R67.reuse, R18 ;  /* 0x0000004344127223 */ /* 0x080fe20000000012 */
        /* <DEDUP_REMOVED lines=19> */
[-C--:B------:R-:W-:Y:S01]  /*11890*/  FFMA R115, R24, R61.reuse, R115 ;  /* 0x0000003d18737223 */ /* 0x080fe20000000073 */
        /* <DEDUP_REMOVED lines=8> */
[C---:B------:R-:W-:Y:S01]  /*11920*/  FFMA R84, R24.reuse, R36, R84 ;  /* 0x0000002418547223 */ /* 0x040fe20000000054 */
[----:B------:R-:W0:Y:S01]  /*11930*/  LDS.128 R60, [R4+0xe90] ;  /* 0x000e9000043c7984 */ /* 0x000e220000000c00 */
        /* <DEDUP_REMOVED lines=11> */
[----:B------:R-:W1:Y:S01]  /*119f0*/  LDS.128 R36, [R4+0xf00] ;  /* 0x000f000004247984 */ /* 0x000e620000000c00 */
[----:B------:R-:W-:Y:S01]  /*11a00*/  MOV R24, UR6 ;  /* 0x0000000600187c02 */ /* 0x000fe20008000f00 */
[----:B--2---:R-:W-:-:S03]  /*11a10*/  FFMA R17, R56, R41, R64 ;  /* 0x0000002938117223 */ /* 0x004fc60000000040 */
[----:B------:R-:W-:Y:S01]  /*11a20*/  LEA R3, R24, R3, 0x5 ;  /* 0x0000000318037211 */ /* 0x000fe200078e28ff */
        /* <DEDUP_REMOVED lines=36> */
[----:B------:R-:W0:Y:S01]  /*11c70*/  LDS.128 R72, [R4+0xf90] ;  /* 0x000f900004487984 */ /* 0x000e220000000c00 */
[CC--:B------:R-:W-:Y:S01]  /*11c80*/  FFMA R29, R21.reuse, R62.reuse, R78 ;  /* 0x0000003e151d7223 */ /* 0x0c0fe2000000004e */
[C---:B------:R-:W-:Y:S01]  /*11c90*/  FFMA R99, R60.reuse, R21, R99 ;  /* 0x000000153c637223 */ /* 0x040fe20000000063 */
[----:B------:R-:W-:Y:S01]  /*11ca0*/  FFMA R98, R21, R61, R98 ;  /* 0x0000003d15627223 */ /* 0x000fe20000000062 */
[C---:B------:R-:W-:Y:S01]  /*11cb0*/  FFMA R84, R60.reuse, R25, R84 ;  /* 0x000000193c547223 */ /* 0x040fe20000000054 */
[C---:B------:R-:W-:Y:S01]  /*11cc0*/  FFMA R83, R25.reuse, R61, R83 ;  /* 0x0000003d19537223 */ /* 0x040fe20000000053 */
[-C--:B------:R-:W-:Y:S01]  /*11cd0*/  FFMA R80, R25, R62.reuse, R80 ;  /* 0x0000003e19507223 */ /* 0x080fe20000000050 */
[C---:B------:R-:W-:Y:S01]  /*11ce0*/  FFMA R96, R60.reuse, R49, R96 ;  /* 0x000000313c607223 */ /* 0x040fe20000000060 */
[C---:B------:R-:W-:Y:S01]  /*11cf0*/  FFMA R66, R49.reuse, R61, R79 ;  /* 0x0000003d31427223 */ /* 0x040fe2000000004f */
[-C--:B------:R-:W-:Y:S01]  /*11d00*/  FFMA R95, R49, R62.reuse, R95 ;  /* 0x0000003e315f7223 */ /* 0x080fe2000000005f */
[----:B------:R-:W-:Y:S01]  /*11d10*/  FFMA R67, R60, R41, R86 ;  /* 0x000000293c437223 */ /* 0x000fe20000000056 */
[C---:B------:R-:W-:Y:S01]  /*11d20*/  FFMA R68, R41.reuse, R61, R87 ;  /* 0x0000003d29447223 */ /* 0x040fe20000000057 */
[C---:B------:R-:W-:Y:S01]  /*11d30*/  FFMA R88, R41.reuse, R62, R88 ;  /* 0x0000003e29587223 */ /* 0x040fe20000000058 */
[----:B------:R-:W-:Y:S01]  /*11d40*/  FFMA R69, R41, R63, R118 ;  /* 0x0000003f29457223 */ /* 0x000fe20000000076 */
[----:B-1----:R-:W-:Y:S01]  /*11d50*/  FFMA R78, R38, R46, R97 ;  /* 0x0000002e264e7223 */ /* 0x002fe20000000061 */
[C---:B------:R-:W-:Y:S01]  /*11d60*/  FFMA R93, R60.reuse, R33, R93 ;  /* 0x000000213c5d7223 */ /* 0x040fe2000000005d */
[C---:B------:R-:W-:Y:S01]  /*11d70*/  FFMA R92, R33.reuse, R61, R92 ;  /* 0x0000003d215c7223 */ /* 0x040fe2000000005c */
[CC--:B------:R-:W-:Y:S01]  /*11d80*/  FFMA R91, R33.reuse, R62.reuse, R91 ;  /* 0x0000003e215b7223 */ /* 0x0c0fe2000000005b */
[-C--:B------:R-:W-:Y:S01]  /*11d90*/  FFMA R81, R33, R63.reuse, R81 ;  /* 0x0000003f21517223 */ /* 0x080fe20000000051 */
[-C--:B------:R-:W-:Y:S01]  /*11da0*/  FFMA R21, R21, R63.reuse, R82 ;  /* 0x0000003f15157223 */ /* 0x080fe20000000052 */
[-C--:B------:R-:W-:Y:S01]  /*11db0*/  FFMA R25, R25, R63.reuse, R101 ;  /* 0x0000003f19197223 */ /* 0x080fe20000000065 */
[----:B------:R-:W-:Y:S01]  /*11dc0*/  FFMA R49, R49, R63, R112 ;  /* 0x0000003f31317223 */ /* 0x000fe20000000070 */
[-C--:B------:R-:W-:Y:S01]  /*11dd0*/  FFMA R18, R60, R45.reuse, R18 ;  /* 0x0000002d3c127223 */ /* 0x080fe20000000012 */
[----:B------:R-:W-:Y:S01]  /*11de0*/  FFMA R77, R61, R45, R77 ;  /* 0x0000002d3d4d7223 */ /* 0x000fe2000000004d */
[C---:B------:R-:W-:Y:S01]  /*11df0*/  FFMA R76, R45.reuse, R62, R76 ;  /* 0x0000003e2d4c7223 */ /* 0x040fe2000000004c */
[----:B------:R-:W-:Y:S01]  /*11e00*/  FFMA R125, R45, R63, R125 ;  /* 0x0000003f2d7d7223 */ /* 0x000fe2000000007d */
        /* <DEDUP_REMOVED lines=32> */
[----:B------:R-:W-:Y:S01]  /*12010*/  UIADD3 UR4, UPT, UPT, UR4, 0x1, URZ ;  /* 0x0000000104047890 */ /* 0x000fe2000fffe0ff */
[-C--:B------:R-:W-:Y:S01]  /*12020*/  FFMA R119, R60, R53.reuse, R119 ;  /* 0x000000353c777223 */ /* 0x080fe20000000077 */
[----:B--2---:R-:W-:Y:S01]  /*12030*/  FFMA R64, R56, R26, R84 ;  /* 0x0000001a38407223 */ /* 0x004fe20000000054 */
[----:B------:R-:W-:Y:S01]  /*12040*/  FFMA R121, R62, R53, R121 ;  /* 0x000000353e797223 */ /* 0x000fe20000000079 */
[----:B------:R-:W-:Y:S01]  /*12050*/  UISETP.NE.AND UP0, UPT, UR4, URZ, UPT ;  /* 0x000000ff0400728c */ /* 0x000fe2000bf05270 */
[----:B------:R-:W-:Y:S01]  /*12060*/  FFMA R60, R56, R22, R99 ;  /* 0x00000016383c7223 */ /* 0x000fe20000000063 */
        /* <DEDUP_REMOVED lines=17> */
[CC--:B------:R-:W-:Y:S01]  /*12180*/  FFMA R92, R34.reuse, R57.reuse, R92 ;  /* 0x00000039225c7223 */ /* 0x0c0fe2000000005c */
[-C--:B------:R-:W-:Y:S01]  /*12190*/  FFMA R30, R34, R58.reuse, R91 ;  /* 0x0000003a221e7223 */ /* 0x080fe2000000005b */
[CC--:B------:R-:W-:Y:S01]  /*121a0*/  FFMA R98, R22.reuse, R57.reuse, R98 ;  /* 0x0000003916627223 */ /* 0x0c0fe20000000062 */
[-C--:B------:R-:W-:Y:S01]  /*121b0*/  FFMA R70, R22, R58.reuse, R29 ;  /* 0x0000003a16467223 */ /* 0x080fe2000000001d */
[----:B------:R-:W-:Y:S01]  /*121c0*/  FFMA R100, R26, R57, R83 ;  /* 0x000000391a647223 */ /* 0x000fe20000000053 */
[----:B------:R-:W-:Y:S01]  /*121d0*/  FFMA R88, R42, R58, R88 ;  /* 0x0000003a2a587223 */ /* 0x000fe20000000058 */
[C---:B------:R-:W-:Y:S01]  /*121e0*/  FFMA R102, R57.reuse, R46, R77 ;  /* 0x0000002e39667223 */ /* 0x040fe2000000004d */
[-C--:B------:R-:W-:Y:S01]  /*121f0*/  FFMA R121, R58, R54.reuse, R121 ;  /* 0x000000363a797223 */ /* 0x080fe20000000079 */
[----:B0-----:R-:W-:Y:S01]  /*12200*/  FFMA R56, R72, R23, R60 ;  /* 0x0000001748387223 */ /* 0x001fe2000000003c */
[-C--:B------:R-:W-:Y:S01]  /*12210*/  FFMA R34, R34, R59.reuse, R81 ;  /* 0x0000003b22227223 */ /* 0x080fe20000000051 */
[-C--:B------:R-:W-:Y:S01]  /*12220*/  FFMA R22, R22, R59.reuse, R21 ;  /* 0x0000003b16167223 */ /* 0x080fe20000000015 */
[-C--:B------:R-:W-:Y:S01]  /*12230*/  FFMA R26, R26, R59.reuse, R25 ;  /* 0x0000003b1a1a7223 */ /* 0x080fe20000000019 */
[-C--:B------:R-:W-:Y:S01]  /*12240*/  FFMA R42, R42, R59.reuse, R69 ;  /* 0x0000003b2a2a7223 */ /* 0x080fe20000000045 */
[----:B------:R-:W-:Y:S01]  /*12250*/  FFMA R46, R46, R59, R125 ;  /* 0x0000003b2e2e7223 */ /* 0x000fe2000000007d */
        /* <DEDUP_REMOVED lines=31> */
[----:B-1----:R-:W-:Y:S01]  /*12450*/  FFMA R94, R36, R31, R106 ;  /* 0x0000001f245e7223 */ /* 0x002fe2000000006a */
[----:B------:R-:W-:Y:S01]  /*12460*/  FFMA R104, R31, R37, R105 ;  /* 0x000000251f687223 */ /* 0x000fe20000000069 */
[-C--:B------:R-:W-:Y:S01]  /*12470*/  FFMA R98, R23, R38.reuse, R107 ;  /* 0x0000002617627223 */ /* 0x080fe2000000006b */
[C---:B------:R-:W-:Y:S01]  /*12480*/  FFMA R102, R38.reuse, R51, R108 ;  /* 0x0000003326667223 */ /* 0x040fe2000000006c */
[----:B------:R-:W-:Y:S01]  /*12490*/  FFMA R88, R38, R43, R103 ;  /* 0x0000002b26587223 */ /* 0x000fe20000000067 */
[----:B------:R-:W-:Y:S01]  /*124a0*/  FFMA R73, R73, R55, R120 ;  /* 0x0000003749497223 */ /* 0x000fe20000000078 */
[----:B------:R-:W-:Y:S01]  /*124b0*/  FFMA R75, R55, R75, R122 ;  /* 0x0000004b374b7223 */ /* 0x000fe2000000007a */
[CC--:B------:R-:W-:Y:S01]  /*124c0*/  FFMA R105, R31.reuse, R38.reuse, R124 ;  /* 0x000000261f697223 */ /* 0x0c0fe2000000007c */
[----:B------:R-:W-:Y:S01]  /*124d0*/  FFMA R109, R31, R39, R109 ;  /* 0x000000271f6d7223 */ /* 0x000fe2000000006d */
[C---:B------:R-:W-:Y:S01]  /*124e0*/  FFMA R91, R36.reuse, R35, R111 ;  /* 0x00000023245b7223 */ /* 0x040fe2000000006f */
[C---:B------:R-:W-:Y:S01]  /*124f0*/  FFMA R92, R35.reuse, R37, R110 ;  /* 0x00000025235c7223 */ /* 0x040fe2000000006e */
[C---:B------:R-:W-:Y:S01]  /*12500*/  FFMA R93, R35.reuse, R38, R41 ;  /* 0x00000026235d7223 */ /* 0x040fe20000000029 */
[----:B------:R-:W-:Y:S01]  /*12510*/  FFMA R106, R35, R39, R118 ;  /* 0x00000027236a7223 */ /* 0x000fe20000000076 */
[CC--:B------:R-:W-:Y:S01]  /*12520*/  FFMA R100, R36.reuse, R23.reuse, R114 ;  /* 0x0000001724647223 */ /* 0x0c0fe20000000072 */
[----:B------:R-:W-:Y:S01]  /*12530*/  FFMA R99, R37, R23, R113 ;  /* 0x0000001725637223 */ /* 0x000fe20000000071 */
[----:B------:R-:W-:Y:S01]  /*12540*/  FFMA R107, R23, R39, R45 ;  /* 0x00000027176b7223 */ /* 0x000fe2000000002d */
[-C--:B------:R-:W-:Y:S01]  /*12550*/  FFMA R83, R36, R27.reuse, R116 ;  /* 0x0000001b24537223 */ /* 0x080fe20000000074 */
[-C--:B------:R-:W-:Y:S01]  /*12560*/  FFMA R84, R37, R27.reuse, R115 ;  /* 0x0000001b25547223 */ /* 0x080fe20000000073 */
[----:B------:R-:W-:Y:S01]  /*12570*/  FFMA R85, R38, R27, R32 ;  /* 0x0000001b26557223 */ /* 0x000fe20000000020 */
[----:B------:R-:W-:Y:S01]  /*12580*/  FFMA R97, R27, R39, R97 ;  /* 0x000000271b617223 */ /* 0x000fe20000000061 */
[CC--:B------:R-:W-:Y:S01]  /*12590*/  FFMA R96, R36.reuse, R51.reuse, R24 ;  /* 0x0000003324607223 */ /* 0x0c0fe20000000018 */
[-C--:B------:R-:W-:Y:S01]  /*125a0*/  FFMA R95, R37, R51.reuse, R117 ;  /* 0x00000033255f7223 */ /* 0x080fe20000000075 */
[----:B------:R-:W-:Y:S01]  /*125b0*/  FFMA R108, R39, R51, R33 ;  /* 0x00000033276c7223 */ /* 0x000fe20000000021 */
[CC--:B------:R-:W-:Y:S01]  /*125c0*/  FFMA R86, R36.reuse, R43.reuse, R86 ;  /* 0x0000002b24567223 */ /* 0x0c0fe20000000056 */
        /* <DEDUP_REMOVED lines=10> */
[----:B------:R-:W-:-:S02]  /*12670*/  IADD3 R6, PT, PT, R6, 0x20, RZ ;  /* 0x0000002006067810 */ /* 0x000fc40007ffe0ff */
[----:B------:R-:W-:Y:S02]  /*12680*/  IADD3 R16, PT, PT, R16, 0x20, RZ ;  /* 0x0000002010107810 */ /* 0x000fe40007ffe0ff */
[----:B------:R-:W-:Y:S02]  /*12690*/  IADD3 R15, PT, PT, R15, 0x20, RZ ;  /* 0x000000200f0f7810 */ /* 0x000fe40007ffe0ff */
[----:B------:R-:W-:Y:S02]  /*126a0*/  IADD3 R8, PT, PT, R8, 0x20, RZ ;  /* 0x0000002008087810 */ /* 0x000fe40007ffe0ff */
[----:B------:R-:W-:Y:S02]  /*126b0*/  IADD3 R14, PT, PT, R14, 0x20, RZ ;  /* 0x000000200e0e7810 */ /* 0x000fe40007ffe0ff */
[----:B------:R-:W-:Y:S02]  /*126c0*/  IADD3 R13, PT, PT, R13, 0x20, RZ ;  /* 0x000000200d0d7810 */ /* 0x000fe40007ffe0ff */
[----:B------:R-:W-:-:S02]  /*126d0*/  IADD3 R12, PT, PT, R12, 0x20, RZ ;  /* 0x000000200c0c7810 */ /* 0x000fc40007ffe0ff */
[----:B------:R-:W-:Y:S02]  /*126e0*/  IADD3 R11, PT, PT, R11, 0x20, RZ ;  /* 0x000000200b0b7810 */ /* 0x000fe40007ffe0ff */
[----:B------:R-:W-:Y:S02]  /*126f0*/  IADD3 R10, PT, PT, R10, 0x20, RZ ;  /* 0x000000200a0a7810 */ /* 0x000fe40007ffe0ff */
[----:B------:R-:W-:Y:S01]  /*12700*/  IADD3 R9, PT, PT, R9, 0x20, RZ ;  /* 0x0000002009097810 */ /* 0x000fe20007ffe0ff */
[----:B------:R-:W-:Y:S06]  /*12710*/  BAR.SYNC.DEFER_BLOCKING 0x0 ;  /* 0x0000000000007b1d */ /* 0x000fec0000010000 */
[----:B------:R-:W-:Y:S05]  /*12720*/  BRA.U UP0, `(.L_x_1) ;  /* 0xffffff6d00987547 */ /* 0x000fea000b83ffff */
.L_x_0:
[----:B------:R-:W-:Y:S01]  /*12730*/  MOV R15, UR10 ;  /* 0x0000000a000f7c02 */ /* 0x000fe20008000f00 */
[----:B------:R-:W1:Y:S01]  /*12740*/  LDCU.64 UR4, c[0x0][0x390] ;  /* 0x00007200ff0477ac */ /* 0x000e620008000a00 */
[----:B------:R-:W-:Y:S02]  /*12750*/  MOV R3, UR11 ;  /* 0x0000000b00037c02 */ /* 0x000fe40008000f00 */
[----:B------:R-:W-:Y:S02]  /*12760*/  LEA R15, R15, R0, 0x2 ;  /* 0x000000000f0f7211 */ /* 0x000fe400078e10ff */
[----:B------:R-:W-:Y:S02]  /*12770*/  LEA R0, R3, R2, 0x2 ;  /* 0x0000000203007211 */ /* 0x000fe400078e10ff */
[----:B------:R-:W-:Y:S02]  /*12780*/  SHF.L.U32 R15, R15, 0x3, RZ ;  /* 0x000000030f0f7819 */ /* 0x000fe400000006ff */
[----:B------:R-:W-:-:S02]  /*12790*/  SHF.L.U32 R0, R0, 0x3, RZ ;  /* 0x0000000300007819 */ /* 0x000fc400000006ff */
[C---:B------:R-:W-:Y:S01]  /*127a0*/  IADD3 R21, PT, PT, R15.reuse, 0x1, RZ ;  /* 0x000000010f157810 */ /* 0x040fe20007ffe0ff */
[C---:B------:R-:W-:Y:S01]  /*127b0*/  IMAD R7, R15.reuse, UR6, RZ ;  /* 0x000000060f077c24 */ /* 0x040fe2000f8e02ff */
[C---:B------:R-:W-:Y:S02]  /*127c0*/  VIMNMX R2, PT, PT, R15.reuse, R0, !PT ;  /* 0x000000000f027248 */ /* 0x040fe40007fe0100 */
[----:B------:R-:W-:Y:S02]  /*127d0*/  IADD3 R10, PT, PT, R0, 0x2, RZ ;  /* 0x00000002000a7810 */ /* 0x000fe40007ffe0ff */
[----:B------:R-:W-:Y:S02]  /*127e0*/  ISETP.GE.AND P0, PT, R2, UR6, PT ;  /* 0x0000000602007c0c */ /* 0x000fe4000bf06270 */
[----:B------:R-:W-:Y:S02]  /*127f0*/  IADD3 R11, PT, PT, R0, 0x1, RZ ;  /* 0x00000001000b7810 */ /* 0x000fe40007ffe0ff */
[----:B------:R-:W-:-:S02]  /*12800*/  VIMNMX R3, PT, PT, R15, R10, !PT ;  /* 0x0000000a0f037248 */ /* 0x000fc40007fe0100 */
[----:B------:R-:W-:Y:S02]  /*12810*/  VIMNMX R2, PT, PT, R15, R11, !PT ;  /* 0x0000000b0f027248 */ /* 0x000fe40007fe0100 */
[C---:B------:R-:W-:Y:S02]  /*12820*/  VIMNMX R12, PT, PT, R0.reuse, R21, !PT ;  /* 0x00000015000c7248 */ /* 0x040fe40007fe0100 */
[C---:B------:R-:W-:Y:S02]  /*12830*/  IADD3 R9, PT, PT, R0.reuse, 0x3, RZ ;  /* 0x0000000300097810 */ /* 0x040fe40007ffe0ff */
[----:B------:R-:W-:Y:S01]  /*12840*/  ISETP.GE.AND P6, PT, R3, UR6, PT ;  /* 0x0000000603007c0c */ /* 0x000fe2000bfc6270 */
[----:B------:R-:W2:Y:S01]  /*12850*/  @!P0 LDC.64 R4, c[0x0][0x390] ;  /* 0x0000e400ff048b82 */ /* 0x000ea20000000a00 */
[----:B------:R-:W-:Y:S02]  /*12860*/  @!P0 IADD3 R3, PT, PT, R0, R7, RZ ;  /* 0x0000000700038210 */ /* 0x000fe40007ffe0ff */
[----:B------:R-:W-:-:S02]  /*12870*/  ISETP.GE.AND P5, PT, R2, UR6, PT ;  /* 0x0000000602007c0c */ /* 0x000fc4000bfa6270 */
[----:B------:R-:W-:Y:S02]  /*12880*/  ISETP.GE.AND P1, PT, R12, UR6, PT ;  /* 0x000000060c007c0c */ /* 0x000fe4000bf26270 */
[----:B------:R-:W-:Y:S02]  /*12890*/  VIMNMX R2, PT, PT, R15, R9, !PT ;  /* 0x000000090f027248 */ /* 0x000fe40007fe0100 */
[----:B------:R-:W-:Y:S02]  /*128a0*/  IADD3 R6, P2, PT, R0, R7, RZ ;  /* 0x0000000700067210 */ /* 0x000fe40007f5e0ff */
[----:B------:R-:W-:Y:S02]  /*128b0*/  ISETP.GE.AND P3, PT, R2, UR6, PT ;  /* 0x0000000602007c0c */ /* 0x000fe4000bf66270 */
[C---:B------:R-:W-:Y:S02]  /*128c0*/  IADD3 R13, PT, PT, R0.reuse, 0x5, RZ ;  /* 0x00000005000d7810 */ /* 0x040fe40007ffe0ff */
[----:B------:R-:W-:-:S02]  /*128d0*/  IADD3 R8, PT, PT, R0, 0x4, RZ ;  /* 0x0000000400087810 */ /* 0x000fc40007ffe0ff */
[----:B------:R-:W-:Y:S02]  /*128e0*/  IADD3 R12, PT, PT, R0, 0x6, RZ ;  /* 0x00000006000c7810 */ /* 0x000fe40007ffe0ff */
[C---:B------:R-:W-:Y:S02]  /*128f0*/  VIMNMX R14, PT, PT, R15.reuse, R8, !PT ;  /* 0x000000080f0e7248 */ /* 0x040fe40007fe0100 */
[----:B------:R-:W-:Y:S02]  /*12900*/  VIMNMX R16, PT, PT, R15, R12, !PT ;  /* 0x0000000c0f107248 */ /* 0x000fe40007fe0100 */
[----:B------:R-:W-:Y:S01]  /*12910*/  ISETP.GE.AND P4, PT, R14, UR6, PT ;  /* 0x000000060e007c0c */ /* 0x000fe2000bf86270 */
[----:B--2---:R-:W-:Y:S01]  /*12920*/  @!P0 IMAD.WIDE R4, R3, 0x4, R4 ;  /* 0x0000000403048825 */ /* 0x004fe200078e0204 */
[----:B------:R-:W-:Y:S02]  /*12930*/  LEA.HI.X.SX32 R3, R7, RZ, 0x1, P2 ;  /* 0x000000ff07037211 */ /* 0x000fe400010f0eff */
[----:B-1----:R-:W-:-:S02]  /*12940*/  LEA R2, P2, R6, UR4, 0x2 ;  /* 0x0000000406027c11 */ /* 0x002fc4000f8410ff */
[----:B0-----:R0:W-:Y:S01]  /*12950*/  @!P0 STG.E desc[UR8][R4.64], R94 ;  /* 0x0000005e04008986 */ /* 0x0011e2000c101908 */
[----:B------:R-:W-:Y:S02]  /*12960*/  IADD3 R14, PT, PT, R0, 0x7, RZ ;  /* 0x00000007000e7810 */ /* 0x000fe40007ffe0ff */
[----:B------:R-:W-:Y:S02]  /*12970*/  LEA.HI.X R3, R6, UR5, R3, 0x2, P2 ;  /* 0x0000000506037c11 */ /* 0x000fe400090f1403 */
[----:B------:R-:W-:Y:S02]  /*12980*/  VIMNMX R6, PT, PT, R15, R13, !PT ;  /* 0x0000000d0f067248 */ /* 0x000fe40007fe0100 */
[----:B------:R-:W-:Y:S01]  /*12990*/  ISETP.GE.AND P2, PT, R16, UR6, PT ;  /* 0x0000000610007c0c */ /* 0x000fe2000bf46270 */
[----:B------:R-:W-:Y:S01]  /*129a0*/  @!P6 STG.E desc[UR8][R2.64+0x8], R105 ;  /* 0x000008690200e986 */ /* 0x000fe2000c101908 */
[----:B------:R-:W-:Y:S02]  /*129b0*/  ISETP.GE.AND P0, PT, R6, UR6, PT ;  /* 0x0000000606007c0c */ /* 0x000fe4000bf06270 */
[----:B------:R-:W-:Y:S01]  /*129c0*/  VIMNMX R16, PT, PT, R11, R21, !PT ;  /* 0x000000150b107248 */ /* 0x000fe20007fe0100 */
[----:B0-----:R-:W0:Y:S01]  /*129d0*/  @!P1 LDC.64 R4, c[0x0][0x390] ;  /* 0x0000e400ff049b82 */ /* 0x001e220000000a00 */
[C---:B------:R-:W-:Y:S01]  /*129e0*/  VIMNMX R6, PT, PT, R15.reuse, R14, !PT ;  /* 0x0000000e0f067248 */ /* 0x040fe20007fe0100 */
[----:B------:R-:W-:Y:S01]  /*129f0*/  @!P5 STG.E desc[UR8][R2.64+0x4], R104 ;  /* 0x000004680200d986 */ /* 0x000fe2000c101908 */
[----:B------:R-:W-:-:S02]  /*12a00*/  IADD3 R25, PT, PT, R15, 0x2, RZ ;  /* 0x000000020f197810 */ /* 0x000fc40007ffe0ff */
[----:B------:R-:W-:Y:S01]  /*12a10*/  ISETP.GE.AND P6, PT, R16, UR6, PT ;  /* 0x0000000610007c0c */ /* 0x000fe2000bfc6270 */
[----:B------:R-:W-:Y:S01]  /*12a20*/  @!P3 STG.E desc[UR8][R2.64+0xc], R109 ;  /* 0x00000c6d0200b986 */ /* 0x000fe2000c101908 */
[----:B------:R-:W-:Y:S02]  /*12a30*/  ISETP.GE.AND P5, PT, R6, UR6, PT ;  /* 0x0000000606007c0c */ /* 0x000fe4000bfa6270 */
[----:B------:R-:W-:Y:S01]  /*12a40*/  VIMNMX R16, PT, PT, R0, R25, !PT ;  /* 0x0000001900107248 */ /* 0x000fe20007fe0100 */
[----:B------:R-:W-:Y:S01]  /*12a50*/  @!P0 STG.E desc[UR8][R2.64+0x14], R49 ;  /* 0x0000143102008986 */ /* 0x000fe2000c101908 */
[----:B------:R-:W-:Y:S02]  /*12a60*/  VIMNMX R6, PT, PT, R10, R21, !PT ;  /* 0x000000150a067248 */ /* 0x000fe40007fe0100 */
[----:B------:R-:W-:Y:S01]  /*12a70*/  IADD3 R23, PT, PT, R7, UR6, RZ ;  /* 0x0000000607177c10 */ /* 0x000fe2000fffe0ff */
[----:B------:R-:W-:Y:S01]  /*12a80*/  @!P2 STG.E desc[UR8][R2.64+0x18], R50 ;  /* 0x000018320200a986 */ /* 0x000fe2000c101908 */
[----:B------:R-:W-:-:S02]  /*12a90*/  ISETP.GE.AND P0, PT, R16, UR6, PT ;  /* 0x0000000610007c0c */ /* 0x000fc4000bf06270 */
[----:B------:R-:W-:Y:S01]  /*12aa0*/  ISETP.GE.AND P3, PT, R6, UR6, PT ;  /* 0x0000000606007c0c */ /* 0x000fe2000bf66270 */
[----:B------:R-:W-:Y:S01]  /*12ab0*/  @!P4 STG.E desc[UR8][R2.64+0x10], R48 ;  /* 0x000010300200c986 */ /* 0x000fe2000c101908 */
[----:B------:R-:W-:Y:S02]  /*12ac0*/  VIMNMX R6, PT, PT, R9, R21, !PT ;  /* 0x0000001509067248 */ /* 0x000fe40007fe0100 */
[CC--:B------:R-:W-:Y:S01]  /*12ad0*/  @!P1 IADD3 R7, PT, PT, R0.reuse, R23.reuse, RZ ;  /* 0x0000001700079210 */ /* 0x0c0fe20007ffe0ff */
[----:B------:R1:W-:Y:S01]  /*12ae0*/  @!P5 STG.E desc[UR8][R2.64+0x1c], R90 ;  /* 0x00001c5a0200d986 */ /* 0x0003e2000c101908 */
[----:B------:R-:W-:Y:S02]  /*12af0*/  IADD3 R22, P2, PT, R0, R23, RZ ;  /* 0x0000001700167210 */ /* 0x000fe40007f5e0ff */
[----:B------:R-:W-:Y:S02]  /*12b00*/  VIMNMX R16, PT, PT, R8, R21, !PT ;  /* 0x0000001508107248 */ /* 0x000fe40007fe0100 */
[----:B------:R-:W-:Y:S01]  /*12b10*/  ISETP.GE.AND P4, PT, R6, UR6, PT ;  /* 0x0000000606007c0c */ /* 0x000fe2000bf86270 */
[----:B0-----:R-:W-:Y:S01]  /*12b20*/  @!P1 IMAD.WIDE R6, R7, 0x4, R4 ;  /* 0x0000000407069825 */ /* 0x001fe200078e0204 */
[----:B------:R-:W-:-:S02]  /*12b30*/  LEA.HI.X.SX32 R5, R23, RZ, 0x1, P2 ;  /* 0x000000ff17057211 */ /* 0x000fc400010f0eff */
[----:B------:R-:W-:Y:S02]  /*12b40*/  LEA R4, P2, R22, UR4, 0x2 ;  /* 0x0000000416047c11 */ /* 0x000fe4000f8410ff */
[----:B------:R-:W-:Y:S01]  /*12b50*/  ISETP.GE.AND P5, PT, R16, UR6, PT ;  /* 0x0000000610007c0c */ /* 0x000fe2000bfa6270 */
[----:B-1----:R-:W0:Y:S01]  /*12b60*/  @!P0 LDC.64 R2, c[0x0][0x390] ;  /* 0x0000e400ff028b82 */ /* 0x002e220000000a00 */
[-C--:B------:R-:W-:Y:S01]  /*12b70*/  VIMNMX R16, PT, PT, R13, R21.reuse, !PT ;  /* 0x000000150d107248 */ /* 0x080fe20007fe0100 */
[----:B------:R1:W-:Y:S01]  /*12b80*/  @!P1 STG.E desc[UR8][R6.64], R91 ;  /* 0x0000005b06009986 */ /* 0x0003e2000c101908 */
[----:B------:R-:W-:Y:S02]  /*12b90*/  LEA.HI.X R5, R22, UR5, R5, 0x2, P2 ;  /* 0x0000000516057c11 */ /* 0x000fe400090f1405 */
[-C--:B------:R-:W-:Y:S02]  /*12ba0*/  VIMNMX R20, PT, PT, R12, R21.reuse, !PT ;  /* 0x000000150c147248 */ /* 0x080fe40007fe0100 */
[----:B------:R-:W-:Y:S01]  /*12bb0*/  ISETP.GE.AND P2, PT, R16, UR6, PT ;  /* 0x0000000610007c0c */ /* 0x000fe2000bf46270 */
[----:B------:R-:W-:Y:S01]  /*12bc0*/  @!P6 STG.E desc[UR8][R4.64+0x4], R92 ;  /* 0x0000045c0400e986 */ /* 0x000fe2000c101908 */
[----:B------:R-:W-:-:S02]  /*12bd0*/  VIMNMX R21, PT, PT, R14, R21, !PT ;  /* 0x000000150e157248 */ /* 0x000fc40007fe0100 */
[----:B------:R-:W-:Y:S01]  /*12be0*/  ISETP.GE.AND P1, PT, R20, UR6, PT ;  /* 0x0000000614007c0c */ /* 0x000fe2000bf26270 */
[----:B------:R-:W-:Y:S01]  /*12bf0*/  @!P3 STG.E desc[UR8][R4.64+0x8], R93 ;  /* 0x0000085d0400b986 */ /* 0x000fe2000c101908 */
[----:B------:R-:W-:Y:S02]  /*12c00*/  ISETP.GE.AND P6, PT, R21, UR6, PT ;  /* 0x0000000615007c0c */ /* 0x000fe4000bfc6270 */
[----:B------:R-:W-:Y:S01]  /*12c10*/  IADD3 R21, PT, PT, R15, 0x3, RZ ;  /* 0x000000030f157810 */ /* 0x000fe20007ffe0ff */
[----:B------:R-:W-:Y:S01]  /*12c20*/  @!P5 STG.E desc[UR8][R4.64+0x10], R52 ;  /* 0x000010340400d986 */ /* 0x000fe2000c101908 */
[----:B------:R-:W-:Y:S02]  /*12c30*/  IADD3 R23, PT, PT, R23, UR6, RZ ;  /* 0x0000000617177c10 */ /* 0x000fe4000fffe0ff */
[----:B-1----:R-:W-:Y:S01]  /*12c40*/  VIMNMX R7, PT, PT, R0, R21, !PT ;  /* 0x0000001500077248 */ /* 0x002fe20007fe0100 */
[----:B------:R-:W-:Y:S01]  /*12c50*/  @!P2 STG.E desc[UR8][R4.64+0x14], R53 ;  /* 0x000014350400a986 */ /* 0x000fe2000c101908 */
[----:B------:R-:W-:-:S02]  /*12c60*/  VIMNMX R16, PT, PT, R11, R25, !PT ;  /* 0x000000190b107248 */ /* 0x000fc40007fe0100 */
[----:B------:R-:W-:Y:S01]  /*12c70*/  ISETP.GE.AND P2, PT, R7, UR6, PT ;  /* 0x0000000607007c0c */ /* 0x000fe2000bf46270 */
[----:B------:R-:W-:Y:S01]  /*12c80*/  @!P1 STG.E desc[UR8][R4.64+0x18], R54 ;  /* 0x0000183604009986 */ /* 0x000fe2000c101908 */
[----:B------:R-:W-:Y:S02]  /*12c90*/  VIMNMX R6, PT, PT, R9, R25, !PT ;  /* 0x0000001909067248 */ /* 0x000fe40007fe0100 */
[-C--:B------:R-:W-:Y:S01]  /*12ca0*/  @!P0 IADD3 R7, PT, PT, R0, R23.reuse, RZ ;  /* 0x0000001700078210 */ /* 0x080fe20007ffe0ff */
[----:B------:R-:W-:Y:S01]  /*12cb0*/  @!P6 STG.E desc[UR8][R4.64+0x1c], R89 ;  /* 0x00001c590400e986 */ /* 0x000fe2000c101908 */
[----:B------:R-:W-:Y:S02]  /*12cc0*/  ISETP.GE.AND P3, PT, R16, UR6, PT ;  /* 0x0000000610007c0c */ /* 0x000fe4000bf66270 */
[----:B------:R-:W-:Y:S01]  /*12cd0*/  IADD3 R22, P1, PT, R0, R23, RZ ;  /* 0x0000001700167210 */ /* 0x000fe20007f3e0ff */
[----:B------:R1:W-:Y:S01]  /*12ce0*/  @!P4 STG.E desc[UR8][R4.64+0xc], R106 ;  /* 0x00000c6a0400c986 */ /* 0x0003e2000c101908 */
[----:B------:R-:W-:-:S02]  /*12cf0*/  VIMNMX R16, PT, PT, R8, R25, !PT ;  /* 0x0000001908107248 */ /* 0x000fc40007fe0100 */
[----:B------:R-:W-:Y:S01]  /*12d00*/  ISETP.GE.AND P5, PT, R6, UR6, PT ;  /* 0x0000000606007c0c */ /* 0x000fe2000bfa6270 */
[----:B0-----:R-:W-:Y:S01]  /*12d10*/  @!P0 IMAD.WIDE R6, R7, 0x4, R2 ;  /* 0x0000000407068825 */ /* 0x001fe200078e0202 */
[----:B------:R-:W-:Y:S02]  /*12d20*/  LEA.HI.X.SX32 R3, R23, RZ, 0x1, P1 ;  /* 0x000000ff17037211 */ /* 0x000fe400008f0eff */
[-C--:B------:R-:W-:Y:S02]  /*12d30*/  VIMNMX R20, PT, PT, R10, R25.reuse, !PT ;  /* 0x000000190a147248 */ /* 0x080fe40007fe0100 */
[----:B------:R-:W-:Y:S01]  /*12d40*/  LEA R2, P1, R22, UR4, 0x2 ;  /* 0x0000000416027c11 */ /* 0x000fe2000f8210ff */
[----:B------:R0:W-:Y:S01]  /*12d50*/  @!P0 STG.E desc[UR8][R6.64], R100 ;  /* 0x0000006406008986 */ /* 0x0001e2000c101908 */
[----:B------:R-:W-:Y:S01]  /*12d60*/  ISETP.GE.AND P6, PT, R16, UR6, PT ;  /* 0x0000000610007c0c */ /* 0x000fe2000bfc6270 */
[----:B-1----:R-:W1:Y:S01]  /*12d70*/  @!P2 LDC.64 R4, c[0x0][0x390] ;  /* 0x0000e400ff04ab82 */ /* 0x002e620000000a00 */
[----:B------:R-:W-:-:S02]  /*12d80*/  VIMNMX R16, PT, PT, R13, R25, !PT ;  /* 0x000000190d107248 */ /* 0x000fc40007fe0100 */
[----:B------:R-:W-:Y:S02]  /*12d90*/  ISETP.GE.AND P4, PT, R20, UR6, PT ;  /* 0x0000000614007c0c */ /* 0x000fe4000bf86270 */
[----:B------:R-:W-:Y:S02]  /*12da0*/  LEA.HI.X R3, R22, UR5, R3, 0x2, P1 ;  /* 0x0000000516037c11 */ /* 0x000fe400088f1403 */
[-C--:B------:R-:W-:Y:S02]  /*12db0*/  VIMNMX R20, PT, PT, R12, R25.reuse, !PT ;  /* 0x000000190c147248 */ /* 0x080fe40007fe0100 */
[----:B------:R-:W-:Y:S01]  /*12dc0*/  ISETP.GE.AND P0, PT, R16, UR6, PT ;  /* 0x0000000610007c0c */ /* 0x000fe2000bf06270 */
[----:B------:R-:W-:Y:S01]  /*12dd0*/  @!P3 STG.E desc[UR8][R2.64+0x4], R99 ;  /* 0x000004630200b986 */ /* 0x000fe2000c101908 */
[----:B------:R-:W-:Y:S02]  /*12de0*/  VIMNMX R25, PT, PT, R14, R25, !PT ;  /* 0x000000190e197248 */ /* 0x000fe40007fe0100 */
[----:B------:R-:W-:Y:S01]  /*12df0*/  ISETP.GE.AND P1, PT, R20, UR6, PT ;  /* 0x0000000614007c0c */ /* 0x000fe2000bf26270 */
[----:B------:R-:W-:Y:S01]  /*12e00*/  @!P6 STG.E desc[UR8][R2.64+0x10], R56 ;  /* 0x000010380200e986 */ /* 0x000fe2000c101908 */
[----:B------:R-:W-:-:S02]  /*12e10*/  ISETP.GE.AND P3, PT, R25, UR6, PT ;  /* 0x0000000619007c0c */ /* 0x000fc4000bf66270 */
[----:B------:R-:W-:Y:S01]  /*12e20*/  IADD3 R25, PT, PT, R15, 0x4, RZ ;  /* 0x000000040f197810 */ /* 0x000fe20007ffe0ff */
[----:B------:R-:W-:Y:S01]  /*12e30*/  @!P4 STG.E desc[UR8][R2.64+0x8], R98 ;  /* 0x000008620200c986 */ /* 0x000fe2000c101908 */
[----:B------:R-:W-:Y:S02]  /*12e40*/  IADD3 R23, PT, PT, R23, UR6, RZ ;  /* 0x0000000617177c10 */ /* 0x000fe4000fffe0ff */
[----:B0-----:R-:W-:Y:S01]  /*12e50*/  VIMNMX R7, PT, PT, R0, R25, !PT ;  /* 0x0000001900077248 */ /* 0x001fe20007fe0100 */
[----:B------:R-:W-:Y:S01]  /*12e60*/  @!P0 STG.E desc[UR8][R2.64+0x14], R57 ;  /* 0x0000143902008986 */ /* 0x000fe2000c101908 */
[-C--:B------:R-:W-:Y:S02]  /*12e70*/  VIMNMX R16, PT, PT, R11, R21.reuse, !PT ;  /* 0x000000150b107248 */ /* 0x080fe40007fe0100 */
[----:B------:R-:W-:Y:S01]  /*12e80*/  ISETP.GE.AND P0, PT, R7, UR6, PT ;  /* 0x0000000607007c0c */ /* 0x000fe2000bf06270 */
[----:B------:R-:W-:Y:S01]  /*12e90*/  @!P1 STG.E desc[UR8][R2.64+0x18], R58 ;  /* 0x0000183a02009986 */ /* 0x000fe2000c101908 */
[----:B------:R-:W-:-:S02]  /*12ea0*/  VIMNMX R6, PT, PT, R9, R21, !PT ;  /* 0x0000001509067248 */ /* 0x000fc40007fe0100 */
[-C--:B------:R-:W-:Y:S01]  /*12eb0*/  @!P2 IADD3 R7, PT, PT, R0, R23.reuse, RZ ;  /* 0x000000170007a210 */ /* 0x080fe20007ffe0ff */
[----:B------:R-:W-:Y:S01]  /*12ec0*/  @!P3 STG.E desc[UR8][R2.64+0x1c], R59 ;  /* 0x00001c3b0200b986 */ /* 0x000fe2000c101908 */
[----:B------:R-:W-:Y:S02]  /*12ed0*/  ISETP.GE.AND P4, PT, R16, UR6, PT ;  /* 0x0000000610007c0c */ /* 0x000fe4000bf86270 */
[----:B------:R-:W-:Y:S01]  /*12ee0*/  IADD3 R22, P1, PT, R0, R23, RZ ;  /* 0x0000001700167210 */ /* 0x000fe20007f3e0ff */
[----:B------:R0:W-:Y:S01]  /*12ef0*/  @!P5 STG.E desc[UR8][R2.64+0xc], R107 ;  /* 0x00000c6b0200d986 */ /* 0x0001e2000c101908 */
[----:B------:R-:W-:Y:S02]  /*12f00*/  VIMNMX R16, PT, PT, R8, R21, !PT ;  /* 0x0000001508107248 */ /* 0x000fe40007fe0100 */
[----:B------:R-:W-:Y:S01]  /*12f10*/  ISETP.GE.AND P6, PT, R6, UR6, PT ;  /* 0x0000000606007c0c */ /* 0x000fe2000bfc6270 */
[----:B-1----:R-:W-:Y:S01]  /*12f20*/  @!P2 IMAD.WIDE R6, R7, 0x4, R4 ;  /* 0x000000040706a825 */ /* 0x002fe200078e0204 */
[----:B------:R-:W-:-:S02]  /*12f30*/  LEA.HI.X.SX32 R5, R23, RZ, 0x1, P1 ;  /* 0x000000ff17057211 */ /* 0x000fc400008f0eff */
[-C--:B------:R-:W-:Y:S02]  /*12f40*/  VIMNMX R20, PT, PT, R10, R21.reuse, !PT ;  /* 0x000000150a147248 */ /* 0x080fe40007fe0100 */
[----:B------:R-:W-:Y:S01]  /*12f50*/  LEA R4, P3, R22, UR4, 0x2 ;  /* 0x0000000416047c11 */ /* 0x000fe2000f8610ff */
[----:B------:R1:W-:Y:S01]  /*12f60*/  @!P2 STG.E desc[UR8][R6.64], R83 ;  /* 0x000000530600a986 */ /* 0x0003e2000c101908 */
[----:B------:R-:W-:Y:S01]  /*12f70*/  ISETP.GE.AND P1, PT, R16, UR6, PT ;  /* 0x0000000610007c0c */ /* 0x000fe2000bf26270 */
[----:B0-----:R-:W0:Y:S01]  /*12f80*/  @!P0 LDC.64 R2, c[0x0][0x390] ;  /* 0x0000e400ff028b82 */ /* 0x001e220000000a00 */
[----:B------:R-:W-:Y:S02]  /*12f90*/  VIMNMX R16, PT, PT, R13, R21, !PT ;  /* 0x000000150d107248 */ /* 0x000fe40007fe0100 */
[----:B------:R-:W-:Y:S02]  /*12fa0*/  ISETP.GE.AND P5, PT, R20, UR6, PT ;  /* 0x0000000614007c0c */ /* 0x000fe4000bfa6270 */
[----:B------:R-:W-:-:S02]  /*12fb0*/  LEA.HI.X R5, R22, UR5, R5, 0x2, P3 ;  /* 0x0000000516057c11 */ /* 0x000fc400098f1405 */
[-C--:B------:R-:W-:Y:S02]  /*12fc0*/  VIMNMX R20, PT, PT, R12, R21.reuse, !PT ;  /* 0x000000150c147248 */ /* 0x080fe40007fe0100 */
[----:B------:R-:W-:Y:S01]  /*12fd0*/  ISETP.GE.AND P2, PT, R16, UR6, PT ;  /* 0x0000000610007c0c */ /* 0x000fe2000bf46270 */
[----:B------:R-:W-:Y:S01]  /*12fe0*/  @!P4 STG.E desc[UR8][R4.64+0x4], R84 ;  /* 0x000004540400c986 */ /* 0x000fe2000c101908 */
[----:B------:R-:W-:Y:S02]  /*12ff0*/  VIMNMX R21, PT, PT, R14, R21, !PT ;  /* 0x000000150e157248 */ /* 0x000fe40007fe0100 */
[----:B------:R-:W-:Y:S01]  /*13000*/  ISETP.GE.AND P3, PT, R20, UR6, PT ;  /* 0x0000000614007c0c */ /* 0x000fe2000bf66270 */
[----:B------:R-:W-:Y:S01]  /*13010*/  @!P1 STG.E desc[UR8][R4.64+0x10], R60 ;  /* 0x0000103c04009986 */ /* 0x000fe2000c101908 */
[----:B------:R-:W-:Y:S02]  /*13020*/  ISETP.GE.AND P4, PT, R21, UR6, PT ;  /* 0x0000000615007c0c */ /* 0x000fe4000bf86270 */
[----:B------:R-:W-:Y:S01]  /*13030*/  IADD3 R21, PT, PT, R15, 0x5, RZ ;  /* 0x000000050f157810 */ /* 0x000fe20007ffe0ff */
[----:B------:R-:W-:Y:S01]  /*13040*/  @!P5 STG.E desc[UR8][R4.64+0x8], R85 ;  /* 0x000008550400d986 */ /* 0x000fe2000c101908 */
[----:B------:R-:W-:-:S02]  /*13050*/  IADD3 R23, PT, PT, R23, UR6, RZ ;  /* 0x0000000617177c10 */ /* 0x000fc4000fffe0ff */
[C---:B-1----:R-:W-:Y:S01]  /*13060*/  VIMNMX R7, PT, PT, R0.reuse, R21, !PT ;  /* 0x0000001500077248 */ /* 0x042fe20007fe0100 */
[----:B------:R-:W-:Y:S01]  /*13070*/  @!P2 STG.E desc[UR8][R4.64+0x14], R62 ;  /* 0x0000143e0400a986 */ /* 0x000fe2000c101908 */
[----:B------:R-:W-:Y:S02]  /*13080*/  VIMNMX R16, PT, PT, R11, R25, !PT ;  /* 0x000000190b107248 */ /* 0x000fe40007fe0100 */
[----:B------:R-:W-:Y:S01]  /*13090*/  ISETP.GE.AND P2, PT, R7, UR6, PT ;  /* 0x0000000607007c0c */ /* 0x000fe2000bf46270 */
[----:B------:R-:W-:Y:S01]  /*130a0*/  @!P3 STG.E desc[UR8][R4.64+0x18], R63 ;  /* 0x0000183f0400b986 */ /* 0x000fe2000c101908 */
[----:B------:R-:W-:Y:S02]  /*130b0*/  @!P0 IADD3 R7, PT, PT, R0, R23, RZ ;  /* 0x0000001700078210 */ /* 0x000fe40007ffe0ff */
[----:B------:R-:W-:Y:S01]  /*130c0*/  ISETP.GE.AND P5, PT, R16, UR6, PT ;  /* 0x0000000610007c0c */ /* 0x000fe2000bfa6270 */
[----:B------:R-:W-:Y:S01]  /*130d0*/  @!P4 STG.E desc[UR8][R4.64+0x1c], R71 ;  /* 0x00001c470400c986 */ /* 0x000fe2000c101908 */
[----:B------:R-:W-:Y:S01]  /*130e0*/  VIMNMX R6, PT, PT, R9, R25, !PT ;  /* 0x0000001909067248 */ /* 0x000fe20007fe0100 */
[----:B0-----:R-:W-:Y:S01]  /*130f0*/  @!P0 IMAD.WIDE R2, R7, 0x4, R2 ;  /* 0x0000000407028825 */ /* 0x001fe200078e0202 */
[----:B------:R-:W-:Y:S01]  /*13100*/  IADD3 R22, P3, PT, R0, R23, RZ ;  /* 0x0000001700167210 */ /* 0x000fe20007f7e0ff */
[----:B------:R0:W-:Y:S01]  /*13110*/  @!P6 STG.E desc[UR8][R4.64+0xc], R97 ;  /* 0x00000c610400e986 */ /* 0x0001e2000c101908 */
[----:B------:R-:W-:-:S02]  /*13120*/  VIMNMX R16, PT, PT, R8, R25, !PT ;  /* 0x0000001908107248 */ /* 0x000fc40007fe0100 */
[----:B------:R-:W-:Y:S01]  /*13130*/  ISETP.GE.AND P1, PT, R6, UR6, PT ;  /* 0x0000000606007c0c */ /* 0x000fe2000bf26270 */
[----:B------:R1:W-:Y:S01]  /*13140*/  @!P0 STG.E desc[UR8][R2.64], R96 ;  /* 0x0000006002008986 */ /* 0x0003e2000c101908 */
[----:B------:R-:W-:Y:S02]  /*13150*/  LEA.HI.X.SX32 R7, R23, RZ, 0x1, P3 ;  /* 0x000000ff17077211 */ /* 0x000fe400018f0eff */
[-C--:B------:R-:W-:Y:S02]  /*13160*/  VIMNMX R20, PT, PT, R10, R25.reuse, !PT ;  /* 0x000000190a147248 */ /* 0x080fe40007fe0100 */
[----:B------:R-:W-:Y:S02]  /*13170*/  LEA R6, P4, R22, UR4, 0x2 ;  /* 0x0000000416067c11 */ /* 0x000fe4000f8810ff */
[----:B------:R-:W-:Y:S01]  /*13180*/  ISETP.GE.AND P3, PT, R16, UR6, PT ;  /* 0x0000000610007c0c */ /* 0x000fe2000bf66270 */
[----:B0-----:R-:W0:Y:S01]  /*13190*/  @!P2 LDC.64 R4, c[0x0][0x390] ;  /* 0x0000e400ff04ab82 */ /* 0x001e220000000a00 */
        /* <DEDUP_REMOVED lines=13> */
[----:B-1----:R-:W-:Y:S01]  /*13270*/  VIMNMX R3, PT, PT, R0, R25, !PT ;  /* 0x0000001900037248 */ /* 0x002fe20007fe0100 */
        /* <DEDUP_REMOVED lines=12> */
[----:B0-----:R-:W-:Y:S01]  /*13340*/  @!P2 IMAD.WIDE R2, R3, 0x4, R4 ;  /* 0x000000040302a825 */ /* 0x001fe200078e0204 */
[----:B------:R-:W-:-:S02]  /*13350*/  LEA.HI.X.SX32 R5, R23, RZ, 0x1, P4 ;  /* 0x000000ff17057211 */ /* 0x000fc400020f0eff */
[----:B------:R-:W-:Y:S02]  /*13360*/  ISETP.GE.AND P4, PT, R16, UR6, PT ;  /* 0x0000000610007c0c */ /* 0x000fe4000bf86270 */
[-C--:B------:R-:W-:Y:S01]  /*13370*/  VIMNMX R20, PT, PT, R10, R21.reuse, !PT ;  /* 0x000000150a147248 */ /* 0x080fe20007fe0100 */
[----:B------:R0:W-:Y:S01]  /*13380*/  @!P2 STG.E desc[UR8][R2.64], R86 ;  /* 0x000000560200a986 */ /* 0x0001e2000c101908 */
[----:B------:R-:W-:Y:S01]  /*13390*/  LEA R4, P5, R22, UR4, 0x2 ;  /* 0x0000000416047c11 */ /* 0x000fe2000f8a10ff */
[----:B-1----:R-:W1:Y:S01]  /*133a0*/  @!P0 LDC.64 R6, c[0x0][0x390] ;  /* 0x0000e400ff068b82 */ /* 0x002e620000000a00 */
[-C--:B------:R-:W-:Y:S02]  /*133b0*/  VIMNMX R16, PT, PT, R13, R21.reuse, !PT ;  /* 0x000000150d107248 */ /* 0x080fe40007fe0100 */
[----:B------:R-:W-:Y:S02]  /*133c0*/  ISETP.GE.AND P1, PT, R20, UR6, PT ;  /* 0x0000000614007c0c */ /* 0x000fe4000bf26270 */
[----:B------:R-:W-:-:S02]  /*133d0*/  VIMNMX R20, PT, PT, R12, R21, !PT ;  /* 0x000000150c147248 */ /* 0x000fc40007fe0100 */
[----:B------:R-:W-:Y:S02]  /*133e0*/  LEA.HI.X R5, R22, UR5, R5, 0x2, P5 ;  /* 0x0000000516057c11 */ /* 0x000fe4000a8f1405 */
[----:B------:R-:W-:Y:S02]  /*133f0*/  IADD3 R27, PT, PT, R15, 0x7, RZ ;  /* 0x000000070f1b7810 */ /* 0x000fe40007ffe0ff */
[----:B------:R-:W-:Y:S01]  /*13400*/  ISETP.GE.AND P5, PT, R16, UR6, PT ;  /* 0x0000000610007c0c */ /* 0x000fe2000bfa6270 */
[----:B------:R-:W-:Y:S01]  /*13410*/  @!P6 STG.E desc[UR8][R4.64+0x4], R87 ;  /* 0x000004570400e986 */ /* 0x000fe2000c101908 */
[----:B------:R-:W-:Y:S02]  /*13420*/  VIMNMX R21, PT, PT, R14, R21, !PT ;  /* 0x000000150e157248 */ /* 0x000fe40007fe0100 */
[----:B------:R-:W-:Y:S01]  /*13430*/  ISETP.GE.AND P2, PT, R20, UR6, PT ;  /* 0x0000000614007c0c */ /* 0x000fe2000bf46270 */
[----:B------:R-:W-:Y:S01]  /*13440*/  @!P4 STG.E desc[UR8][R4.64+0x10], R64 ;  /* 0x000010400400c986 */ /* 0x000fe2000c101908 */
[----:B0-----:R-:W-:-:S02]  /*13450*/  VIMNMX R3, PT, PT, R0, R27, !PT ;  /* 0x0000001b00037248 */ /* 0x001fc40007fe0100 */
[----:B------:R-:W-:Y:S01]  /*13460*/  ISETP.GE.AND P6, PT, R21, UR6, PT ;  /* 0x0000000615007c0c */ /* 0x000fe2000bfc6270 */
[----:B------:R-:W-:Y:S01]  /*13470*/  @!P1 STG.E desc[UR8][R4.64+0x8], R88 ;  /* 0x0000085804009986 */ /* 0x000fe2000c101908 */
[----:B------:R-:W-:Y:S02]  /*13480*/  ISETP.GE.AND P4, PT, R3, UR6, PT ;  /* 0x0000000603007c0c */ /* 0x000fe4000bf86270 */
[-C--:B------:R-:W-:Y:S01]  /*13490*/  VIMNMX R2, PT, PT, R9, R25.reuse, !PT ;  /* 0x0000001909027248 */ /* 0x080fe20007fe0100 */
[----:B------:R-:W-:Y:S01]  /*134a0*/  @!P5 STG.E desc[UR8][R4.64+0x14], R65 ;  /* 0x000014410400d986 */ /* 0x000fe2000c101908 */
[----:B------:R-:W-:Y:S02]  /*134b0*/  IADD3 R23, PT, PT, R23, UR6, RZ ;  /* 0x0000000617177c10 */ /* 0x000fe4000fffe0ff */
[----:B------:R-:W-:Y:S01]  /*134c0*/  VIMNMX R16, PT, PT, R11, R25, !PT ;  /* 0x000000190b107248 */ /* 0x000fe20007fe0100 */
[----:B------:R-:W-:Y:S01]  /*134d0*/  @!P2 STG.E desc[UR8][R4.64+0x18], R67 ;  /* 0x000018430400a986 */ /* 0x000fe2000c101908 */
[----:B------:R-:W-:-:S02]  /*134e0*/  ISETP.GE.AND P5, PT, R2, UR6, PT ;  /* 0x0000000602007c0c */ /* 0x000fc4000bfa6270 */
[----:B------:R-:W-:Y:S01]  /*134f0*/  VIMNMX R2, PT, PT, R8, R25, !PT ;  /* 0x0000001908027248 */ /* 0x000fe20007fe0100 */
[----:B------:R-:W-:Y:S01]  /*13500*/  @!P6 STG.E desc[UR8][R4.64+0x1c], R69 ;  /* 0x00001c450400e986 */ /* 0x000fe2000c101908 */
[CC--:B------:R-:W-:Y:S01]  /*13510*/  @!P0 IADD3 R3, PT, PT, R0.reuse, R23.reuse, RZ ;  /* 0x0000001700038210 */ /* 0x0c0fe20007ffe0ff */
[----:B------:R-:W0:Y:S01]  /*13520*/  @!P4 LDC.64 R20, c[0x0][0x390] ;  /* 0x0000e400ff14cb82 */ /* 0x000e220000000a00 */
[----:B------:R-:W-:Y:S01]  /*13530*/  IADD3 R22, P2, PT, R0, R23, RZ ;  /* 0x0000001700167210 */ /* 0x000fe20007f5e0ff */
[----:B------:R-:W-:Y:S01]  /*13540*/  @!P3 STG.E desc[UR8][R4.64+0xc], R103 ;  /* 0x00000c670400b986 */ /* 0x000fe2000c101908 */
[----:B------:R-:W-:Y:S02]  /*13550*/  ISETP.GE.AND P1, PT, R16, UR6, PT ;  /* 0x0000000610007c0c */ /* 0x000fe4000bf26270 */
[----:B------:R-:W-:Y:S01]  /*13560*/  ISETP.GE.AND P6, PT, R2, UR6, PT ;  /* 0x0000000602007c0c */ /* 0x000fe2000bfc6270 */
[----:B-1----:R-:W-:Y:S01]  /*13570*/  @!P0 IMAD.WIDE R2, R3, 0x4, R6 ;  /* 0x0000000403028825 */ /* 0x002fe200078e0206 */
[----:B------:R-:W-:-:S02]  /*13580*/  LEA.HI.X.SX32 R7, R23, RZ, 0x1, P2 ;  /* 0x000000ff17077211 */ /* 0x000fc400010f0eff */
[-C--:B------:R-:W-:Y:S02]  /*13590*/  VIMNMX R15, PT, PT, R10, R25.reuse, !PT ;  /* 0x000000190a0f7248 */ /* 0x080fe40007fe0100 */
[C---:B------:R-:W-:Y:S01]  /*135a0*/  LEA R6, P2, R22.reuse, UR4, 0x2 ;  /* 0x0000000416067c11 */ /* 0x040fe2000f8410ff */
[----:B------:R1:W-:Y:S01]  /*135b0*/  @!P0 STG.E desc[UR8][R2.64], R80 ;  /* 0x0000005002008986 */ /* 0x0003e2000c101908 */
[----:B------:R-:W-:Y:S02]  /*135c0*/  ISETP.GE.AND P3, PT, R15, UR6, PT ;  /* 0x000000060f007c0c */ /* 0x000fe4000bf66270 */
[----:B------:R-:W-:Y:S02]  /*135d0*/  LEA.HI.X R7, R22, UR5, R7, 0x2, P2 ;  /* 0x0000000516077c11 */ /* 0x000fe400090f1407 */
[-C--:B------:R-:W-:Y:S02]  /*135e0*/  VIMNMX R15, PT, PT, R13, R25.reuse, !PT ;  /* 0x000000190d0f7248 */ /* 0x080fe40007fe0100 */
[-C--:B------:R-:W-:Y:S01]  /*135f0*/  VIMNMX R16, PT, PT, R12, R25.reuse, !PT ;  /* 0x000000190c107248 */ /* 0x080fe20007fe0100 */
[----:B------:R2:W-:Y:S01]  /*13600*/  @!P1 STG.E desc[UR8][R6.64+0x4], R77 ;  /* 0x0000044d06009986 */ /* 0x0005e2000c101908 */
[----:B------:R-:W-:-:S02]  /*13610*/  VIMNMX R25, PT, PT, R14, R25, !PT ;  /* 0x000000190e197248 */ /* 0x000fc40007fe0100 */
[----:B------:R-:W-:Y:S01]  /*13620*/  ISETP.GE.AND P0, PT, R15, UR6, PT ;  /* 0x000000060f007c0c */ /* 0x000fe2000bf06270 */
[----:B------:R2:W-:Y:S01]  /*13630*/  @!P5 STG.E desc[UR8][R6.64+0xc], R79 ;  /* 0x00000c4f0600d986 */ /* 0x0005e2000c101908 */
[----:B------:R-:W-:Y:S02]  /*13640*/  ISETP.GE.AND P1, PT, R25, UR6, PT ;  /* 0x0000000619007c0c */ /* 0x000fe4000bf26270 */
[----:B------:R-:W-:Y:S01]  /*13650*/  ISETP.GE.AND P2, PT, R16, UR6, PT ;  /* 0x0000000610007c0c */ /* 0x000fe2000bf46270 */
[----:B------:R2:W-:Y:S01]  /*13660*/  @!P3 STG.E desc[UR8][R6.64+0x8], R78 ;  /* 0x0000084e0600b986 */ /* 0x0005e2000c101908 */
[----:B------:R-:W-:Y:S02]  /*13670*/  IADD3 R23, PT, PT, R23, UR6, RZ ;  /* 0x0000000617177c10 */ /* 0x000fe4000fffe0ff */
[----:B------:R-:W-:Y:S01]  /*13680*/  VIMNMX R11, PT, PT, R11, R27, !PT ;  /* 0x0000001b0b0b7248 */ /* 0x000fe20007fe0100 */
[----:B------:R2:W-:Y:S01]  /*13690*/  @!P6 STG.E desc[UR8][R6.64+0x10], R17 ;  /* 0x000010110600e986 */ /* 0x0005e2000c101908 */
[----:B-1----:R-:W-:-:S02]  /*136a0*/  @!P4 IADD3 R3, PT, PT, R0, R23, RZ ;  /* 0x000000170003c210 */ /* 0x002fc40007ffe0ff */
[-C--:B------:R-:W-:Y:S01]  /*136b0*/  VIMNMX R10, PT, PT, R10, R27.reuse, !PT ;  /* 0x0000001b0a0a7248 */ /* 0x080fe20007fe0100 */
[----:B------:R2:W-:Y:S01]  /*136c0*/  @!P0 STG.E desc[UR8][R6.64+0x14], R18 ;  /* 0x0000141206008986 */ /* 0x0005e2000c101908 */
[-C--:B------:R-:W-:Y:S01]  /*136d0*/  VIMNMX R9, PT, PT, R9, R27.reuse, !PT ;  /* 0x0000001b09097248 */ /* 0x080fe20007fe0100 */
[----:B0-----:R-:W-:Y:S01]  /*136e0*/  @!P4 IMAD.WIDE R2, R3, 0x4, R20 ;  /* 0x000000040302c825 */ /* 0x001fe200078e0214 */
[----:B------:R-:W-:Y:S01]  /*136f0*/  VIMNMX R8, PT, PT, R8, R27, !PT ;  /* 0x0000001b08087248 */ /* 0x000fe20007fe0100 */
[----:B------:R2:W-:Y:S01]  /*13700*/  @!P1 STG.E desc[UR8][R6.64+0x1c], R74 ;  /* 0x00001c4a06009986 */ /* 0x0005e2000c101908 */
[----:B------:R-:W-:Y:S02]  /*13710*/  IADD3 R0, P1, PT, R0, R23, RZ ;  /* 0x0000001700007210 */ /* 0x000fe40007f3e0ff */
[-C--:B------:R-:W-:Y:S01]  /*13720*/  VIMNMX R13, PT, PT, R13, R27.reuse, !PT ;  /* 0x0000001b0d0d7248 */ /* 0x080fe20007fe0100 */
[----:B------:R2:W-:Y:S01]  /*13730*/  @!P2 STG.E desc[UR8][R6.64+0x18], R72 ;  /* 0x000018480600a986 */ /* 0x0005e2000c101908 */
[----:B------:R-:W-:-:S02]  /*13740*/  VIMNMX R12, PT, PT, R12, R27, !PT ;  /* 0x0000001b0c0c7248 */ /* 0x000fc40007fe0100 */
[----:B------:R-:W-:Y:S01]  /*13750*/  LEA.HI.X.SX32 R23, R23, RZ, 0x1, P1 ;  /* 0x000000ff17177211 */ /* 0x000fe200008f0eff */
[----:B------:R2:W-:Y:S01]  /*13760*/  @!P4 STG.E desc[UR8][R2.64], R81 ;  /* 0x000000510200c986 */ /* 0x0005e2000c101908 */
[----:B------:R-:W-:Y:S02]  /*13770*/  LEA R4, P4, R0, UR4, 0x2 ;  /* 0x0000000400047c11 */ /* 0x000fe4000f8810ff */
[----:B------:R-:W-:Y:S02]  /*13780*/  VIMNMX R14, PT, PT, R14, R27, !PT ;  /* 0x0000001b0e0e7248 */ /* 0x000fe40007fe0100 */
[----:B------:R-:W-:Y:S02]  /*13790*/  ISETP.GE.AND P3, PT, R11, UR6, PT ;  /* 0x000000060b007c0c */ /* 0x000fe4000bf66270 */
[----:B------:R-:W-:Y:S02]  /*137a0*/  ISETP.GE.AND P5, PT, R10, UR6, PT ;  /* 0x000000060a007c0c */ /* 0x000fe4000bfa6270 */
[----:B------:R-:W-:-:S02]  /*137b0*/  ISETP.GE.AND P6, PT, R9, UR6, PT ;  /* 0x0000000609007c0c */ /* 0x000fc4000bfc6270 */
[----:B------:R-:W-:Y:S02]  /*137c0*/  ISETP.GE.AND P0, PT, R8, UR6, PT ;  /* 0x0000000608007c0c */ /* 0x000fe4000bf06270 */
[----:B------:R-:W-:Y:S02]  /*137d0*/  ISETP.GE.AND P1, PT, R13, UR6, PT ;  /* 0x000000060d007c0c */ /* 0x000fe4000bf26270 */
[----:B------:R-:W-:Y:S02]  /*137e0*/  ISETP.GE.AND P2, PT, R12, UR6, PT ;  /* 0x000000060c007c0c */ /* 0x000fe4000bf46270 */
[----:B------:R-:W-:Y:S02]  /*137f0*/  LEA.HI.X R5, R0, UR5, R23, 0x2, P4 ;  /* 0x0000000500057c11 */ /* 0x000fe4000a0f1417 */
[----:B------:R-:W-:-:S03]  /*13800*/  ISETP.GE.AND P4, PT, R14, UR6, PT ;  /* 0x000000060e007c0c */ /* 0x000fc6000bf86270 */
[----:B------:R2:W-:Y:S04]  /*13810*/  @!P3 STG.E desc[UR8][R4.64+0x4], R82 ;  /* 0x000004520400b986 */ /* 0x0005e8000c101908 */
[----:B------:R2:W-:Y:S04]  /*13820*/  @!P5 STG.E desc[UR8][R4.64+0x8], R101 ;  /* 0x000008650400d986 */ /* 0x0005e8000c101908 */
[----:B------:R2:W-:Y:S04]  /*13830*/  @!P6 STG.E desc[UR8][R4.64+0xc], R112 ;  /* 0x00000c700400e986 */ /* 0x0005e8000c101908 */
[----:B------:R2:W-:Y:S04]  /*13840*/  @!P0 STG.E desc[UR8][R4.64+0x10], R19 ;  /* 0x0000101304008986 */ /* 0x0005e8000c101908 */
[----:B------:R2:W-:Y:S04]  /*13850*/  @!P1 STG.E desc[UR8][R4.64+0x14], R73 ;  /* 0x0000144904009986 */ /* 0x0005e8000c101908 */
[----:B------:R2:W-:Y:S01]  /*13860*/  @!P2 STG.E desc[UR8][R4.64+0x18], R76 ;  /* 0x0000184c0400a986 */ /* 0x0005e2000c101908 */
[----:B------:R-:W-:Y:S05]  /*13870*/  @P4 EXIT ;  /* 0x000000000000494d */ /* 0x000fea0003800000 */
[----:B------:R-:W-:Y:S01]  /*13880*/  STG.E desc[UR8][R4.64+0x1c], R75 ;  /* 0x00001c4b04007986 */ /* 0x000fe2000c101908 */
[----:B------:R-:W-:Y:S05]  /*13890*/  EXIT ;  /* 0x000000000000794d */ /* 0x000fea0003800000 */
.L_x_2:
[----:B------:R-:W-:-:S00]  /*138a0*/  BRA `(.L_x_2) ;  /* 0xfffffffc00fc7947 */ /* 0x000fc0000383ffff */
[----:B------:R-:W-:-:S00]  /*138b0*/  NOP ;  /* 0x0000000000007918 */ /* 0x000fc00000000000 */
        /* <DEDUP_REMOVED lines=12> */
.L_x_35:


//--------------------- .text._Z16matmul_optimizedPKfS0_Pfiii --------------------------
	.section	.text._Z16matmul_optimizedPKfS0_Pfiii,"ax",@progbits
	.align	128
        .global         _Z16matmul_optimizedPKfS0_Pfiii
        .type           _Z16matmul_optimizedPKfS0_Pfiii,@function
        .size           _Z16matmul_optimizedPKfS0_Pfiii,(.L_x_34 - _Z16matmul_optimizedPKfS0_Pfiii)
        .other          _Z16matmul_optimizedPKfS0_Pfiii,@"STO_CUDA_ENTRY STV_DEFAULT"
_Z16matmul_optimizedPKfS0_Pfiii:
.text._Z16matmul_optimizedPKfS0_Pfiii:
[----:B------:R-:W-:Y:S01]  /*0000*/  LDC R1, c[0x0][0x37c] ;  /* 0x0000df00ff017b82 */ /* 0x000fe20000000800 */
[----:B------:R-:W0:Y:S01]  /*0010*/  LDCU UR4, c[0x0][0x3a0] ;  /* 0x00007400ff0477ac */ /* 0x000e220008000800 */
[----:B------:R-:W-:Y:S01]  /*0020*/  IMAD.MOV.U32 R0, RZ, RZ, RZ ;  /* 0x000000ffff007224 */ /* 0x000fe200078e00ff */
[----:B------:R-:W-:Y:S02]  /*0030*/  CS2R R2, SRZ ;  /* 0x0000000000027805 */ /* 0x000fe4000001ff00 */
[----:B------:R-:W-:Y:S02]  /*0040*/  CS2R R6, SRZ ;  /* 0x0000000000067805 */ /* 0x000fe4000001ff00 */
        /* <DEDUP_REMOVED lines=13> */
[----:B------:R-:W-:Y:S01]  /*0120*/  CS2R R40, SRZ ;  /* 0x0000000000287805 */ /* 0x000fe2000001ff00 */
[----:B0-----:R-:W-:Y:S01]  /*0130*/  UIADD3 UR4, UPT, UPT, UR4, 0xe, URZ ;  /* 0x0000000e04047890 */ /* 0x001fe2000fffe0ff */
[----:B------:R-:W-:-:S02]  /*0140*/  CS2R R42, SRZ ;  /* 0x00000000002a7805 */ /* 0x000fc4000001ff00 */
[----:B------:R-:W-:Y:S02]  /*0150*/  CS2R R44, SRZ ;  /* 0x00000000002c7805 */ /* 0x000fe4000001ff00 */
[----:B------:R-:W-:Y:S01]  /*0160*/  CS2R R46, SRZ ;  /* 0x00000000002e7805 */ /* 0x000fe2000001ff00 */
[----:B------:R-:W-:Y:S01]  /*0170*/  UISETP.GE.U32.AND UP0, UPT, UR4, 0xf, UPT ;  /* 0x0000000f0400788c */ /* 0x000fe2000bf06070 */
[----:B------:R-:W-:Y:S02]  /*0180*/  CS2R R48, SRZ ;  /* 0x0000000000307805 */ /* 0x000fe4000001ff00 */
[----:B------:R-:W-:Y:S01]  /*0190*/  CS2R R78, SRZ ;  /* 0x00000000004e7805 */ /* 0x000fe2000001ff00 */
[----:B------:R-:W-:Y:S01]  /*01a0*/  IMAD.MOV.U32 R81, RZ, RZ, RZ ;  /* 0x000000ffff517224 */ /* 0x000fe200078e00ff */
[----:B------:R-:W-:Y:S01]  /*01b0*/  CS2R R92, SRZ ;  /* 0x00000000005c7805 */ /* 0x000fe2000001ff00 */
[----:B------:R-:W-:Y:S01]  /*01c0*/  IMAD.MOV.U32 R89, RZ, RZ, RZ ;  /* 0x000000ffff597224 */ /* 0x000fe200078e00ff */
[----:B------:R-:W-:Y:S01]  /*01d0*/  CS2R R66, SRZ ;  /* 0x0000000000427805 */ /* 0x000fe2000001ff00 */
[----:B------:R-:W-:Y:S01]  /*01e0*/  IMAD.MOV.U32 R91, RZ, RZ, RZ ;  /* 0x000000ffff5b7224 */ /* 0x000fe200078e00ff */
[----:B------:R-:W-:-:S02]  /*01f0*/  CS2R R68, SRZ ;  /* 0x0000000000447805 */ /* 0x000fc4000001ff00 */
[----:B------:R-:W-:Y:S02]  /*0200*/  CS2R R64, SRZ ;  /* 0x0000000000407805 */ /* 0x000fe4000001ff00 */
[----:B------:R-:W-:Y:S02]  /*0210*/  CS2R R62, SRZ ;  /* 0x00000000003e7805 */ /* 0x000fe4000001ff00 */
[----:B------:R-:W-:Y:S02]  /*0220*/  CS2R R50, SRZ ;  /* 0x0000000000327805 */ /* 0x000fe4000001ff00 */
[----:B------:R-:W-:Y:S02]  /*0230*/  CS2R R52, SRZ ;  /* 0x0000000000347805 */ /* 0x000fe4000001ff00 */
[----:B------:R-:W-:Y:S02]  /*0240*/  CS2R R54, SRZ ;  /* 0x0000000000367805 */ /* 0x000fe4000001ff00 */
[----:B------:R-:W-:Y:S01]  /*0250*/  CS2R R56, SRZ ;  /* 0x0000000000387805 */ /* 0x000fe2000001ff00 */
[----:B------:R-:W0:Y:S01]  /*0260*/  LDCU.64 UR8, c[0x0][0x358] ;  /* 0x00006b00ff0877ac */ /* 0x000e220008000a00 */
[----:B------:R-:W-:Y:S05]  /*0270*/  BRA.U !UP0, `(.L_x_3) ;  /* 0x0000001508347547 */ /* 0x000fea000b800000 */
[----:B------:R-:W1:Y:S01]  /*0280*/  LDCU UR4, c[0x0][0x364] ;  /* 0x00006c80ff0477ac */ /* 0x000e620008000800 */
[----:B------:R-:W-:Y:S01]  /*0290*/  MOV R36, 0x2c0 ;  /* 0x000002c000247802 */ /* 0x000fe20000000f00 */
[----:B-1----:R-:W-:-:S12]  /*02a0*/  ULOP3.LUT UR4, UR4, 0xffff, URZ, 0xc0, !UPT ;  /* 0x0000ffff04047892 */ /* 0x002fd8000f8ec0ff */
[----:B0-----:R-:W-:Y:S05]  /*02b0*/  CALL.REL.NOINC `($__internal_0_$__cuda_sm20_div_u16) ;  /* 0x0000003400c47944 */ /* 0x001fea0003c00000 */
[----:B------:R-:W0:Y:S01]  /*02c0*/  LDCU UR4, c[0x0][0x3a0] ;  /* 0x00007400ff0477ac */ /* 0x000e220008000800 */
[----:B------:R-:W-:Y:S02]  /*02d0*/  VIADD R0, R35, 0x1 ;  /* 0x0000000123007836 */ /* 0x000fe40000000000 */
[----:B------:R-:W-:-:S03]  /*02e0*/  IMAD.MOV.U32 R58, RZ, RZ, RZ ;  /* 0x000000ffff3a7224 */ /* 0x000fc600078e00ff */
[----:B------:R-:W-:Y:S01]  /*02f0*/  LOP3.LUT R59, R0, 0xffff, RZ, 0xc0, !PT ;  /* 0x0000ffff003b7812 */ /* 0x000fe200078ec0ff */
[----:B------:R-:W-:-:S03]  /*0300*/  IMAD.MOV.U32 R0, RZ, RZ, RZ ;  /* 0x000000ffff007224 */ /* 0x000fc600078e00ff */
[C---:B------:R-:W-:Y:S02]  /*0310*/  LOP3.LUT R60, R59.reuse, 0xfc, RZ, 0xc0, !PT ;  /* 0x000000fc3b3c7812 */ /* 0x040fe400078ec0ff */
[----:B------:R-:W-:-:S03]  /*0320*/  LOP3.LUT R59, R59, 0x3, RZ, 0xc0, !PT ;  /* 0x000000033b3b7812 */ /* 0x000fc600078ec0ff */
[----:B------:R-:W-:Y:S01]  /*0330*/  IMAD.MOV R60, RZ, RZ, -R60 ;  /* 0x000000ffff3c7224 */ /* 0x000fe200078e0a3c */
[----:B0-----:R-:W-:-:S04]  /*0340*/  UIADD3 UR4, UPT, UPT, UR4, 0x7, URZ ;  /* 0x0000000704047890 */ /* 0x001fc8000fffe0ff */
[----:B------:R-:W-:-:S04]  /*0350*/  USHF.R.S32.HI UR5, URZ, 0x1f, UR4 ;  /* 0x0000001fff057899 */ /* 0x000fc80008011404 */
[----:B------:R-:W-:-:S04]  /*0360*/  ULEA.HI UR5, UR5, UR4, URZ, 0x3 ;  /* 0x0000000405057291 */ /* 0x000fc8000f8f18ff */
[----:B------:R-:W-:-:S04]  /*0370*/  USHF.R.S32.HI UR5, URZ, 0x3, UR5 ;  /* 0x00000003ff057899 */ /* 0x000fc80008011405 */
[----:B------:R-:W-:-:S04]  /*0380*/  UISETP.LT.U32.AND UP0, UPT, UR5, 0x1, UPT ;  /* 0x000000010500788c */ /* 0x000fc8000bf01070 */
[----:B------:R-:W-:-:S12]  /*0390*/  USEL UR6, UR5, 0x1, !UP0 ;  /* 0x0000000105067887 */ /* 0x000fd8000c000000 */
.L_x_16:
[----:B------:R-:W0:Y:S01]  /*03a0*/  LDCU UR4, c[0x0][0x364] ;  /* 0x00006c80ff0477ac */ /* 0x000e220008000800 */
[----:B------:R-:W-:Y:S01]  /*03b0*/  ISETP.NE.AND P3, PT, R59, RZ, PT ;  /* 0x000000ff3b00720c */ /* 0x000fe20003f65270 */
[----:B------:R-:W-:Y:S01]  /*03c0*/  IMAD.MOV.U32 R39, RZ, RZ, RZ ;  /* 0x000000ffff277224 */ /* 0x000fe200078e00ff */
[----:B0-----:R-:W-:-:S09]  /*03d0*/  UISETP.GT.U32.AND UP0, UPT, UR4, 0x2a, UPT ;  /* 0x0000002a0400788c */ /* 0x001fd2000bf04070 */
[----:B------:R-:W-:Y:S05]  /*03e0*/  BRA.U UP0, `(.L_x_4) ;  /* 0x0000000500987547 */ /* 0x000fea000b800000 */
[----:B------:R-:W0:Y:S01]  /*03f0*/  S2R R61, SR_TID.Y ;  /* 0x00000000003d7919 */ /* 0x000e220000002200 */
[----:B------:R-:W0:Y:S01]  /*0400*/  LDC R32, c[0x0][0x364] ;  /* 0x0000d900ff207b82 */ /* 0x000e220000000800 */
[----:B------:R-:W1:Y:S01]  /*0410*/  LDCU UR4, c[0x0][0x3a0] ;  /* 0x00007400ff0477ac */ /* 0x000e620008000800 */
[----:B------:R-:W-:Y:S01]  /*0420*/  IMAD.MOV.U32 R39, RZ, RZ, RZ ;  /* 0x000000ffff277224 */ /* 0x000fe200078e00ff */
[----:B------:R-:W1:Y:S01]  /*0430*/  S2R R37, SR_TID.X ;  /* 0x0000000000257919 */ /* 0x000e620000002100 */
[----:B------:R-:W-:Y:S01]  /*0440*/  IMAD.MOV.U32 R71, RZ, RZ, R60 ;  /* 0x000000ffff477224 */ /* 0x000fe200078e003c */
[----:B------:R-:W2:Y:S01]  /*0450*/  LDCU UR10, c[0x0][0x3a0] ;  /* 0x00007400ff0a77ac */ /* 0x000ea20008000800 */
[----:B0-----:R-:W-:Y:S02]  /*0460*/  IMAD.IADD R38, R61, 0x1, R32 ;  /* 0x000000013d267824 */ /* 0x001fe400078e0220 */
[C-C-:B------:R-:W-:Y:S02]  /*0470*/  IMAD R70, R32.reuse, 0x2, R61.reuse ;  /* 0x0000000220467824 */ /* 0x140fe400078e023d */
[----:B------:R-:W-:-:S02]  /*0480*/  IMAD R73, R32, 0x3, R61 ;  /* 0x0000000320497824 */ /* 0x000fc400078e023d */
[--C-:B-1----:R-:W-:Y:S02]  /*0490*/  IMAD R75, R61, UR4, R37.reuse ;  /* 0x000000043d4b7c24 */ /* 0x102fe4000f8e0225 */
[--C-:B------:R-:W-:Y:S02]  /*04a0*/  IMAD R33, R38, UR4, R37.reuse ;  /* 0x0000000426217c24 */ /* 0x100fe4000f8e0225 */
[--C-:B------:R-:W-:Y:S02]  /*04b0*/  IMAD R77, R70, UR4, R37.reuse ;  /* 0x00000004464d7c24 */ /* 0x100fe4000f8e0225 */
[--C-:B------:R-:W-:Y:S02]  /*04c0*/  IMAD R35, R73, UR4, R37.reuse ;  /* 0x0000000449237c24 */ /* 0x100fe4000f8e0225 */
[----:B------:R-:W-:Y:S02]  /*04d0*/  IMAD.SHL.U32 R72, R37, 0x4, RZ ;  /* 0x0000000425487824 */ /* 0x000fe400078e00ff */
[----:B------:R-:W-:-:S02]  /*04e0*/  IMAD R74, R58, 0x8, R37 ;  /* 0x000000083a4a7824 */ /* 0x000fc400078e0225 */
[C---:B------:R-:W-:Y:S02]  /*04f0*/  IMAD R75, R58.reuse, 0x8, R75 ;  /* 0x000000083a4b7824 */ /* 0x040fe400078e024b */
[C---:B------:R-:W-:Y:S02]  /*0500*/  IMAD R76, R58.reuse, 0x8, R33 ;  /* 0x000000083a4c7824 */ /* 0x040fe400078e0221 */
[C---:B------:R-:W-:Y:S02]  /*0510*/  IMAD R77, R58.reuse, 0x8, R77 ;  /* 0x000000083a4d7824 */ /* 0x040fe400078e024d */
[----:B--2---:R-:W-:-:S07]  /*0520*/  IMAD R80, R58, 0x8, R35 ;  /* 0x000000083a507824 */ /* 0x004fce00078e0223 */
.L_x_5:
[----:B------:R-:W0:Y:S01]  /*0530*/  S2R R33, SR_TID.X ;  /* 0x0000000000217919 */ /* 0x000e220000002100 */
[----:B------:R-:W-:Y:S02]  /*0540*/  ISETP.GT.U32.AND P1, PT, R61, 0x7f, PT ;  /* 0x0000007f3d00780c */ /* 0x000fe40003f24070 */
[----:B------:R-:W-:Y:S02]  /*0550*/  ISETP.GT.U32.AND P0, PT, R38, 0x7f, PT ;  /* 0x0000007f2600780c */ /* 0x000fe40003f04070 */
[----:B------:R-:W-:-:S13]  /*0560*/  ISETP.GE.U32.OR P1, PT, R74, UR10, P1 ;  /* 0x0000000a4a007c0c */ /* 0x000fda0008f26470 */
[----:B-1----:R-:W1:Y:S01]  /*0570*/  @!P1 S2R R32, SR_CTAID.Y ;  /* 0x0000000000209919 */ /* 0x002e620000002600 */
[----:B------:R-:W2:Y:S01]  /*0580*/  @!P1 LDC.64 R34, c[0x0][0x380] ;  /* 0x0000e000ff229b82 */ /* 0x000ea20000000a00 */
[----:B0-----:R-:W-:-:S05]  /*0590*/  IMAD R83, R58, 0x8, R33 ;  /* 0x000000083a537824 */ /* 0x001fca00078e0221 */
[----:B------:R-:W-:-:S13]  /*05a0*/  ISETP.GE.U32.OR P0, PT, R83, UR10, P0 ;  /* 0x0000000a53007c0c */ /* 0x000fda0008706470 */
[----:B------:R-:W0:Y:S01]  /*05b0*/  @!P0 S2R R82, SR_CTAID.Y ;  /* 0x0000000000528919 */ /* 0x000e220000002600 */
[----:B-1----:R-:W-:-:S05]  /*05c0*/  @!P1 IMAD R32, R32, UR10, RZ ;  /* 0x0000000a20209c24 */ /* 0x002fca000f8e02ff */
[----:B------:R-:W-:Y:S02]  /*05d0*/  @!P1 LEA R36, P2, R32, R75, 0x7 ;  /* 0x0000004b20249211 */ /* 0x000fe400078438ff */
[----:B------:R-:W1:Y:S02]  /*05e0*/  @!P0 LDC.64 R32, c[0x0][0x380] ;  /* 0x0000e000ff208b82 */ /* 0x000e640000000a00 */
[----:B--2---:R-:W-:Y:S01]  /*05f0*/  @!P1 LEA R34, P4, R36, R34, 0x2 ;  /* 0x0000002224229211 */ /* 0x004fe200078810ff */
[----:B------:R-:W-:Y:S01]  /*0600*/  @!P1 IMAD.X R37, RZ, RZ, RZ, P2 ;  /* 0x000000ffff259224 */ /* 0x000fe200010e06ff */
[----:B------:R-:W-:-:S04]  /*0610*/  ISETP.GT.U32.AND P2, PT, R70, 0x7f, PT ;  /* 0x0000007f4600780c */ /* 0x000fc80003f44070 */
[----:B------:R-:W-:Y:S02]  /*0620*/  ISETP.GE.U32.OR P2, PT, R83, UR10, P2 ;  /* 0x0000000a53007c0c */ /* 0x000fe40009746470 */
[----:B------:R-:W-:-:S11]  /*0630*/  @!P1 LEA.HI.X R35, R36, R35, R37, 0x2, P4 ;  /* 0x0000002324239211 */ /* 0x000fd600020f1425 */
[----:B------:R-:W2:Y:S01]  /*0640*/  @!P2 S2R R84, SR_CTAID.Y ;  /* 0x000000000054a919 */ /* 0x000ea20000002600 */
[----:B0-----:R-:W-:Y:S02]  /*0650*/  @!P0 IMAD R37, R82, UR10, RZ ;  /* 0x0000000a52258c24 */ /* 0x001fe4000f8e02ff */
[----:B------:R-:W-:-:S03]  /*0660*/  IMAD.MOV.U32 R82, RZ, RZ, RZ ;  /* 0x000000ffff527224 */ /* 0x000fc600078e00ff */
[----:B------:R-:W-:-:S03]  /*0670*/  @!P0 LEA R36, P4, R37, R76, 0x7 ;  /* 0x0000004c25248211 */ /* 0x000fc600078838ff */
[----:B------:R0:W3:Y:S01]  /*0680*/  @!P1 LDG.E R82, desc[UR8][R34.64] ;  /* 0x0000000822529981 */ /* 0x0000e2000c1e1900 */
[----:B------:R-:W-:Y:S01]  /*0690*/  ISETP.GT.U32.AND P1, PT, R73, 0x7f, PT ;  /* 0x0000007f4900780c */ /* 0x000fe20003f24070 */
[----:B------:R-:W-:Y:S01]  /*06a0*/  @!P0 IMAD.X R37, RZ, RZ, RZ, P4 ;  /* 0x000000ffff258224 */ /* 0x000fe200020e06ff */
[C---:B-1----:R-:W-:Y:S02]  /*06b0*/  @!P0 LEA R32, P5, R36.reuse, R32, 0x2 ;  /* 0x0000002024208211 */ /* 0x042fe400078a10ff */
[----:B------:R-:W-:Y:S02]  /*06c0*/  ISETP.GE.U32.OR P1, PT, R83, UR10, P1 ;  /* 0x0000000a53007c0c */ /* 0x000fe40008f26470 */
[----:B------:R-:W-:Y:S02]  /*06d0*/  @!P0 LEA.HI.X R33, R36, R33, R37, 0x2, P5 ;  /* 0x0000002124218211 */ /* 0x000fe400028f1425 */
[----:B------:R-:W1:Y:S09]  /*06e0*/  @!P2 LDC.64 R36, c[0x0][0x380] ;  /* 0x0000e000ff24ab82 */ /* 0x000e720000000a00 */
[----:B------:R-:W4:Y:S01]  /*06f0*/  @!P1 S2R R86, SR_CTAID.Y ;  /* 0x0000000000569919 */ /* 0x000f220000002600 */
[----:B------:R-:W-:Y:S01]  /*0700*/  IMAD.MOV.U32 R83, RZ, RZ, RZ ;  /* 0x000000ffff537224 */ /* 0x000fe200078e00ff */
[----:B0-----:R-:W0:Y:S01]  /*0710*/  @!P1 LDC.64 R34, c[0x0][0x380] ;  /* 0x0000e000ff229b82 */ /* 0x001e220000000a00 */
[----:B--2---:R-:W-:-:S04]  /*0720*/  @!P2 IMAD R84, R84, UR10, RZ ;  /* 0x0000000a5454ac24 */ /* 0x004fc8000f8e02ff */
[----:B------:R2:W5:Y:S01]  /*0730*/  @!P0 LDG.E R83, desc[UR8][R32.64] ;  /* 0x0000000820538981 */ /* 0x000562000c1e1900 */
[----:B------:R-:W-:-:S05]  /*0740*/  @!P2 LEA R84, P0, R84, R77, 0x7 ;  /* 0x0000004d5454a211 */ /* 0x000fca00078038ff */
[----:B------:R-:W-:Y:S01]  /*0750*/  @!P2 IMAD.X R85, RZ, RZ, RZ, P0 ;  /* 0x000000ffff55a224 */ /* 0x000fe200000e06ff */
[----:B-1----:R-:W-:-:S04]  /*0760*/  @!P2 LEA R36, P4, R84, R36, 0x2 ;  /* 0x000000245424a211 */ /* 0x002fc800078810ff */
[----:B------:R-:W-:Y:S01]  /*0770*/  @!P2 LEA.HI.X R37, R84, R37, R85, 0x2, P4 ;  /* 0x000000255425a211 */ /* 0x000fe200020f1455 */
[----:B------:R-:W-:-:S06]  /*0780*/  IMAD.MOV.U32 R84, RZ, RZ, RZ ;  /* 0x000000ffff547224 */ /* 0x000fcc00078e00ff */
[----:B------:R1:W5:Y:S01]  /*0790*/  @!P2 LDG.E R84, desc[UR8][R36.64] ;  /* 0x000000082454a981 */ /* 0x000362000c1e1900 */
[----:B----4-:R-:W-:-:S05]  /*07a0*/  @!P1 IMAD R85, R86, UR10, RZ ;  /* 0x0000000a56559c24 */ /* 0x010fca000f8e02ff */
[----:B--2---:R-:W-:Y:S01]  /*07b0*/  @!P1 LEA R32, P0, R85, R80, 0x7 ;  /* 0x0000005055209211 */ /* 0x004fe200078038ff */
[----:B------:R-:W-:-:S03]  /*07c0*/  IMAD.MOV.U32 R85, RZ, RZ, RZ ;  /* 0x000000ffff557224 */ /* 0x000fc600078e00ff */
[----:B0-----:R-:W-:Y:S01]  /*07d0*/  @!P1 LEA R34, P2, R32, R34, 0x2 ;  /* 0x0000002220229211 */ /* 0x001fe200078410ff */
[----:B------:R-:W-:-:S05]  /*07e0*/  @!P1 IMAD.X R33, RZ, RZ, RZ, P0 ;  /* 0x000000ffff219224 */ /* 0x000fca00000e06ff */
[----:B------:R-:W-:-:S05]  /*07f0*/  @!P1 LEA.HI.X R35, R32, R35, R33, 0x2, P2 ;  /* 0x0000002320239211 */ /* 0x000fca00010f1421 */
[----:B------:R0:W2:Y:S01]  /*0800*/  @!P1 LDG.E R85, desc[UR8][R34.64] ;  /* 0x0000000822559981 */ /* 0x0000a2000c1e1900 */
[----:B------:R-:W4:Y:S01]  /*0810*/  S2R R87, SR_TID.Y ;  /* 0x0000000000577919 */ /* 0x000f220000002200 */
[----:B------:R-:W0:Y:S01]  /*0820*/  S2UR UR5, SR_CgaCtaId ;  /* 0x00000000000579c3 */ /* 0x000e220000008800 */
[----:B------:R-:W4:Y:S07]  /*0830*/  LDCU UR7, c[0x0][0x364] ;  /* 0x00006c80ff0777ac */ /* 0x000f2e0008000800 */
[----:B-1----:R-:W1:Y:S08]  /*0840*/  LDC R36, c[0x0][0x364] ;  /* 0x0000d900ff247b82 */ /* 0x002e700000000800 */
[----:B------:R-:W1:Y:S01]  /*0850*/  LDC R86, c[0x0][0x364] ;  /* 0x0000d900ff567b82 */ /* 0x000e620000000800 */
[----:B------:R-:W-:-:S02]  /*0860*/  UMOV UR4, 0x400 ;  /* 0x0000040000047882 */ /* 0x000fc40000000000 */
[----:B0-----:R-:W-:Y:S01]  /*0870*/  ULEA UR4, UR5, UR4, 0x18 ;  /* 0x0000000405047291 */ /* 0x001fe2000f8ec0ff */
[----:B----4-:R-:W-:-:S05]  /*0880*/  VIADD R32, R87, UR7 ;  /* 0x0000000757207c36 */ /* 0x010fca0008000000 */
[----:B------:R-:W-:-:S05]  /*0890*/  LEA R35, R32, UR4, 0x5 ;  /* 0x0000000420237c11 */ /* 0x000fca000f8e28ff */
[--C-:B------:R-:W-:Y:S02]  /*08a0*/  IMAD.IADD R32, R35, 0x1, R72.reuse ;  /* 0x0000000123207824 */ /* 0x100fe400078e0248 */
[--C-:B-1----:R-:W-:Y:S02]  /*08b0*/  IMAD R35, R36, 0x2, R87.reuse ;  /* 0x0000000224237824 */ /* 0x102fe400078e0257 */
[----:B------:R-:W-:Y:S01]  /*08c0*/  IMAD R37, R86, 0x3, R87 ;  /* 0x0000000356257824 */ /* 0x000fe200078e0257 */
[----:B------:R-:W-:Y:S02]  /*08d0*/  LEA R33, R87, UR4, 0x5 ;  /* 0x0000000457217c11 */ /* 0x000fe4000f8e28ff */
[----:B------:R-:W-:Y:S02]  /*08e0*/  LEA R35, R35, UR4, 0x5 ;  /* 0x0000000423237c11 */ /* 0x000fe4000f8e28ff */
[----:B------:R-:W-:Y:S01]  /*08f0*/  LEA R37, R37, UR4, 0x5 ;  /* 0x0000000425257c11 */ /* 0x000fe2000f8e28ff */
[----:B------:R-:W-:-:S02]  /*0900*/  IMAD.IADD R33, R33, 0x1, R72 ;  /* 0x0000000121217824 */ /* 0x000fc400078e0248 */
[--C-:B------:R-:W-:Y:S02]  /*0910*/  IMAD.IADD R35, R35, 0x1, R72.reuse ;  /* 0x0000000123237824 */ /* 0x100fe400078e0248 */
[----:B------:R-:W-:Y:S02]  /*0920*/  IMAD.IADD R34, R37, 0x1, R72 ;  /* 0x0000000125227824 */ /* 0x000fe400078e0248 */
[----:B------:R-:W-:-:S05]  /*0930*/  VIADD R71, R71, 0x4 ;  /* 0x0000000447477836 */ /* 0x000fca0000000000 */
[----:B------:R-:W-:Y:S01]  /*0940*/  ISETP.NE.AND P0, PT, R71, RZ, PT ;  /* 0x000000ff4700720c */ /* 0x000fe20003f05270 */
[C---:B------:R-:W-:Y:S02]  /*0950*/  IMAD R39, R86.reuse, 0x4, R39 ;  /* 0x0000000456277824 */ /* 0x040fe400078e0227 */
[C---:B------:R-:W-:Y:S02]  /*0960*/  IMAD R38, R86.reuse, 0x4, R38 ;  /* 0x0000000456267824 */ /* 0x040fe400078e0226 */
[C---:B------:R-:W-:Y:S02]  /*0970*/  IMAD R70, R86.reuse, 0x4, R70 ;  /* 0x0000000456467824 */ /* 0x040fe400078e0246 */
[C---:B------:R-:W-:Y:S02]  /*0980*/  IMAD R73, R86.reuse, 0x4, R73 ;  /* 0x0000000456497824 */ /* 0x040fe400078e0249 */
[C---:B------:R-:W-:Y:S02]  /*0990*/  IMAD R61, R86.reuse, 0x4, R61 ;  /* 0x00000004563d7824 */ /* 0x040fe400078e023d */
[C---:B------:R-:W-:Y:S01]  /*09a0*/  IMAD R72, R86.reuse, 0x80, R72 ;  /* 0x0000008056487824 */ /* 0x040fe200078e0248 */
[----:B---3--:R-:W-:Y:S04]  /*09b0*/  STS [R33], R82 ;  /* 0x0000005221007388 */ /* 0x008fe80000000800 */
[----:B-----5:R0:W-:Y:S04]  /*09c0*/  STS [R32], R83 ;  /* 0x0000005320007388 */ /* 0x0201e80000000800 */
[----:B------:R1:W-:Y:S01]  /*09d0*/  STS [R35], R84 ;  /* 0x0000005423007388 */ /* 0x0003e20000000800 */
[----:B0-----:R-:W-:-:S04]  /*09e0*/  IMAD R32, R86, UR10, RZ ;  /* 0x0000000a56207c24 */ /* 0x001fc8000f8e02ff */
[C---:B------:R-:W-:Y:S01]  /*09f0*/  IMAD R75, R32.reuse, 0x4, R75 ;  /* 0x00000004204b7824 */ /* 0x040fe200078e024b */
[----:B--2---:R1:W-:Y:S01]  /*0a00*/  STS [R34], R85 ;  /* 0x0000005522007388 */ /* 0x0043e20000000800 */
[C---:B------:R-:W-:Y:S02]  /*0a10*/  IMAD R76, R32.reuse, 0x4, R76 ;  /* 0x00000004204c7824 */ /* 0x040fe400078e024c */
[C---:B------:R-:W-:Y:S02]  /*0a20*/  IMAD R77, R32.reuse, 0x4, R77 ;  /* 0x00000004204d7824 */ /* 0x040fe400078e024d */
[----:B------:R-:W-:Y:S01]  /*0a30*/  IMAD R80, R32, 0x4, R80 ;  /* 0x0000000420507824 */ /* 0x000fe200078e0250 */
[----:B------:R-:W-:Y:S06]  /*0a40*/  @P0 BRA `(.L_x_5) ;  /* 0xfffffff800b80947 */ /* 0x000fec000383ffff */
.L_x_4:
[----:B------:R-:W-:Y:S05]  /*0a50*/  @!P3 BRA `(.L_x_6) ;  /* 0x00000004000cb947 */ /* 0x000fea0003800000 */
[----:B------:R-:W0:Y:S01]  /*0a60*/  S2R R32, SR_TID.Y ;  /* 0x0000000000207919 */ /* 0x000e220000002200 */
[----:B------:R-:W2:Y:S01]  /*0a70*/  LDCU UR7, c[0x0][0x3a0] ;  /* 0x00007400ff0777ac */ /* 0x000ea20008000800 */
[----:B------:R-:W3:Y:S01]  /*0a80*/  S2R R36, SR_TID.X ;  /* 0x0000000000247919 */ /* 0x000ee20000002100 */
[----:B0-----:R-:W-:Y:S02]  /*0a90*/  IMAD.IADD R39, R32, 0x1, R39 ;  /* 0x0000000120277824 */ /* 0x001fe400078e0227 */
[----:B---3--:R-:W-:-:S03]  /*0aa0*/  IMAD R38, R58, 0x8, R36 ;  /* 0x000000083a267824 */ /* 0x008fc600078e0224 */
[----:B------:R-:W-:-:S04]  /*0ab0*/  ISETP.GT.U32.AND P0, PT, R39, 0x7f, PT ;  /* 0x0000007f2700780c */ /* 0x000fc80003f04070 */
[----:B--2---:R-:W-:-:S13]  /*0ac0*/  ISETP.GE.U32.OR P0, PT, R38, UR7, P0 ;  /* 0x0000000726007c0c */ /* 0x004fda0008706470 */
[----:B-1----:R-:W0:Y:S01]  /*0ad0*/  @!P0 S2R R35, SR_CTAID.Y ;  /* 0x0000000000238919 */ /* 0x002e220000002600 */
[----:B------:R-:W1:Y:S01]  /*0ae0*/  @!P0 LDC.64 R32, c[0x0][0x380] ;  /* 0x0000e000ff208b82 */ /* 0x000e620000000a00 */
[----:B------:R-:W-:Y:S02]  /*0af0*/  @!P0 IMAD R34, R39, UR7, R38 ;  /* 0x0000000727228c24 */ /* 0x000fe4000f8e0226 */
[----:B0-----:R-:W-:-:S05]  /*0b00*/  @!P0 IMAD R35, R35, UR7, RZ ;  /* 0x0000000723238c24 */ /* 0x001fca000f8e02ff */
[----:B------:R-:W-:-:S05]  /*0b10*/  @!P0 LEA R34, P1, R35, R34, 0x7 ;  /* 0x0000002223228211 */ /* 0x000fca00078238ff */
[----:B------:R-:W-:Y:S01]  /*0b20*/  @!P0 IMAD.X R35, RZ, RZ, RZ, P1 ;  /* 0x000000ffff238224 */ /* 0x000fe200008e06ff */
[----:B-1----:R-:W-:-:S04]  /*0b30*/  @!P0 LEA R32, P1, R34, R32, 0x2 ;  /* 0x0000002022208211 */ /* 0x002fc800078210ff */
[----:B------:R-:W-:Y:S01]  /*0b40*/  @!P0 LEA.HI.X R33, R34, R33, R35, 0x2, P1 ;  /* 0x0000002122218211 */ /* 0x000fe200008f1423 */
[----:B------:R-:W-:-:S06]  /*0b50*/  IMAD.MOV.U32 R34, RZ, RZ, RZ ;  /* 0x000000ffff227224 */ /* 0x000fcc00078e00ff */
[----:B------:R-:W2:Y:S01]  /*0b60*/  @!P0 LDG.E R34, desc[UR8][R32.64] ;  /* 0x0000000820228981 */ /* 0x000ea2000c1e1900 */
[----:B------:R-:W0:Y:S01]  /*0b70*/  S2UR UR5, SR_CgaCtaId ;  /* 0x00000000000579c3 */ /* 0x000e220000008800 */
[----:B------:R-:W-:Y:S01]  /*0b80*/  UMOV UR4, 0x400 ;  /* 0x0000040000047882 */ /* 0x000fe20000000000 */
[----:B------:R-:W-:Y:S01]  /*0b90*/  IMAD R35, R39, 0x8, R36 ;  /* 0x0000000827237824 */ /* 0x000fe200078e0224 */
[----:B------:R-:W-:Y:S01]  /*0ba0*/  ISETP.NE.AND P0, PT, R59, 0x1, PT ;  /* 0x000000013b00780c */ /* 0x000fe20003f05270 */
[----:B0-----:R-:W-:-:S06]  /*0bb0*/  ULEA UR4, UR5, UR4, 0x18 ;  /* 0x0000000405047291 */ /* 0x001fcc000f8ec0ff */
[----:B------:R-:W-:-:S05]  /*0bc0*/  LEA R35, R35, UR4, 0x2 ;  /* 0x0000000423237c11 */ /* 0x000fca000f8e10ff */
[----:B--2---:R0:W-:Y:S01]  /*0bd0*/  STS [R35], R34 ;  /* 0x0000002223007388 */ /* 0x0041e20000000800 */
[----:B------:R-:W-:Y:S05]  /*0be0*/  @!P0 BRA `(.L_x_6) ;  /* 0x0000000000a88947 */ /* 0x000fea0003800000 */
[----:B------:R-:W1:Y:S01]  /*0bf0*/  LDCU UR5, c[0x0][0x364] ;  /* 0x00006c80ff0577ac */ /* 0x000e620008000800 */
[----:B------:R-:W-:Y:S01]  /*0c00*/  BSSY.RECONVERGENT B0, `(.L_x_7) ;  /* 0x0000011000007945 */ /* 0x000fe20003800200 */
[----:B-1----:R-:W-:-:S04]  /*0c10*/  VIADD R39, R39, UR5 ;  /* 0x0000000527277c36 */ /* 0x002fc80008000000 */
[C---:B------:R-:W-:Y:S01]  /*0c20*/  IMAD R32, R39.reuse, 0x8, R36 ;  /* 0x0000000827207824 */ /* 0x040fe200078e0224 */
[----:B------:R-:W-:-:S04]  /*0c30*/  ISETP.GT.U32.AND P0, PT, R39, 0x7f, PT ;  /* 0x0000007f2700780c */ /* 0x000fc80003f04070 */
[----:B------:R-:W-:Y:S02]  /*0c40*/  ISETP.GE.U32.OR P0, PT, R38, UR7, P0 ;  /* 0x0000000726007c0c */ /* 0x000fe40008706470 */
[----:B0-----:R-:W-:Y:S01]  /*0c50*/  LEA R35, R32, UR4, 0x2 ;  /* 0x0000000420237c11 */ /* 0x001fe2000f8e10ff */
[----:B------:R-:W-:-:S10]  /*0c60*/  IMAD.MOV.U32 R32, RZ, RZ, RZ ;  /* 0x000000ffff207224 */ /* 0x000fd400078e00ff */
[----:B------:R-:W-:Y:S05]  /*0c70*/  @P0 BRA `(.L_x_8) ;  /* 0x0000000000240947 */ /* 0x000fea0003800000 */
[----:B------:R-:W0:Y:S01]  /*0c80*/  S2R R33, SR_CTAID.Y ;  /* 0x0000000000217919 */ /* 0x000e220000002600 */
[----:B------:R-:W1:Y:S01]  /*0c90*/  LDCU.64 UR10, c[0x0][0x380] ;  /* 0x00007000ff0a77ac */ /* 0x000e620008000a00 */
[----:B------:R-:W-:Y:S02]  /*0ca0*/  IMAD R32, R39, UR7, R38 ;  /* 0x0000000727207c24 */ /* 0x000fe4000f8e0226 */
[----:B0-----:R-:W-:-:S05]  /*0cb0*/  IMAD R33, R33, UR7, RZ ;  /* 0x0000000721217c24 */ /* 0x001fca000f8e02ff */
[----:B------:R-:W-:-:S05]  /*0cc0*/  LEA R33, P0, R33, R32, 0x7 ;  /* 0x0000002021217211 */ /* 0x000fca00078038ff */
[----:B------:R-:W-:Y:S01]  /*0cd0*/  IMAD.X R34, RZ, RZ, RZ, P0 ;  /* 0x000000ffff227224 */ /* 0x000fe200000e06ff */
[----:B-1----:R-:W-:-:S04]  /*0ce0*/  LEA R32, P0, R33, UR10, 0x2 ;  /* 0x0000000a21207c11 */ /* 0x002fc8000f8010ff */
[----:B------:R-:W-:-:S05]  /*0cf0*/  LEA.HI.X R33, R33, UR11, R34, 0x2, P0 ;  /* 0x0000000b21217c11 */ /* 0x000fca00080f1422 */
[----:B------:R0:W5:Y:S04]  /*0d00*/  LDG.E R32, desc[UR8][R32.64] ;  /* 0x0000000820207981 */ /* 0x000168000c1e1900 */
.L_x_8:
[----:B------:R-:W-:Y:S05]  /*0d10*/  BSYNC.RECONVERGENT B0 ;  /* 0x0000000000007941 */ /* 0x000fea0003800200 */
.L_x_7:
[----:B-----5:R2:W-:Y:S01]  /*0d20*/  STS [R35], R32 ;  /* 0x0000002023007388 */ /* 0x0205e20000000800 */
[----:B------:R-:W-:-:S13]  /*0d30*/  ISETP.NE.AND P0, PT, R59, 0x2, PT ;  /* 0x000000023b00780c */ /* 0x000fda0003f05270 */
[----:B--2---:R-:W-:Y:S05]  /*0d40*/  @!P0 BRA `(.L_x_6) ;  /* 0x0000000000508947 */ /* 0x004fea0003800000 */
[----:B------:R-:W1:Y:S01]  /*0d50*/  LDCU UR5, c[0x0][0x364] ;  /* 0x00006c80ff0577ac */ /* 0x000e620008000800 */
[----:B------:R-:W-:Y:S01]  /*0d60*/  BSSY.RECONVERGENT B0, `(.L_x_9) ;  /* 0x0000011000007945 */ /* 0x000fe20003800200 */
[----:B-1----:R-:W-:-:S04]  /*0d70*/  VIADD R39, R39, UR5 ;  /* 0x0000000527277c36 */ /* 0x002fc80008000000 */
[C---:B------:R-:W-:Y:S01]  /*0d80*/  IMAD R32, R39.reuse, 0x8, R36 ;  /* 0x0000000827207824 */ /* 0x040fe200078e0224 */
[----:B------:R-:W-:-:S04]  /*0d90*/  ISETP.GT.U32.AND P0, PT, R39, 0x7f, PT ;  /* 0x0000007f2700780c */ /* 0x000fc80003f04070 */
[----:B------:R-:W-:Y:S02]  /*0da0*/  ISETP.GE.U32.OR P0, PT, R38, UR7, P0 ;  /* 0x0000000726007c0c */ /* 0x000fe40008706470 */
[----:B------:R-:W-:Y:S01]  /*0db0*/  LEA R35, R32, UR4, 0x2 ;  /* 0x0000000420237c11 */ /* 0x000fe2000f8e10ff */
[----:B------:R-:W-:-:S10]  /*0dc0*/  IMAD.MOV.U32 R32, RZ, RZ, RZ ;  /* 0x000000ffff207224 */ /* 0x000fd400078e00ff */
[----:B------:R-:W-:Y:S05]  /*0dd0*/  @P0 BRA `(.L_x_10) ;  /* 0x0000000000240947 */ /* 0x000fea0003800000 */
[----:B0-----:R-:W0:Y:S01]  /*0de0*/  S2R R33, SR_CTAID.Y ;  /* 0x0000000000217919 */ /* 0x001e220000002600 */
        /* <DEDUP_REMOVED lines=8> */
.L_x_10:
[----:B------:R-:W-:Y:S05]  /*0e70*/  BSYNC.RECONVERGENT B0 ;  /* 0x0000000000007941 */ /* 0x000fea0003800200 */
.L_x_9:
[----:B-----5:R2:W-:Y:S02]  /*0e80*/  STS [R35], R32 ;  /* 0x0000002023007388 */ /* 0x0205e40000000800 */
.L_x_6:
[----:B------:R-:W-:-:S05]  /*0e90*/  UMOV UR4, URZ ;  /* 0x000000ff00047c82 */ /* 0x000fca0008000000 */
.L_x_14:
[----:B------:R-:W3:Y:S01]  /*0ea0*/  S2R R61, SR_TID.Y ;  /* 0x00000000003d7919 */ /* 0x000ee20000002200 */
[----:B------:R-:W4:Y:S01]  /*0eb0*/  LDCU UR5, c[0x0][0x3a0] ;  /* 0x00007400ff0577ac */ /* 0x000f220008000800 */
[----:B------:R-:W-:Y:S01]  /*0ec0*/  BSSY.RECONVERGENT B0, `(.L_x_11) ;  /* 0x0000023000007945 */ /* 0x000fe20003800200 */
[----:B01----:R-:W0:Y:S01]  /*0ed0*/  S2R R34, SR_TID.X ;  /* 0x0000000000227919 */ /* 0x003e220000002100 */
[----:B------:R-:W1:Y:S01]  /*0ee0*/  LDCU UR7, c[0x0][0x39c] ;  /* 0x00007380ff0777ac */ /* 0x000e620008000800 */
[----:B---3--:R-:W-:Y:S01]  /*0ef0*/  VIADD R61, R61, UR4 ;  /* 0x000000043d3d7c36 */ /* 0x008fe20008000000 */
[----:B0-----:R-:W-:-:S03]  /*0f00*/  ISETP.GT.U32.AND P0, PT, R34, 0x7f, PT ;  /* 0x0000007f2200780c */ /* 0x001fc60003f04070 */
[----:B--2---:R-:W-:Y:S01]  /*0f10*/  IMAD R32, R58, 0x8, R61 ;  /* 0x000000083a207824 */ /* 0x004fe200078e023d */
[----:B------:R-:W-:-:S04]  /*0f20*/  ISETP.GT.U32.OR P0, PT, R61, 0x7, P0 ;  /* 0x000000073d00780c */ /* 0x000fc80000704470 */
[----:B----4-:R-:W-:-:S13]  /*0f30*/  ISETP.GE.U32.OR P0, PT, R32, UR5, P0 ;  /* 0x0000000520007c0c */ /* 0x010fda0008706470 */
[----:B-1----:R-:W-:Y:S05]  /*0f40*/  @P0 BRA `(.L_x_12) ;  /* 0x0000000000680947 */ /* 0x002fea0003800000 */
[----:B------:R-:W0:Y:S01]  /*0f50*/  S2R R37, SR_CgaCtaId ;  /* 0x0000000000257919 */ /* 0x000e220000008800 */
[----:B------:R-:W1:Y:S01]  /*0f60*/  S2UR UR5, SR_CTAID.X ;  /* 0x00000000000579c3 */ /* 0x000e620000002500 */
[----:B------:R-:W-:-:S05]  /*0f70*/  MOV R32, 0x400 ;  /* 0x0000040000207802 */ /* 0x000fca0000000f00 */
[----:B------:R-:W-:Y:S02]  /*0f80*/  VIADD R32, R32, 0x1000 ;  /* 0x0000100020207836 */ /* 0x000fe40000000000 */
[----:B-1----:R-:W-:-:S03]  /*0f90*/  IMAD.U32 R39, RZ, RZ, UR5 ;  /* 0x00000005ff277e24 */ /* 0x002fc6000f8e00ff */
[----:B0-----:R-:W-:-:S07]  /*0fa0*/  LEA R37, R37, R32, 0x18 ;  /* 0x0000002025257211 */ /* 0x001fce00078ec0ff */
.L_x_13:
[----:B------:R-:W-:-:S05]  /*0fb0*/  IMAD R32, R39, 0x80, R34 ;  /* 0x0000008027207824 */ /* 0x000fca00078e0222 */
[----:B------:R-:W-:-:S13]  /*0fc0*/  ISETP.GE.U32.AND P0, PT, R32, UR7, PT ;  /* 0x0000000720007c0c */ /* 0x000fda000bf06070 */
[----:B0-----:R-:W0:Y:S01]  /*0fd0*/  @!P0 S2R R39, SR_CTAID.X ;  /* 0x0000000000278919 */ /* 0x001e220000002500 */
[----:B------:R-:W1:Y:S01]  /*0fe0*/  @!P0 LDC.64 R32, c[0x0][0x388] ;  /* 0x0000e200ff208b82 */ /* 0x000e620000000a00 */
[----:B------:R-:W-:-:S04]  /*0ff0*/  @!P0 IMAD R35, R58, 0x8, R61 ;  /* 0x000000083a238824 */ /* 0x000fc800078e023d */
[----:B------:R-:W-:Y:S02]  /*1000*/  @!P0 IMAD R35, R35, UR7, R34 ;  /* 0x0000000723238c24 */ /* 0x000fe4000f8e0222 */
[----:B0-----:R-:W-:-:S05]  /*1010*/  @!P0 IMAD.SHL.U32 R36, R39, 0x80, RZ ;  /* 0x0000008027248824 */ /* 0x001fca00078e00ff */
[----:B------:R-:W-:-:S05]  /*1020*/  @!P0 IADD3 R35, P1, PT, R35, R36, RZ ;  /* 0x0000002423238210 */ /* 0x000fca0007f3e0ff */
[----:B------:R-:W-:Y:S01]  /*1030*/  @!P0 IMAD.X R36, RZ, RZ, RZ, P1 ;  /* 0x000000ffff248224 */ /* 0x000fe200008e06ff */
[----:B-1----:R-:W-:-:S04]  /*1040*/  @!P0 LEA R32, P1, R35, R32, 0x2 ;  /* 0x0000002023208211 */ /* 0x002fc800078210ff */
[----:B------:R-:W-:Y:S01]  /*1050*/  @!P0 LEA.HI.X R33, R35, R33, R36, 0x2, P1 ;  /* 0x0000002123218211 */ /* 0x000fe200008f1424 */
[----:B------:R-:W-:-:S06]  /*1060*/  IMAD.MOV.U32 R35, RZ, RZ, RZ ;  /* 0x000000ffff237224 */ /* 0x000fcc00078e00ff */
[----:B------:R-:W2:Y:S01]  /*1070*/  @!P0 LDG.E R35, desc[UR8][R32.64] ;  /* 0x0000000820238981 */ /* 0x000ea2000c1e1900 */
[----:B------:R-:W0:Y:S01]  /*1080*/  LDCU UR5, c[0x0][0x360] ;  /* 0x00006c00ff0577ac */ /* 0x000e220008000800 */
[----:B------:R-:W-:-:S04]  /*1090*/  IMAD R36, R61, 0x80, R34 ;  /* 0x000000803d247824 */ /* 0x000fc800078e0222 */
[----:B------:R-:W-:Y:S02]  /*10a0*/  IMAD R36, R36, 0x4, R37 ;  /* 0x0000000424247824 */ /* 0x000fe400078e0225 */
[----:B0-----:R-:W-:-:S05]  /*10b0*/  VIADD R34, R34, UR5 ;  /* 0x0000000522227c36 */ /* 0x001fca0008000000 */
[----:B------:R-:W-:Y:S01]  /*10c0*/  ISETP.GE.U32.AND P0, PT, R34, 0x80, PT ;  /* 0x000000802200780c */ /* 0x000fe20003f06070 */
[----:B--2---:R0:W-:-:S12]  /*10d0*/  STS [R36], R35 ;  /* 0x0000002324007388 */ /* 0x0041d80000000800 */
[----:B------:R-:W-:Y:S05]  /*10e0*/  @!P0 BRA `(.L_x_13) ;  /* 0xfffffffc00b08947 */ /* 0x000fea000383ffff */
.L_x_12:
[----:B------:R-:W-:Y:S05]  /*10f0*/  BSYNC.RECONVERGENT B0 ;  /* 0x0000000000007941 */ /* 0x000fea0003800200 */
.L_x_11:
[----:B------:R-:W1:Y:S02]  /*1100*/  LDCU UR5, c[0x0][0x364] ;  /* 0x00006c80ff0577ac */ /* 0x000e640008000800 */
[----:B-1----:R-:W-:-:S04]  /*1110*/  UIADD3 UR4, UPT, UPT, UR5, UR4, URZ ;  /* 0x0000000405047290 */ /* 0x002fc8000fffe0ff */
[----:B------:R-:W-:-:S09]  /*1120*/  UISETP.GE.U32.AND UP0, UPT, UR4, 0x8, UPT ;  /* 0x000000080400788c */ /* 0x000fd2000bf06070 */
[----:B------:R-:W-:Y:S05]  /*1130*/  BRA.U !UP0, `(.L_x_14) ;  /* 0xfffffffd08587547 */ /* 0x000fea000b83ffff */
[----:B------:R-:W1:Y:S01]  /*1140*/  S2R R33, SR_TID.X ;  /* 0x0000000000217919 */ /* 0x000e620000002100 */
[----:B------:R-:W2:Y:S01]  /*1150*/  S2UR UR5, SR_CgaCtaId ;  /* 0x00000000000579c3 */ /* 0x000ea20000008800 */
[----:B------:R-:W-:Y:S01]  /*1160*/  UMOV UR4, 0x400 ;  /* 0x0000040000047882 */ /* 0x000fe20000000000 */
[----:B------:R-:W-:Y:S01]  /*1170*/  IMAD.MOV.U32 R61, RZ, RZ, RZ ;  /* 0x000000ffff3d7224 */ /* 0x000fe200078e00ff */
[----:B0-----:R-:W0:Y:S01]  /*1180*/  S2R R35, SR_TID.Y ;  /* 0x0000000000237919 */ /* 0x001e220000002200 */
[----:B------:R-:W-:-:S04]  /*1190*/  UIADD3 UR7, UPT, UPT, UR4, 0x1000, URZ ;  /* 0x0000100004077890 */ /* 0x000fc8000fffe0ff */
[----:B------:R-:W-:Y:S01]  /*11a0*/  BAR.SYNC.DEFER_BLOCKING 0x0 ;  /* 0x0000000000007b1d */ /* 0x000fe20000010000 */
[----:B--2---:R-:W-:Y:S02]  /*11b0*/  ULEA UR4, UR5, UR4, 0x18 ;  /* 0x0000000405047291 */ /* 0x004fe4000f8ec0ff */
[----:B------:R-:W-:Y:S01]  /*11c0*/  ULEA UR7, UR5, UR7, 0x18 ;  /* 0x0000000705077291 */ /* 0x000fe2000f8ec0ff */
[----:B-1----:R-:W-:Y:S01]  /*11d0*/  SHF.R.U32.HI R32, RZ, 0x4, R33 ;  /* 0x00000004ff207819 */ /* 0x002fe20000011621 */
[----:B------:R-:W-:-:S04]  /*11e0*/  IMAD.SHL.U32 R33, R33, 0x20, RZ ;  /* 0x0000002021217824 */ /* 0x000fc800078e00ff */
[----:B0-----:R-:W-:Y:S01]  /*11f0*/  IMAD R70, R35, 0x10, R32 ;  /* 0x0000001023467824 */ /* 0x001fe200078e0220 */
[----:B------:R-:W-:-:S07]  /*1200*/  LOP3.LUT R90, R33, 0x1e0, RZ, 0xc0, !PT ;  /* 0x000001e0215a7812 */ /* 0x000fce00078ec0ff */
.L_x_15:
[----:B------:R-:W-:Y:S02]  /*1210*/  IMAD R32, R70, 0x40, R61 ;  /* 0x0000004046207824 */ /* 0x000fe400078e023d */
[C---:B------:R-:W-:Y:S02]  /*1220*/  IMAD R73, R61.reuse, 0x200, R90 ;  /* 0x000002003d497824 */ /* 0x040fe400078e025a */
[----:B------:R-:W-:Y:S01]  /*1230*/  VIADD R61, R61, 0x1 ;  /* 0x000000013d3d7836 */ /* 0x000fe20000000000 */
[----:B------:R-:W-:Y:S02]  /*1240*/  LEA R71, R32, UR4, 0x2 ;  /* 0x0000000420477c11 */ /* 0x000fe4000f8e10ff */
[----:B------:R-:W-:Y:S02]  /*1250*/  LDS.128 R32, [R73+UR7] ;  /* 0x0000000749207984 */ /* 0x000fe40008000c00 */
[----:B------:R-:W-:Y:S02]  /*1260*/  ISETP.NE.AND P0, PT, R61, 0x8, PT ;  /* 0x000000083d00780c */ /* 0x000fe40003f05270 */
[----:B------:R-:W0:Y:S04]  /*1270*/  LDS R72, [R71] ;  /* 0x0000000047487984 */ /* 0x000e280000000800 */
[----:B------:R-:W1:Y:S04]  /*1280*/  LDS R74, [R71+0x20] ;  /* 0x00002000474a7984 */ /* 0x000e680000000800 */
[----:B------:R-:W2:Y:S04]  /*1290*/  LDS R76, [R71+0x40] ;  /* 0x00004000474c7984 */ /* 0x000ea80000000800 */
[----:B------:R-:W3:Y:S04]  /*12a0*/  LDS R80, [R71+0x60] ;  /* 0x0000600047507984 */ /* 0x000ee80000000800 */
[----:B------:R-:W4:Y:S04]  /*12b0*/  LDS R82, [R71+0x80] ;  /* 0x0000800047527984 */ /* 0x000f280000000800 */
[----:B------:R-:W5:Y:S04]  /*12c0*/  LDS R84, [R71+0xa0] ;  /* 0x0000a00047547984 */ /* 0x000f680000000800 */
[----:B------:R-:W5:Y:S04]  /*12d0*/  LDS R86, [R71+0xc0] ;  /* 0x0000c00047567984 */ /* 0x000f680000000800 */
[----:B------:R-:W5:Y:S04]  /*12e0*/  LDS R88, [R71+0xe0] ;  /* 0x0000e00047587984 */ /* 0x000f680000000800 */
[----:B------:R-:W5:Y:S01]  /*12f0*/  LDS.128 R36, [R73+UR7+0x10] ;  /* 0x0000100749247984 */ /* 0x000f620008000c00 */
        /* <DEDUP_REMOVED lines=64> */
[----:B------:R-:W-:Y:S06]  /*1700*/  @P0 BRA `(.L_x_15) ;  /* 0xfffffff800c00947 */ /* 0x000fec000383ffff */
[----:B------:R-:W-:Y:S01]  /*1710*/  VIADD R58, R58, 0x1 ;  /* 0x000000013a3a7836 */ /* 0x000fe20000000000 */
[----:B------:R-:W-:Y:S04]  /*1720*/  BAR.SYNC.DEFER_BLOCKING 0x0 ;  /* 0x0000000000007b1d */ /* 0x000fe80000010000 */
[----:B------:R-:W-:-:S13]  /*1730*/  ISETP.NE.AND P0, PT, R58, UR6, PT ;  /* 0x000000063a007c0c */ /* 0x000fda000bf05270 */
[----:B------:R-:W-:Y:S05]  /*1740*/  @P0 BRA `(.L_x_16) ;  /* 0xffffffec00140947 */ /* 0x000fea000383ffff */
.L_x_3:
[----:B------:R-:W1:Y:S01]  /*1750*/  S2R R33, SR_TID.X ;  /* 0x0000000000217919 */ /* 0x000e620000002100 */
[----:B------:R-:W2:Y:S01]  /*1760*/  S2UR UR5, SR_CTAID.X ;  /* 0x00000000000579c3 */ /* 0x000ea20000002500 */
[----:B------:R-:W3:Y:S01]  /*1770*/  LDCU.64 UR6, c[0x0][0x398] ;  /* 0x00007300ff0677ac */ /* 0x000ee20008000a00 */
[----:B------:R-:W-:Y:S01]  /*1780*/  BSSY.RECONVERGENT B0, `(.L_x_17) ;  /* 0x0000025000007945 */ /* 0x000fe20003800200 */
[----:B------:R-:W4:Y:S05]  /*1790*/  S2R R34, SR_TID.Y ;  /* 0x0000000000227919 */ /* 0x000f2a0000002200 */
[----:B------:R-:W5:Y:S01]  /*17a0*/  S2UR UR4, SR_CTAID.Y ;  /* 0x00000000000479c3 */ /* 0x000f620000002600 */
[----:B--2---:R-:W-:Y:S01]  /*17b0*/  USHF.L.U32 UR5, UR5, 0x7, URZ ;  /* 0x0000000705057899 */ /* 0x004fe200080006ff */
[----:B-1----:R-:W-:Y:S01]  /*17c0*/  IMAD.SHL.U32 R32, R33, 0x8, RZ ;  /* 0x0000000821207824 */ /* 0x002fe200078e00ff */
[----:B------:R-:W-:Y:S01]  /*17d0*/  SHF.R.U32.HI R35, RZ, 0x4, R33 ;  /* 0x00000004ff237819 */ /* 0x000fe20000011621 */
[----:B-----5:R-:W-:-:S03]  /*17e0*/  USHF.L.U32 UR4, UR4, 0x7, URZ ;  /* 0x0000000704047899 */ /* 0x020fc600080006ff */
[----:B------:R-:W-:Y:S01]  /*17f0*/  LOP3.LUT R32, R32, 0x78, RZ, 0xc0, !PT ;  /* 0x0000007820207812 */ /* 0x000fe200078ec0ff */
[----:B----4-:R-:W-:-:S03]  /*1800*/  IMAD R59, R34, 0x10, R35 ;  /* 0x00000010223b7824 */ /* 0x010fc600078e0223 */
[----:B------:R-:W-:Y:S02]  /*1810*/  LOP3.LUT R33, R32, UR5, RZ, 0xfc, !PT ;  /* 0x0000000520217c12 */ /* 0x000fe4000f8efcff */
[----:B------:R-:W-:Y:S01]  /*1820*/  LEA R36, R59, UR4, 0x3 ;  /* 0x000000043b247c11 */ /* 0x000fe2000f8e18ff */
[----:B---3--:R-:W-:Y:S02]  /*1830*/  UIMAD UR4, UR4, UR7, UR5 ;  /* 0x00000007040472a4 */ /* 0x008fe4000f8e0205 */
[C---:B------:R-:W-:Y:S01]  /*1840*/  ISETP.GE.U32.AND P0, PT, R33.reuse, UR7, PT ;  /* 0x0000000721007c0c */ /* 0x040fe2000bf06070 */
[C---:B------:R-:W-:Y:S02]  /*1850*/  VIADD R34, R33.reuse, 0x1 ;  /* 0x0000000121227836 */ /* 0x040fe40000000000 */
[C---:B------:R-:W-:Y:S01]  /*1860*/  VIADD R35, R33.reuse, 0x2 ;  /* 0x0000000221237836 */ /* 0x040fe20000000000 */
[----:B------:R-:W-:Y:S01]  /*1870*/  ISETP.LT.U32.AND P0, PT, R36, UR6, !P0 ;  /* 0x0000000624007c0c */ /* 0x000fe2000c701070 */
[C---:B------:R-:W-:Y:S01]  /*1880*/  VIADD R37, R33.reuse, 0x3 ;  /* 0x0000000321257836 */ /* 0x040fe20000000000 */
[----:B------:R-:W-:Y:S01]  /*1890*/  ISETP.GE.U32.AND P1, PT, R34, UR7, PT ;  /* 0x0000000722007c0c */ /* 0x000fe2000bf26070 */
[----:B------:R-:W-:Y:S01]  /*18a0*/  VIADD R82, R33, 0x4 ;  /* 0x0000000421527836 */ /* 0x000fe20000000000 */
[----:B------:R-:W-:-:S02]  /*18b0*/  ISETP.GE.U32.AND P5, PT, R35, UR7, PT ;  /* 0x0000000723007c0c */ /* 0x000fc4000bfa6070 */
[----:B------:R-:W-:Y:S02]  /*18c0*/  P2R R38, PR, RZ, 0x2 ;  /* 0x00000002ff267803 */ /* 0x000fe40000000000 */
[----:B------:R-:W-:Y:S01]  /*18d0*/  P2R R38, PR, RZ, 0x20 ;  /* 0x00000020ff267803 */ /* 0x000fe20000000000 */
[----:B------:R-:W-:Y:S01]  /*18e0*/  VIADD R38, R33, 0x5 ;  /* 0x0000000521267836 */ /* 0x000fe20000000000 */
[----:B------:R-:W-:Y:S02]  /*18f0*/  ISETP.GE.U32.AND P4, PT, R37, UR7, PT ;  /* 0x0000000725007c0c */ /* 0x000fe4000bf86070 */
[----:B------:R-:W-:Y:S02]  /*1900*/  ISETP.GE.U32.AND P3, PT, R82, UR7, PT ;  /* 0x0000000752007c0c */ /* 0x000fe4000bf66070 */
[----:B------:R-:W-:Y:S02]  /*1910*/  ISETP.GE.U32.AND P2, PT, R38, UR7, PT ;  /* 0x0000000726007c0c */ /* 0x000fe4000bf46070 */
[----:B------:R-:W-:-:S02]  /*1920*/  P2R R38, PR, RZ, 0x10 ;  /* 0x00000010ff267803 */ /* 0x000fc40000000000 */
[----:B------:R-:W-:Y:S01]  /*1930*/  P2R R38, PR, RZ, 0x8 ;  /* 0x00000008ff267803 */ /* 0x000fe20000000000 */
[----:B------:R-:W-:Y:S08]  /*1940*/  @!P0 BRA `(.L_x_18) ;  /* 0x0000000000208947 */ /* 0x000ff00003800000 */
[----:B------:R-:W1:Y:S01]  /*1950*/  LDCU.64 UR10, c[0x0][0x390] ;  /* 0x00007200ff0a77ac */ /* 0x000e620008000a00 */
[----:B------:R-:W-:-:S04]  /*1960*/  IMAD R39, R59, UR7, RZ ;  /* 0x000000073b277c24 */ /* 0x000fc8000f8e02ff */
[----:B------:R-:W-:-:S05]  /*1970*/  IMAD R39, R39, 0x8, R32 ;  /* 0x0000000827277824 */ /* 0x000fca00078e0220 */
[----:B------:R-:W-:-:S05]  /*1980*/  IADD3 R39, P0, PT, R39, UR4, RZ ;  /* 0x0000000427277c10 */ /* 0x000fca000ff1e0ff */
[----:B------:R-:W-:Y:S01]  /*1990*/  IMAD.X R58, RZ, RZ, RZ, P0 ;  /* 0x000000ffff3a7224 */ /* 0x000fe200000e06ff */
[----:B-1----:R-:W-:-:S04]  /*19a0*/  LEA R38, P0, R39, UR10, 0x2 ;  /* 0x0000000a27267c11 */ /* 0x002fc8000f8010ff */
[----:B------:R-:W-:-:S05]  /*19b0*/  LEA.HI.X R39, R39, UR11, R58, 0x2, P0 ;  /* 0x0000000b27277c11 */ /* 0x000fca00080f143a */
[----:B0-----:R1:W-:Y:S04]  /*19c0*/  STG.E desc[UR8][R38.64], R57 ;  /* 0x0000003926007986 */ /* 0x0013e8000c101908 */
.L_x_18:
[----:B0-----:R-:W-:Y:S05]  /*19d0*/  BSYNC.RECONVERGENT B0 ;  /* 0x0000000000007941 */ /* 0x001fea0003800200 */
.L_x_17:
[C---:B------:R-:W-:Y:S01]  /*19e0*/  ISETP.GE.U32.OR P1, PT, R36.reuse, UR6, P1 ;  /* 0x0000000624007c0c */ /* 0x040fe20008f26470 */
[----:B------:R-:W-:Y:S01]  /*19f0*/  BSSY.RECONVERGENT B0, `(.L_x_19) ;  /* 0x000000b000007945 */ /* 0x000fe20003800200 */
[----:B------:R-:W-:-:S11]  /*1a00*/  ISETP.GE.U32.OR P0, PT, R36, UR6, P5 ;  /* 0x0000000624007c0c */ /* 0x000fd6000af06470 */
[----:B------:R-:W-:Y:S05]  /*1a10*/  @P1 BRA `(.L_x_20) ;  /* 0x0000000000201947 */ /* 0x000fea0003800000 */
[----:B------:R-:W0:Y:S01]  /*1a20*/  LDCU.64 UR10, c[0x0][0x390] ;  /* 0x00007200ff0a77ac */ /* 0x000e220008000a00 */
[----:B-1----:R-:W-:-:S04]  /*1a30*/  IMAD R39, R59, UR7, RZ ;  /* 0x000000073b277c24 */ /* 0x002fc8000f8e02ff */
[----:B------:R-:W-:-:S05]  /*1a40*/  IMAD R39, R39, 0x8, R32 ;  /* 0x0000000827277824 */ /* 0x000fca00078e0220 */
[----:B------:R-:W-:-:S05]  /*1a50*/  IADD3 R39, P1, PT, R39, UR4, RZ ;  /* 0x0000000427277c10 */ /* 0x000fca000ff3e0ff */
[----:B------:R-:W-:Y:S01]  /*1a60*/  IMAD.X R58, RZ, RZ, RZ, P1 ;  /* 0x000000ffff3a7224 */ /* 0x000fe200008e06ff */
[----:B0-----:R-:W-:-:S04]  /*1a70*/  LEA R38, P1, R39, UR10, 0x2 ;  /* 0x0000000a27267c11 */ /* 0x001fc8000f8210ff */
[----:B------:R-:W-:-:S05]  /*1a80*/  LEA.HI.X R39, R39, UR11, R58, 0x2, P1 ;  /* 0x0000000b27277c11 */ /* 0x000fca00088f143a */
[----:B------:R0:W-:Y:S04]  /*1a90*/  STG.E desc[UR8][R38.64+0x4], R56 ;  /* 0x0000043826007986 */ /* 0x0001e8000c101908 */
.L_x_20:
[----:B------:R-:W-:Y:S05]  /*1aa0*/  BSYNC.RECONVERGENT B0 ;  /* 0x0000000000007941 */ /* 0x000fea0003800200 */
.L_x_19:
[----:B------:R-:W-:Y:S04]  /*1ab0*/  BSSY.RECONVERGENT B0, `(.L_x_21) ;  /* 0x000000a000007945 */ /* 0x000fe80003800200 */
[----:B------:R-:W-:Y:S05]  /*1ac0*/  @P0 BRA `(.L_x_22) ;  /* 0x0000000000200947 */ /* 0x000fea0003800000 */
[----:B------:R-:W2:Y:S01]  /*1ad0*/  LDCU.64 UR10, c[0x0][0x390] ;  /* 0x00007200ff0a77ac */ /* 0x000ea20008000a00 */
[----:B01----:R-:W-:-:S04]  /*1ae0*/  IMAD R39, R59, UR7, RZ ;  /* 0x000000073b277c24 */ /* 0x003fc8000f8e02ff */
[----:B------:R-:W-:-:S05]  /*1af0*/  IMAD R39, R39, 0x8, R32 ;  /* 0x0000000827277824 */ /* 0x000fca00078e0220 */
[----:B------:R-:W-:-:S05]  /*1b00*/  IADD3 R39, P0, PT, R39, UR4, RZ ;  /* 0x0000000427277c10 */ /* 0x000fca000ff1e0ff */
[----:B------:R-:W-:Y:S01]  /*1b10*/  IMAD.X R56, RZ, RZ, RZ, P0 ;  /* 0x000000ffff387224 */ /* 0x000fe200000e06ff */
[----:B--2---:R-:W-:-:S04]  /*1b20*/  LEA R38, P0, R39, UR10, 0x2 ;  /* 0x0000000a27267c11 */ /* 0x004fc8000f8010ff */
[----:B------:R-:W-:-:S05]  /*1b30*/  LEA.HI.X R39, R39, UR11, R56, 0x2, P0 ;  /* 0x0000000b27277c11 */ /* 0x000fca00080f1438 */
[----:B------:R2:W-:Y:S04]  /*1b40*/  STG.E desc[UR8][R38.64+0x8], R55 ;  /* 0x0000083726007986 */ /* 0x0005e8000c101908 */
.L_x_22:
[----:B------:R-:W-:Y:S05]  /*1b50*/  BSYNC.RECONVERGENT B0 ;  /* 0x0000000000007941 */ /* 0x000fea0003800200 */
.L_x_21:
[C---:B------:R-:W-:Y:S01]  /*1b60*/  ISETP.GE.U32.OR P0, PT, R36.reuse, UR6, P4 ;  /* 0x0000000624007c0c */ /* 0x040fe2000a706470 */
[----:B------:R-:W-:Y:S01]  /*1b70*/  BSSY.RECONVERGENT B0, `(.L_x_23) ;  /* 0x000000b000007945 */ /* 0x000fe20003800200 */
[----:B------:R-:W-:-:S11]  /*1b80*/  ISETP.GE.U32.OR P1, PT, R36, UR6, P3 ;  /* 0x0000000624007c0c */ /* 0x000fd60009f26470 */
[----:B------:R-:W-:Y:S05]  /*1b90*/  @P0 BRA `(.L_x_24) ;  /* 0x0000000000200947 */ /* 0x000fea0003800000 */
[----:B------:R-:W3:Y:S01]  /*1ba0*/  LDCU.64 UR10, c[0x0][0x390] ;  /* 0x00007200ff0a77ac */ /* 0x000ee20008000a00 */
[----:B012---:R-:W-:-:S04]  /*1bb0*/  IMAD R39, R59, UR7, RZ ;  /* 0x000000073b277c24 */ /* 0x007fc8000f8e02ff */
[----:B------:R-:W-:-:S05]  /*1bc0*/  IMAD R39, R39, 0x8, R32 ;  /* 0x0000000827277824 */ /* 0x000fca00078e0220 */
[----:B------:R-:W-:-:S05]  /*1bd0*/  IADD3 R39, P0, PT, R39, UR4, RZ ;  /* 0x0000000427277c10 */ /* 0x000fca000ff1e0ff */
[----:B------:R-:W-:Y:S01]  /*1be0*/  IMAD.X R56, RZ, RZ, RZ, P0 ;  /* 0x000000ffff387224 */ /* 0x000fe200000e06ff */
[----:B---3--:R-:W-:-:S04]  /*1bf0*/  LEA R38, P0, R39, UR10, 0x2 ;  /* 0x0000000a27267c11 */ /* 0x008fc8000f8010ff */
[----:B------:R-:W-:-:S05]  /*1c00*/  LEA.HI.X R39, R39, UR11, R56, 0x2, P0 ;  /* 0x0000000b27277c11 */ /* 0x000fca00080f1438 */
[----:B------:R3:W-:Y:S04]  /*1c10*/  STG.E desc[UR8][R38.64+0xc], R54 ;  /* 0x00000c3626007986 */ /* 0x0007e8000c101908 */
.L_x_24:
[----:B------:R-:W-:Y:S05]  /*1c20*/  BSYNC.RECONVERGENT B0 ;  /* 0x0000000000007941 */ /* 0x000fea0003800200 */
.L_x_23:
[----:B------:R-:W-:Y:S01]  /*1c30*/  BSSY.RECONVERGENT B0, `(.L_x_25) ;  /* 0x000000c000007945 */ /* 0x000fe20003800200 */
[----:B------:R-:W-:Y:S01]  /*1c40*/  ISETP.GE.U32.OR P0, PT, R36, UR6, P2 ;  /* 0x0000000624007c0c */ /* 0x000fe20009706470 */
[----:B--2---:R-:W-:Y:S02]  /*1c50*/  VIADD R55, R33, 0x6 ;  /* 0x0000000621377836 */ /* 0x004fe40000000000 */
[----:B------:R-:W-:Y:S10]  /*1c60*/  @P1 BRA `(.L_x_26) ;  /* 0x0000000000201947 */ /* 0x000ff40003800000 */
[----:B------:R-:W2:Y:S01]  /*1c70*/  LDCU.64 UR10, c[0x0][0x390] ;  /* 0x00007200ff0a77ac */ /* 0x000ea20008000a00 */
[----:B01-3--:R-:W-:-:S04]  /*1c80*/  IMAD R39, R59, UR7, RZ ;  /* 0x000000073b277c24 */ /* 0x00bfc8000f8e02ff */
[----:B------:R-:W-:-:S05]  /*1c90*/  IMAD R39, R39, 0x8, R32 ;  /* 0x0000000827277824 */ /* 0x000fca00078e0220 */
[----:B------:R-:W-:-:S05]  /*1ca0*/  IADD3 R39, P1, PT, R39, UR4, RZ ;  /* 0x0000000427277c10 */ /* 0x000fca000ff3e0ff */
[----:B------:R-:W-:Y:S01]  /*1cb0*/  IMAD.X R54, RZ, RZ, RZ, P1 ;  /* 0x000000ffff367224 */ /* 0x000fe200008e06ff */
[----:B--2---:R-:W-:-:S04]  /*1cc0*/  LEA R38, P1, R39, UR10, 0x2 ;  /* 0x0000000a27267c11 */ /* 0x004fc8000f8210ff */
[----:B------:R-:W-:-:S05]  /*1cd0*/  LEA.HI.X R39, R39, UR11, R54, 0x2, P1 ;  /* 0x0000000b27277c11 */ /* 0x000fca00088f1436 */
[----:B------:R2:W-:Y:S04]  /*1ce0*/  STG.E desc[UR8][R38.64+0x10], R53 ;  /* 0x0000103526007986 */ /* 0x0005e8000c101908 */
.L_x_26:
[----:B------:R-:W-:Y:S05]  /*1cf0*/  BSYNC.RECONVERGENT B0 ;  /* 0x0000000000007941 */ /* 0x000fea0003800200 */
.L_x_25:
[----:B------:R-:W-:Y:S01]  /*1d00*/  BSSY.RECONVERGENT B0, `(.L_x_27) ;  /* 0x000000b000007945 */ /* 0x000fe20003800200 */
[----:B------:R-:W-:-:S03]  /*1d10*/  ISETP.GE.U32.AND P1, PT, R55, UR7, PT ;  /* 0x0000000737007c0c */ /* 0x000fc6000bf26070 */
[----:B------:R-:W-:Y:S10]  /*1d20*/  @P0 BRA `(.L_x_28) ;  /* 0x0000000000200947 */ /* 0x000ff40003800000 */
[----:B------:R-:W4:Y:S01]  /*1d30*/  LDCU.64 UR10, c[0x0][0x390] ;  /* 0x00007200ff0a77ac */ /* 0x000f220008000a00 */
[----:B0123--:R-:W-:-:S04]  /*1d40*/  IMAD R39, R59, UR7, RZ ;  /* 0x000000073b277c24 */ /* 0x00ffc8000f8e02ff */
[----:B------:R-:W-:-:S05]  /*1d50*/  IMAD R39, R39, 0x8, R32 ;  /* 0x0000000827277824 */ /* 0x000fca00078e0220 */
[----:B------:R-:W-:-:S05]  /*1d60*/  IADD3 R39, P0, PT, R39, UR4, RZ ;  /* 0x0000000427277c10 */ /* 0x000fca000ff1e0ff */
[----:B------:R-:W-:Y:S01]  /*1d70*/  IMAD.X R54, RZ, RZ, RZ, P0 ;  /* 0x000000ffff367224 */ /* 0x000fe200000e06ff */
[----:B----4-:R-:W-:-:S04]  /*1d80*/  LEA R38, P0, R39, UR10, 0x2 ;  /* 0x0000000a27267c11 */ /* 0x010fc8000f8010ff */
[----:B------:R-:W-:-:S05]  /*1d90*/  LEA.HI.X R39, R39, UR11, R54, 0x2, P0 ;  /* 0x0000000b27277c11 */ /* 0x000fca00080f1436 */
[----:B------:R4:W-:Y:S04]  /*1da0*/  STG.E desc[UR8][R38.64+0x14], R52 ;  /* 0x0000143426007986 */ /* 0x0009e8000c101908 */
.L_x_28:
[----:B------:R-:W-:Y:S05]  /*1db0*/  BSYNC.RECONVERGENT B0 ;  /* 0x0000000000007941 */ /* 0x000fea0003800200 */
.L_x_27:
[----:B------:R-:W-:Y:S01]  /*1dc0*/  ISETP.GE.U32.OR P0, PT, R36, UR6, P1 ;  /* 0x0000000624007c0c */ /* 0x000fe20008f06470 */
[----:B------:R-:W-:Y:S01]  /*1dd0*/  BSSY.RECONVERGENT B0, `(.L_x_29) ;  /* 0x000000c000007945 */ /* 0x000fe20003800200 */
[----:B------:R-:W-:Y:S02]  /*1de0*/  IMAD R71, R59, UR7, RZ ;  /* 0x000000073b477c24 */ /* 0x000fe4000f8e02ff */
[----:B--2---:R-:W-:-:S09]  /*1df0*/  VIADD R53, R33, 0x7 ;  /* 0x0000000721357836 */ /* 0x004fd20000000000 */
[----:B------:R-:W-:Y:S05]  /*1e00*/  @P0 BRA `(.L_x_30) ;  /* 0x0000000000200947 */ /* 0x000fea0003800000 */
[----:B------:R-:W2:Y:S01]  /*1e10*/  LDCU.64 UR10, c[0x0][0x390] ;  /* 0x00007200ff0a77ac */ /* 0x000ea20008000a00 */
[----:B01-34-:R-:W-:-:S04]  /*1e20*/  IMAD R39, R59, UR7, RZ ;  /* 0x000000073b277c24 */ /* 0x01bfc8000f8e02ff */
[----:B------:R-:W-:-:S05]  /*1e30*/  IMAD R39, R39, 0x8, R32 ;  /* 0x0000000827277824 */ /* 0x000fca00078e0220 */
[----:B------:R-:W-:-:S05]  /*1e40*/  IADD3 R39, P0, PT, R39, UR4, RZ ;  /* 0x0000000427277c10 */ /* 0x000fca000ff1e0ff */
[----:B------:R-:W-:Y:S01]  /*1e50*/  IMAD.X R52, RZ, RZ, RZ, P0 ;  /* 0x000000ffff347224 */ /* 0x000fe200000e06ff */
[----:B--2---:R-:W-:-:S04]  /*1e60*/  LEA R38, P0, R39, UR10, 0x2 ;  /* 0x0000000a27267c11 */ /* 0x004fc8000f8010ff */
[----:B------:R-:W-:-:S05]  /*1e70*/  LEA.HI.X R39, R39, UR11, R52, 0x2, P0 ;  /* 0x0000000b27277c11 */ /* 0x000fca00080f1434 */
[----:B------:R2:W-:Y:S04]  /*1e80*/  STG.E desc[UR8][R38.64+0x18], R51 ;  /* 0x0000183326007986 */ /* 0x0005e8000c101908 */
.L_x_30:
[----:B------:R-:W-:Y:S05]  /*1e90*/  BSYNC.RECONVERGENT B0 ;  /* 0x0000000000007941 */ /* 0x000fea0003800200 */
.L_x_29:
[----:B------:R-:W-:Y:S01]  /*1ea0*/  ISETP.GE.U32.AND P0, PT, R53, UR7, PT ;  /* 0x0000000735007c0c */ /* 0x000fe2000bf06070 */
[----:B------:R-:W-:Y:S01]  /*1eb0*/  BSSY.RECONVERGENT B0, `(.L_x_31) ;  /* 0x000000d000007945 */ /* 0x000fe20003800200 */
[----:B------:R-:W-:Y:S01]  /*1ec0*/  LEA R71, R71, UR7, 0x3 ;  /* 0x0000000747477c11 */ /* 0x000fe2000f8e18ff */
[C---:B------:R-:W-:Y:S01]  /*1ed0*/  VIADD R70, R36.reuse, 0x1 ;  /* 0x0000000124467836 */ /* 0x040fe20000000000 */
[----:B------:R-:W-:-:S13]  /*1ee0*/  ISETP.GE.U32.OR P3, PT, R36, UR6, P0 ;  /* 0x0000000624007c0c */ /* 0x000fda0008766470 */
[----:B------:R-:W-:Y:S05]  /*1ef0*/  @P3 BRA `(.L_x_32) ;  /* 0x0000000000203947 */ /* 0x000fea0003800000 */
[----:B------:R-:W0:Y:S01]  /*1f00*/  LDCU.64 UR10, c[0x0][0x390] ;  /* 0x00007200ff0a77ac */ /* 0x000e220008000a00 */
[----:B------:R-:W-:-:S04]  /*1f10*/  IMAD R59, R59, UR7, RZ ;  /* 0x000000073b3b7c24 */ /* 0x000fc8000f8e02ff */
[----:B------:R-:W-:-:S05]  /*1f20*/  IMAD R59, R59, 0x8, R32 ;  /* 0x000000083b3b7824 */ /* 0x000fca00078e0220 */
[----:B------:R-:W-:-:S05]  /*1f30*/  IADD3 R59, P3, PT, R59, UR4, RZ ;  /* 0x000000043b3b7c10 */ /* 0x000fca000ff7e0ff */
[----:B----4-:R-:W-:Y:S01]  /*1f40*/  IMAD.X R52, RZ, RZ, RZ, P3 ;  /* 0x000000ffff347224 */ /* 0x010fe200018e06ff */
[----:B0123--:R-:W-:-:S04]  /*1f50*/  LEA R38, P3, R59, UR10, 0x2 ;  /* 0x0000000a3b267c11 */ /* 0x00ffc8000f8610ff */
[----:B------:R-:W-:-:S05]  /*1f60*/  LEA.HI.X R39, R59, UR11, R52, 0x2, P3 ;  /* 0x0000000b3b277c11 */ /* 0x000fca00098f1434 */
[----:B------:R0:W-:Y:S04]  /*1f70*/  STG.E desc[UR8][R38.64+0x1c], R50 ;  /* 0x00001c3226007986 */ /* 0x0001e8000c101908 */
.L_x_32:
[----:B------:R-:W-:Y:S05]  /*1f80*/  BSYNC.RECONVERGENT B0 ;  /* 0x0000000000007941 */ /* 0x000fea0003800200 */
.L_x_31:
[----:B------:R-:W-:Y:S01]  /*1f90*/  ISETP.GE.U32.AND P4, PT, R33, UR7, PT ;  /* 0x0000000721007c0c */ /* 0x000fe2000bf86070 */
[----:B------:R-:W5:Y:S01]  /*1fa0*/  LDCU.64 UR10, c[0x0][0x390] ;  /* 0x00007200ff0a77ac */ /* 0x000f620008000a00 */
[----:B------:R-:W-:Y:S01]  /*1fb0*/  VIADD R97, R71, UR7 ;  /* 0x0000000747617c36 */ /* 0x000fe20008000000 */
[----:B------:R-:W-:Y:S01]  /*1fc0*/  P2R R90, PR, RZ, 0x2 ;  /* 0x00000002ff5a7803 */ /* 0x000fe20000000000 */
[----:B------:R-:W-:Y:S01]  /*1fd0*/  VIADD R83, R32, 0x2 ;  /* 0x0000000220537836 */ /* 0x000fe20000000000 */
[----:B------:R-:W-:Y:S01]  /*1fe0*/  ISETP.GE.U32.OR P5, PT, R70, UR6, P4 ;  /* 0x0000000646007c0c */ /* 0x000fe2000a7a6470 */
[----:B------:R-:W-:Y:S01]  /*1ff0*/  VIADD R84, R32, 0x4 ;  /* 0x0000000420547836 */ /* 0x000fe20000000000 */
[----:B------:R-:W-:Y:S01]  /*2000*/  ISETP.GE.U32.AND P1, PT, R34, UR7, PT ;  /* 0x0000000722007c0c */ /* 0x000fe2000bf26070 */
[----:B------:R-:W-:Y:S01]  /*2010*/  VIADD R85, R32, 0x6 ;  /* 0x0000000620557836 */ /* 0x000fe20000000000 */
[----:B------:R-:W-:Y:S01]  /*2020*/  P2R R73, PR, RZ, 0x1 ;  /* 0x00000001ff497803 */ /* 0x000fe20000000000 */
[----:B------:R-:W-:Y:S01]  /*2030*/  VIADD R86, R36, 0x3 ;  /* 0x0000000324567836 */ /* 0x000fe20000000000 */
[----:B------:R-:W-:Y:S01]  /*2040*/  P2R R104, PR, RZ, 0x4 ;  /* 0x00000004ff687803 */ /* 0x000fe20000000000 */
[----:B------:R-:W-:-:S02]  /*2050*/  VIADD R87, R32, 0x1 ;  /* 0x0000000120577836 */ /* 0x000fc40000000000 */
[----:B------:R-:W-:Y:S01]  /*2060*/  VIADD R98, R32, 0x7 ;  /* 0x0000000720627836 */ /* 0x000fe20000000000 */
[----:B------:R-:W-:Y:S01]  /*2070*/  ISETP.GE.U32.OR P4, PT, R86, UR6, P4 ;  /* 0x0000000656007c0c */ /* 0x000fe2000a786470 */
[----:B------:R-:W-:Y:S01]  /*2080*/  VIADD R101, R36, 0x2 ;  /* 0x0000000224657836 */ /* 0x000fe20000000000 */
[----:B------:R-:W-:Y:S01]  /*2090*/  ISETP.GE.U32.OR P0, PT, R86, UR6, P1 ;  /* 0x0000000656007c0c */ /* 0x000fe20008f06470 */
[----:B01234-:R-:W-:Y:S01]  /*20a0*/  @!P5 IMAD.IADD R38, R32, 0x1, R71 ;  /* 0x000000012026d824 */ /* 0x01ffe200078e0247 */
[----:B------:R-:W-:Y:S02]  /*20b0*/  P2R R80, PR, RZ, 0x10 ;  /* 0x00000010ff507803 */ /* 0x000fe40000000000 */
[----:B------:R-:W-:Y:S02]  /*20c0*/  P2R R88, PR, RZ, 0x1 ;  /* 0x00000001ff587803 */ /* 0x000fe40000000000 */
[----:B------:R-:W-:Y:S01]  /*20d0*/  @!P5 IADD3 R50, P3, PT, R38, UR4, RZ ;  /* 0x000000042632dc10 */ /* 0x000fe2000ff7e0ff */
[----:B------:R-:W-:-:S04]  /*20e0*/  IMAD.IADD R38, R32, 0x1, R97 ;  /* 0x0000000120267824 */ /* 0x000fc800078e0261 */
[----:B------:R-:W-:Y:S01]  /*20f0*/  @!P5 IMAD.X R51, RZ, RZ, RZ, P3 ;  /* 0x000000ffff33d224 */ /* 0x000fe200018e06ff */
[----:B------:R-:W-:-:S05]  /*2100*/  IADD3 R38, P3, PT, R38, UR4, RZ ;  /* 0x0000000426267c10 */ /* 0x000fca000ff7e0ff */
[----:B------:R-:W-:Y:S01]  /*2110*/  IMAD.X R39, RZ, RZ, RZ, P3 ;  /* 0x000000ffff277224 */ /* 0x000fe200018e06ff */
[----:B-----5:R-:W-:-:S04]  /*2120*/  @!P5 LEA R52, P3, R50, UR10, 0x2 ;  /* 0x0000000a3234dc11 */ /* 0x020fc8000f8610ff */
[----:B------:R-:W-:Y:S02]  /*2130*/  @!P5 LEA.HI.X R53, R50, UR11, R51, 0x2, P3 ;  /* 0x0000000b3235dc11 */ /* 0x000fe400098f1433 */
[----:B------:R-:W-:-:S03]  /*2140*/  LEA R60, P3, R38, UR10, 0x2 ;  /* 0x0000000a263c7c11 */ /* 0x000fc6000f8610ff */
[----:B------:R-:W-:Y:S01]  /*2150*/  @!P5 STG.E desc[UR8][R52.64], R63 ;  /* 0x0000003f3400d986 */ /* 0x000fe2000c101908 */
[----:B------:R-:W-:Y:S01]  /*2160*/  LEA.HI.X R61, R38, UR11, R39, 0x2, P3 ;  /* 0x0000000b263d7c11 */ /* 0x000fe200098f1427 */
[----:B------:R-:W-:-:S05]  /*2170*/  IMAD.IADD R38, R97, 0x1, R83 ;  /* 0x0000000161267824 */ /* 0x000fca00078e0253 */
[----:B------:R-:W-:-:S05]  /*2180*/  IADD3 R38, P3, PT, R38, UR4, RZ ;  /* 0x0000000426267c10 */ /* 0x000fca000ff7e0ff */
[----:B------:R-:W-:Y:S01]  /*2190*/  IMAD.X R39, RZ, RZ, RZ, P3 ;  /* 0x000000ffff277224 */ /* 0x000fe200018e06ff */
[----:B------:R-:W-:-:S04]  /*21a0*/  LEA R58, P3, R38, UR10, 0x2 ;  /* 0x0000000a263a7c11 */ /* 0x000fc8000f8610ff */
[----:B------:R-:W-:Y:S01]  /*21b0*/  LEA.HI.X R59, R38, UR11, R39, 0x2, P3 ;  /* 0x0000000b263b7c11 */ /* 0x000fe200098f1427 */
[----:B------:R-:W-:-:S05]  /*21c0*/  IMAD.IADD R38, R97, 0x1, R84 ;  /* 0x0000000161267824 */ /* 0x000fca00078e0254 */
[----:B------:R-:W-:-:S05]  /*21d0*/  IADD3 R38, P3, PT, R38, UR4, RZ ;  /* 0x0000000426267c10 */ /* 0x000fca000ff7e0ff */
[----:B------:R-:W-:Y:S01]  /*21e0*/  IMAD.X R39, RZ, RZ, RZ, P3 ;  /* 0x000000ffff277224 */ /* 0x000fe200018e06ff */
[----:B------:R-:W-:-:S04]  /*21f0*/  LEA R56, P3, R38, UR10, 0x2 ;  /* 0x0000000a26387c11 */ /* 0x000fc8000f8610ff */
[----:B------:R-:W-:Y:S01]  /*2200*/  LEA.HI.X R57, R38, UR11, R39, 0x2, P3 ;  /* 0x0000000b26397c11 */ /* 0x000fe200098f1427 */
[C---:B------:R-:W-:Y:S02]  /*2210*/  IMAD.IADD R38, R97.reuse, 0x1, R85 ;  /* 0x0000000161267824 */ /* 0x040fe400078e0255 */
[----:B------:R-:W-:-:S03]  /*2220*/  VIADD R97, R97, UR7 ;  /* 0x0000000761617c36 */ /* 0x000fc60008000000 */
[----:B------:R-:W-:-:S05]  /*2230*/  IADD3 R38, P3, PT, R38, UR4, RZ ;  /* 0x0000000426267c10 */ /* 0x000fca000ff7e0ff */
[----:B------:R-:W-:Y:S01]  /*2240*/  IMAD.X R39, RZ, RZ, RZ, P3 ;  /* 0x000000ffff277224 */ /* 0x000fe200018e06ff */
[----:B------:R-:W-:-:S04]  /*2250*/  LEA R76, P3, R38, UR10, 0x2 ;  /* 0x0000000a264c7c11 */ /* 0x000fc8000f8610ff */
[----:B------:R-:W-:Y:S01]  /*2260*/  LEA.HI.X R77, R38, UR11, R39, 0x2, P3 ;  /* 0x0000000b264d7c11 */ /* 0x000fe200098f1427 */
[----:B------:R-:W-:-:S05]  /*2270*/  @!P4 IMAD.IADD R38, R32, 0x1, R97 ;  /* 0x000000012026c824 */ /* 0x000fca00078e0261 */
[----:B------:R-:W-:-:S05]  /*2280*/  @!P4 IADD3 R38, P3, PT, R38, UR4, RZ ;  /* 0x000000042626cc10 */ /* 0x000fca000ff7e0ff */
[----:B------:R-:W-:Y:S01]  /*2290*/  @!P4 IMAD.X R39, RZ, RZ, RZ, P3 ;  /* 0x000000ffff27c224 */ /* 0x000fe200018e06ff */
[----:B------:R-:W-:-:S04]  /*22a0*/  @!P4 LEA R74, P3, R38, UR10, 0x2 ;  /* 0x0000000a264acc11 */ /* 0x000fc8000f8610ff */
[----:B------:R-:W-:Y:S02]  /*22b0*/  @!P4 LEA.HI.X R75, R38, UR11, R39, 0x2, P3 ;  /* 0x0000000b264bcc11 */ /* 0x000fe400098f1427 */
[----:B------:R-:W-:Y:S02]  /*22c0*/  ISETP.GE.U32.OR P3, PT, R70, UR6, P1 ;  /* 0x0000000646007c0c */ /* 0x000fe40008f66470 */
[----:B------:R-:W-:Y:S02]  /*22d0*/  ISETP.GE.U32.AND P1, PT, R35, UR7, PT ;  /* 0x0000000723007c0c */ /* 0x000fe4000bf26070 */
[----:B------:R-:W-:Y:S02]  /*22e0*/  ISETP.GE.U32.AND P4, PT, R82, UR7, PT ;  /* 0x0000000752007c0c */ /* 0x000fe4000bf86070 */
[----:B------:R-:W-:Y:S02]  /*22f0*/  ISETP.GE.U32.OR P5, PT, R70, UR6, P1 ;  /* 0x0000000646007c0c */ /* 0x000fe40008fa6470 */
[----:B------:R-:W-:-:S04]  /*2300*/  ISETP.GE.U32.OR P1, PT, R86, UR6, P1 ;  /* 0x0000000656007c0c */ /* 0x000fc80008f26470 */
[----:B------:R-:W-:Y:S02]  /*2310*/  P2R R95, PR, RZ, 0x2 ;  /* 0x00000002ff5f7803 */ /* 0x000fe40000000000 */
[----:B------:R-:W-:-:S04]  /*2320*/  @!P3 IADD3 R38, PT, PT, R32, 0x1, R71 ;  /* 0x000000012026b810 */ /* 0x000fc80007ffe047 */
[----:B------:R-:W-:Y:S02]  /*2330*/  @!P3 IADD3 R50, P6, PT, R38, UR4, RZ ;  /* 0x000000042632bc10 */ /* 0x000fe4000ffde0ff */
[----:B------:R-:W0:Y:S03]  /*2340*/  @!P3 LDC.64 R38, c[0x0][0x390] ;  /* 0x0000e400ff26bb82 */ /* 0x000e260000000a00 */
[----:B------:R-:W-:Y:S01]  /*2350*/  @!P3 IMAD.X R51, RZ, RZ, RZ, P6 ;  /* 0x000000ffff33b224 */ /* 0x000fe200030e06ff */
[----:B0-----:R-:W-:-:S04]  /*2360*/  @!P3 LEA R38, P6, R50, R38, 0x2 ;  /* 0x000000263226b211 */ /* 0x001fc800078c10ff */
[----:B------:R-:W-:Y:S01]  /*2370*/  @!P3 LEA.HI.X R39, R50, R39, R51, 0x2, P6 ;  /* 0x000000273227b211 */ /* 0x000fe200030f1433 */
[----:B------:R-:W-:-:S04]  /*2380*/  @!P0 IMAD.IADD R50, R97, 0x1, R87 ;  /* 0x0000000161328824 */ /* 0x000fc800078e0257 */
[----:B------:R0:W-:Y:S01]  /*2390*/  @!P3 STG.E desc[UR8][R38.64], R62 ;  /* 0x0000003e2600b986 */ /* 0x0001e2000c101908 */
[----:B------:R-:W-:-:S05]  /*23a0*/  @!P0 IADD3 R50, P6, PT, R50, UR4, RZ ;  /* 0x0000000432328c10 */ /* 0x000fca000ffde0ff */
[----:B------:R-:W-:Y:S01]  /*23b0*/  @!P0 IMAD.X R51, RZ, RZ, RZ, P6 ;  /* 0x000000ffff338224 */ /* 0x000fe200030e06ff */
[----:B------:R-:W-:-:S04]  /*23c0*/  @!P0 LEA R54, P6, R50, UR10, 0x2 ;  /* 0x0000000a32368c11 */ /* 0x000fc8000f8c10ff */
[----:B------:R-:W-:Y:S02]  /*23d0*/  @!P0 LEA.HI.X R55, R50, UR11, R51, 0x2, P6 ;  /* 0x0000000b32378c11 */ /* 0x000fe4000b0f1433 */
[----:B------:R-:W-:Y:S02]  /*23e0*/  @!P5 IADD3 R50, PT, PT, R32, 0x2, R71 ;  /* 0x000000022032d810 */ /* 0x000fe40007ffe047 */
[----:B------:R-:W-:Y:S02]  /*23f0*/  ISETP.GE.U32.AND P0, PT, R37, UR7, PT ;  /* 0x0000000725007c0c */ /* 0x000fe4000bf06070 */
[----:B------:R-:W-:Y:S02]  /*2400*/  @!P5 IADD3 R72, P3, PT, R50, UR4, RZ ;  /* 0x000000043248dc10 */ /* 0x000fe4000ff7e0ff */
[----:B------:R-:W1:Y:S03]  /*2410*/  @!P5 LDC.64 R50, c[0x0][0x390] ;  /* 0x0000e400ff32db82 */ /* 0x000e660000000a00 */
[----:B------:R-:W-:Y:S01]  /*2420*/  @!P5 IMAD.X R94, RZ, RZ, RZ, P3 ;  /* 0x000000ffff5ed224 */ /* 0x000fe200018e06ff */
[----:B-1----:R-:W-:-:S04]  /*2430*/  @!P5 LEA R50, P3, R72, R50, 0x2 ;  /* 0x000000324832d211 */ /* 0x002fc800078610ff */
[----:B------:R-:W-:Y:S01]  /*2440*/  @!P5 LEA.HI.X R51, R72, R51, R94, 0x2, P3 ;  /* 0x000000334833d211 */ /* 0x000fe200018f145e */
[----:B------:R-:W-:Y:S01]  /*2450*/  VIADD R94, R32, 0x5 ;  /* 0x00000005205e7836 */ /* 0x000fe20000000000 */
[----:B------:R-:W-:Y:S02]  /*2460*/  ISETP.GE.U32.OR P3, PT, R70, UR6, P0 ;  /* 0x0000000646007c0c */ /* 0x000fe40008766470 */
[----:B------:R-:W-:Y:S01]  /*2470*/  ISETP.GE.U32.OR P0, PT, R86, UR6, P0 ;  /* 0x0000000656007c0c */ /* 0x000fe20008706470 */
[----:B------:R-:W-:Y:S01]  /*2480*/  @!P5 STG.E desc[UR8][R50.64], R65 ;  /* 0x000000413200d986 */ /* 0x000fe2000c101908 */
[----:B------:R-:W-:Y:S02]  /*2490*/  ISETP.GE.U32.OR P5, PT, R70, UR6, P4 ;  /* 0x0000000646007c0c */ /* 0x000fe4000a7a6470 */
[----:B------:R-:W-:-:S07]  /*24a0*/  P2R R96, PR, RZ, 0x1 ;  /* 0x00000001ff607803 */ /* 0x000fce0000000000 */
[----:B0-----:R-:W0:Y:S01]  /*24b0*/  @!P3 LDC.64 R38, c[0x0][0x390] ;  /* 0x0000e400ff26bb82 */ /* 0x001e220000000a00 */
[----:B------:R-:W-:-:S04]  /*24c0*/  @!P3 IADD3 R72, PT, PT, R32, 0x3, R71 ;  /* 0x000000032048b810 */ /* 0x000fc80007ffe047 */
[----:B------:R-:W-:-:S05]  /*24d0*/  @!P3 IADD3 R72, P6, PT, R72, UR4, RZ ;  /* 0x000000044848bc10 */ /* 0x000fca000ffde0ff */
        /* <DEDUP_REMOVED lines=10> */
[----:B------:R-:W-:Y:S02]  /*2580*/  ISETP.NE.AND P1, PT, R90, RZ, PT ;  /* 0x000000ff5a00720c */ /* 0x000fe40003f25270 */
[----:B------:R-:W-:Y:S02]  /*2590*/  @!P5 IADD3 R72, P3, PT, R62, UR4, RZ ;  /* 0x000000043e48dc10 */ /* 0x000fe4000ff7e0ff */
[----:B------:R-:W1:Y:S01]  /*25a0*/  @!P5 LDC.64 R62, c[0x0][0x390] ;  /* 0x0000e400ff3edb82 */ /* 0x000e620000000a00 */
[----:B------:R-:W-:Y:S02]  /*25b0*/  P2R R105, PR, RZ, 0x2 ;  /* 0x00000002ff697803 */ /* 0x000fe40000000000 */
[----:B------:R-:W-:Y:S01]  /*25c0*/  @!P5 IMAD.X R90, RZ, RZ, RZ, P3 ;  /* 0x000000ffff5ad224 */ /* 0x000fe200018e06ff */
[----:B-1----:R-:W-:-:S04]  /*25d0*/  @!P5 LEA R62, P3, R72, R62, 0x2 ;  /* 0x0000003e483ed211 */ /* 0x002fc800078610ff */
[----:B------:R-:W-:Y:S01]  /*25e0*/  @!P5 LEA.HI.X R63, R72, R63, R90, 0x2, P3 ;  /* 0x0000003f483fd211 */ /* 0x000fe200018f145a */
[----:B------:R-:W-:Y:S01]  /*25f0*/  VIADD R90, R32, 0x3 ;  /* 0x00000003205a7836 */ /* 0x000fe20000000000 */
[----:B------:R-:W-:-:S03]  /*2600*/  ISETP.GE.U32.OR P3, PT, R70, UR6, P2 ;  /* 0x0000000646007c0c */ /* 0x000fc60009766470 */
[----:B------:R-:W-:Y:S01]  /*2610*/  @!P5 STG.E desc[UR8][R62.64], R69 ;  /* 0x000000453e00d986 */ /* 0x000fe2000c101908 */
[----:B------:R-:W-:-:S09]  /*2620*/  ISETP.GE.U32.OR P5, PT, R70, UR6, P1 ;  /* 0x0000000646007c0c */ /* 0x000fd20008fa6470 */
        /* <DEDUP_REMOVED lines=15> */
[----:B------:R-:W1:Y:S03]  /*2720*/  @!P5 LDC.64 R64, c[0x0][0x390] ;  /* 0x0000e400ff40db82 */ /* 0x000e660000000a00 */
[----:B------:R-:W-:Y:S01]  /*2730*/  @!P5 IMAD.X R73, RZ, RZ, RZ, P3 ;  /* 0x000000ffff49d224 */ /* 0x000fe200018e06ff */
[----:B-1----:R-:W-:-:S04]  /*2740*/  @!P5 LEA R64, P3, R72, R64, 0x2 ;  /* 0x000000404840d211 */ /* 0x002fc800078610ff */
[----:B------:R-:W-:Y:S02]  /*2750*/  @!P5 LEA.HI.X R65, R72, R65, R73, 0x2, P3 ;  /* 0x000000414841d211 */ /* 0x000fe400018f1449 */
[----:B------:R-:W-:-:S03]  /*2760*/  ISETP.GE.U32.OR P3, PT, R86, UR6, P4 ;  /* 0x0000000656007c0c */ /* 0x000fc6000a766470 */
[----:B------:R1:W-:Y:S01]  /*2770*/  @!P5 STG.E desc[UR8][R64.64], R67 ;  /* 0x000000434000d986 */ /* 0x0003e2000c101908 */
[----:B------:R-:W-:-:S09]  /*2780*/  P2R R102, PR, RZ, 0x8 ;  /* 0x00000008ff667803 */ /* 0x000fd20000000000 */
[----:B------:R-:W-:-:S05]  /*2790*/  @!P3 IMAD.IADD R72, R84, 0x1, R97 ;  /* 0x000000015448b824 */ /* 0x000fca00078e0261 */
[----:B------:R-:W-:-:S05]  /*27a0*/  @!P3 IADD3 R72, P6, PT, R72, UR4, RZ ;  /* 0x000000044848bc10 */ /* 0x000fca000ffde0ff */
[----:B0-----:R-:W-:Y:S01]  /*27b0*/  @!P3 IMAD.X R39, RZ, RZ, RZ, P6 ;  /* 0x000000ffff27b224 */ /* 0x001fe200030e06ff */
[----:B------:R-:W-:-:S04]  /*27c0*/  @!P3 LEA R38, P6, R72, UR10, 0x2 ;  /* 0x0000000a4826bc11 */ /* 0x000fc8000f8c10ff */
[----:B------:R-:W-:Y:S02]  /*27d0*/  @!P3 LEA.HI.X R39, R72, UR11, R39, 0x2, P6 ;  /* 0x0000000b4827bc11 */ /* 0x000fe4000b0f1427 */
[C---:B------:R-:W-:Y:S02]  /*27e0*/  ISETP.GE.U32.OR P6, PT, R86.reuse, UR6, P2 ;  /* 0x0000000656007c0c */ /* 0x040fe400097c6470 */
[----:B------:R-:W-:Y:S02]  /*27f0*/  ISETP.GE.U32.OR P2, PT, R86, UR6, P1 ;  /* 0x0000000656007c0c */ /* 0x000fe40008f46470 */
[----:B------:R-:W-:Y:S02]  /*2800*/  P2R R100, PR, RZ, 0x40 ;  /* 0x00000040ff647803 */ /* 0x000fe40000000000 */
[----:B------:R-:W-:Y:S02]  /*2810*/  ISETP.GE.U32.AND P1, PT, R35, UR7, PT ;  /* 0x0000000723007c0c */ /* 0x000fe4000bf26070 */
[----:B------:R-:W-:-:S05]  /*2820*/  ISETP.GE.U32.AND P3, PT, R37, UR7, PT ;  /* 0x0000000725007c0c */ /* 0x000fca000bf66070 */
[----:B------:R-:W-:-:S05]  /*2830*/  @!P6 IMAD.IADD R62, R97, 0x1, R94 ;  /* 0x00000001613ee824 */ /* 0x000fca00078e025e */
[----:B------:R-:W-:-:S05]  /*2840*/  @!P6 IADD3 R62, P5, PT, R62, UR4, RZ ;  /* 0x000000043e3eec10 */ /* 0x000fca000ffbe0ff */
[----:B------:R-:W-:Y:S01]  /*2850*/  @!P6 IMAD.X R63, RZ, RZ, RZ, P5 ;  /* 0x000000ffff3fe224 */ /* 0x000fe200028e06ff */
[----:B------:R-:W-:-:S04]  /*2860*/  @!P6 LEA R72, P5, R62, UR10, 0x2 ;  /* 0x0000000a3e48ec11 */ /* 0x000fc8000f8a10ff */
[----:B------:R-:W-:Y:S02]  /*2870*/  @!P6 LEA.HI.X R73, R62, UR11, R63, 0x2, P5 ;  /* 0x0000000b3e49ec11 */ /* 0x000fe4000a8f143f */
[----:B------:R-:W-:-:S13]  /*2880*/  ISETP.GE.U32.OR P5, PT, R70, UR6, P0 ;  /* 0x0000000646007c0c */ /* 0x000fda00087a6470 */
[----:B------:R-:W0:Y:S01]  /*2890*/  @!P5 LDC.64 R62, c[0x0][0x390] ;  /* 0x0000e400ff3edb82 */ /* 0x000e220000000a00 */
[----:B------:R-:W-:-:S04]  /*28a0*/  @!P5 IADD3 R71, PT, PT, R32, 0x7, R71 ;  /* 0x000000072047d810 */ /* 0x000fc80007ffe047 */
[----:B------:R-:W-:-:S05]  /*28b0*/  @!P5 IADD3 R71, P6, PT, R71, UR4, RZ ;  /* 0x000000044747dc10 */ /* 0x000fca000ffde0ff */
[----:B-1----:R-:W-:Y:S01]  /*28c0*/  @!P5 IMAD.X R64, RZ, RZ, RZ, P6 ;  /* 0x000000ffff40d224 */ /* 0x002fe200030e06ff */
        /* <DEDUP_REMOVED lines=8> */
[----:B------:R-:W-:Y:S02]  /*2950*/  ISETP.GE.U32.OR P6, PT, R86, UR6, P0 ;  /* 0x0000000656007c0c */ /* 0x000fe400087c6470 */
[----:B------:R-:W-:Y:S02]  /*2960*/  ISETP.GE.U32.AND P2, PT, R33, UR7, PT ;  /* 0x0000000721007c0c */ /* 0x000fe4000bf46070 */
[----:B------:R-:W-:-:S09]  /*2970*/  P2R R99, PR, RZ, 0x40 ;  /* 0x00000040ff637803 */ /* 0x000fd20000000000 */
[C---:B------:R-:W-:Y:S02]  /*2980*/  @!P6 IMAD.IADD R64, R97.reuse, 0x1, R98 ;  /* 0x000000016140e824 */ /* 0x040fe400078e0262 */
[----:B------:R-:W-:-:S03]  /*2990*/  VIADD R97, R97, UR7 ;  /* 0x0000000761617c36 */ /* 0x000fc60008000000 */
[----:B------:R-:W-:Y:S01]  /*29a0*/  @!P6 IADD3 R64, P5, PT, R64, UR4, RZ ;  /* 0x000000044040ec10 */ /* 0x000fe2000ffbe0ff */
[----:B0-----:R-:W-:-:S04]  /*29b0*/  IMAD.IADD R62, R32, 0x1, R97 ;  /* 0x00000001203e7824 */ /* 0x001fc800078e0261 */
[----:B------:R-:W-:Y:S01]  /*29c0*/  @!P6 IMAD.X R65, RZ, RZ, RZ, P5 ;  /* 0x000000ffff41e224 */ /* 0x000fe200028e06ff */
[----:B------:R-:W-:-:S04]  /*29d0*/  @!P6 LEA R68, P5, R64, UR10, 0x2 ;  /* 0x0000000a4044ec11 */ /* 0x000fc8000f8a10ff */
[----:B------:R-:W-:Y:S02]  /*29e0*/  @!P6 LEA.HI.X R69, R64, UR11, R65, 0x2, P5 ;  /* 0x0000000b4045ec11 */ /* 0x000fe4000a8f1441 */
[----:B------:R-:W-:Y:S02]  /*29f0*/  ISETP.GE.U32.OR P5, PT, R101, UR6, P2 ;  /* 0x0000000665007c0c */ /* 0x000fe400097a6470 */
[----:B------:R-:W-:-:S11]  /*2a00*/  ISETP.GE.U32.AND P6, PT, R34, UR7, PT ;  /* 0x0000000722007c0c */ /* 0x000fd6000bfc6070 */
[----:B------:R0:W-:Y:S01]  /*2a10*/  @!P5 STG.E desc[UR8][R60.64], R93 ;  /* 0x0000005d3c00d986 */ /* 0x0001e2000c101908 */
[----:B------:R-:W-:Y:S01]  /*2a20*/  ISETP.GE.U32.OR P5, PT, R101, UR6, P6 ;  /* 0x0000000665007c0c */ /* 0x000fe2000b7a6470 */
[----:B0-----:R-:W-:-:S12]  /*2a30*/  VIADD R93, R97, UR7 ;  /* 0x00000007615d7c36 */ /* 0x001fd80008000000 */
[----:B------:R0:W-:Y:S01]  /*2a40*/  @!P5 STG.E desc[UR8][R60.64+0x4], R92 ;  /* 0x0000045c3c00d986 */ /* 0x0001e2000c101908 */
[----:B------:R-:W-:-:S05]  /*2a50*/  IADD3 R62, P5, PT, R62, UR4, RZ ;  /* 0x000000043e3e7c10 */ /* 0x000fca000ffbe0ff */
[----:B------:R-:W-:Y:S01]  /*2a60*/  IMAD.X R63, RZ, RZ, RZ, P5 ;  /* 0x000000ffff3f7224 */ /* 0x000fe200028e06ff */
[----:B------:R-:W-:-:S04]  /*2a70*/  LEA R66, P5, R62, UR10, 0x2 ;  /* 0x0000000a3e427c11 */ /* 0x000fc8000f8a10ff */
[----:B------:R-:W-:Y:S01]  /*2a80*/  LEA.HI.X R67, R62, UR11, R63, 0x2, P5 ;  /* 0x0000000b3e437c11 */ /* 0x000fe2000a8f143f */
[----:B------:R-:W-:Y:S02]  /*2a90*/  IMAD.IADD R62, R84, 0x1, R97 ;  /* 0x00000001543e7824 */ /* 0x000fe400078e0261 */
[----:B0-----:R-:W-:-:S03]  /*2aa0*/  VIADD R92, R36, 0x5 ;  /* 0x00000005245c7836 */ /* 0x001fc60000000000 */
[----:B------:R-:W-:Y:S02]  /*2ab0*/  IADD3 R62, P5, PT, R62, UR4, RZ ;  /* 0x000000043e3e7c10 */ /* 0x000fe4000ffbe0ff */
[----:B------:R-:W-:-:S03]  /*2ac0*/  ISETP.GE.U32.OR P2, PT, R92, UR6, P2 ;  /* 0x000000065c007c0c */ /* 0x000fc60009746470 */
[----:B------:R-:W-:Y:S01]  /*2ad0*/  IMAD.X R63, RZ, RZ, RZ, P5 ;  /* 0x000000ffff3f7224 */ /* 0x000fe200028e06ff */
[----:B------:R-:W-:-:S04]  /*2ae0*/  LEA R64, P5, R62, UR10, 0x2 ;  /* 0x0000000a3e407c11 */ /* 0x000fc8000f8a10ff */
[----:B------:R-:W-:Y:S02]  /*2af0*/  LEA.HI.X R65, R62, UR11, R63, 0x2, P5 ;  /* 0x0000000b3e417c11 */ /* 0x000fe4000a8f143f */
[----:B------:R-:W-:Y:S02]  /*2b00*/  ISETP.GE.U32.OR P5, PT, R101, UR6, P1 ;  /* 0x0000000665007c0c */ /* 0x000fe40008fa6470 */
[----:B------:R-:W-:Y:S01]  /*2b10*/  ISETP.GE.U32.OR P1, PT, R92, UR6, P1 ;  /* 0x000000065c007c0c */ /* 0x000fe20008f26470 */
[----:B------:R-:W-:-:S03]  /*2b20*/  @!P2 IMAD.IADD R60, R32, 0x1, R93 ;  /* 0x00000001203ca824 */ /* 0x000fc600078e025d */
[----:B------:R-:W-:-:S07]  /*2b30*/  P2R R97, PR, RZ, 0x2 ;  /* 0x00000002ff617803 */ /* 0x000fce0000000000 */
[----:B------:R0:W-:Y:S01]  /*2b40*/  @!P5 STG.E desc[UR8][R58.64], R91 ;  /* 0x0000005b3a00d986 */ /* 0x0001e2000c101908 */
[----:B------:R-:W-:Y:S02]  /*2b50*/  ISETP.GE.U32.OR P5, PT, R101, UR6, P3 ;  /* 0x0000000665007c0c */ /* 0x000fe40009fa6470 */
[----:B------:R-:W-:Y:S02]  /*2b60*/  ISETP.GE.U32.OR P3, PT, R92, UR6, P3 ;  /* 0x000000065c007c0c */ /* 0x000fe40009f66470 */
[----:B0-----:R-:W-:-:S09]  /*2b70*/  P2R R91, PR, RZ, 0x4 ;  /* 0x00000004ff5b7803 */ /* 0x001fd20000000000 */
[----:B------:R0:W-:Y:S01]  /*2b80*/  @!P5 STG.E desc[UR8][R58.64+0x4], R89 ;  /* 0x000004593a00d986 */ /* 0x0001e2000c101908 */
[----:B------:R-:W-:-:S05]  /*2b90*/  @!P2 IADD3 R60, P5, PT, R60, UR4, RZ ;  /* 0x000000043c3cac10 */ /* 0x000fca000ffbe0ff */
[----:B------:R-:W-:Y:S01]  /*2ba0*/  @!P2 IMAD.X R61, RZ, RZ, RZ, P5 ;  /* 0x000000ffff3da224 */ /* 0x000fe200028e06ff */
[----:B------:R-:W-:-:S04]  /*2bb0*/  @!P2 LEA R62, P5, R60, UR10, 0x2 ;  /* 0x0000000a3c3eac11 */ /* 0x000fc8000f8a10ff */
[----:B------:R-:W-:Y:S02]  /*2bc0*/  @!P2 LEA.HI.X R63, R60, UR11, R61, 0x2, P5 ;  /* 0x0000000b3c3fac11 */ /* 0x000fe4000a8f143d */
[C---:B------:R-:W-:Y:S02]  /*2bd0*/  ISETP.GE.U32.OR P2, PT, R92.reuse, UR6, P6 ;  /* 0x000000065c007c0c */ /* 0x040fe4000b746470 */
[----:B------:R-:W-:Y:S02]  /*2be0*/  ISETP.GE.U32.OR P5, PT, R101, UR6, P4 ;  /* 0x0000000665007c0c */ /* 0x000fe4000a7a6470 */
[----:B------:R-:W-:Y:S02]  /*2bf0*/  P2R R103, PR, RZ, 0x4 ;  /* 0x00000004ff677803 */ /* 0x000fe40000000000 */
[----:B------:R-:W-:-:S07]  /*2c00*/  ISETP.GE.U32.OR P4, PT, R92, UR6, P4 ;  /* 0x000000065c007c0c */ /* 0x000fce000a786470 */
[----:B0-----:R-:W-:Y:S02]  /*2c10*/  @!P2 IMAD.IADD R58, R87, 0x1, R93 ;  /* 0x00000001573aa824 */ /* 0x001fe400078e025d */
[----:B------:R0:W-:Y:S03]  /*2c20*/  @!P5 STG.E desc[UR8][R56.64], R81 ;  /* 0x000000513800d986 */ /* 0x0001e6000c101908 */
[----:B------:R-:W-:-:S05]  /*2c30*/  @!P2 IADD3 R58, P5, PT, R58, UR4, RZ ;  /* 0x000000043a3aac10 */ /* 0x000fca000ffbe0ff */
[----:B------:R-:W-:Y:S01]  /*2c40*/  @!P2 IMAD.X R59, RZ, RZ, RZ, P5 ;  /* 0x000000ffff3ba224 */ /* 0x000fe200028e06ff */
[----:B------:R-:W-:Y:S01]  /*2c50*/  @!P2 LEA R60, P5, R58, UR10, 0x2 ;  /* 0x0000000a3a3cac11 */ /* 0x000fe2000f8a10ff */
[----:B0-----:R-:W-:-:S03]  /*2c60*/  @!P3 IMAD.IADD R81, R90, 0x1, R93 ;  /* 0x000000015a51b824 */ /* 0x001fc600078e025d */
[----:B------:R-:W-:Y:S01]  /*2c70*/  @!P2 LEA.HI.X R61, R58, UR11, R59, 0x2, P5 ;  /* 0x0000000b3a3dac11 */ /* 0x000fe2000a8f143b */
[----:B------:R-:W-:Y:S01]  /*2c80*/  @!P1 IMAD.IADD R58, R83, 0x1, R93 ;  /* 0x00000001533a9824 */ /* 0x000fe200078e025d */
[----:B------:R-:W-:-:S04]  /*2c90*/  ISETP.NE.AND P2, PT, R104, RZ, PT ;  /* 0x000000ff6800720c */ /* 0x000fc80003f45270 */
[----:B------:R-:W-:-:S13]  /*2ca0*/  ISETP.GE.U32.OR P5, PT, R101, UR6, P2 ;  /* 0x0000000665007c0c */ /* 0x000fda00097a6470 */
[----:B------:R0:W-:Y:S01]  /*2cb0*/  @!P5 STG.E desc[UR8][R56.64+0x4], R78 ;  /* 0x0000044e3800d986 */ /* 0x0001e2000c101908 */
[----:B------:R-:W-:-:S05]  /*2cc0*/  @!P1 IADD3 R59, P5, PT, R58, UR4, RZ ;  /* 0x000000043a3b9c10 */ /* 0x000fca000ffbe0ff */
[----:B------:R-:W-:Y:S01]  /*2cd0*/  @!P1 IMAD.X R104, RZ, RZ, RZ, P5 ;  /* 0x000000ffff689224 */ /* 0x000fe200028e06ff */
[----:B------:R-:W-:-:S04]  /*2ce0*/  @!P1 LEA R58, P5, R59, UR10, 0x2 ;  /* 0x0000000a3b3a9c11 */ /* 0x000fc8000f8a10ff */
[----:B------:R-:W-:Y:S02]  /*2cf0*/  @!P1 LEA.HI.X R59, R59, UR11, R104, 0x2, P5 ;  /* 0x0000000b3b3b9c11 */ /* 0x000fe4000a8f1468 */
[----:B------:R-:W-:Y:S02]  /*2d00*/  ISETP.NE.AND P1, PT, R105, RZ, PT ;  /* 0x000000ff6900720c */ /* 0x000fe40003f25270 */
[----:B------:R-:W-:Y:S02]  /*2d10*/  P2R R104, PR, RZ, 0x8 ;  /* 0x00000008ff687803 */ /* 0x000fe40000000000 */
[----:B------:R-:W-:-:S13]  /*2d20*/  ISETP.GE.U32.OR P5, PT, R101, UR6, P1 ;  /* 0x0000000665007c0c */ /* 0x000fda0008fa6470 */
[----:B------:R1:W-:Y:S01]  /*2d30*/  @!P5 STG.E desc[UR8][R76.64], R79 ;  /* 0x0000004f4c00d986 */ /* 0x0003e2000c101908 */
[----:B------:R-:W-:-:S05]  /*2d40*/  @!P3 IADD3 R81, P5, PT, R81, UR4, RZ ;  /* 0x000000045151bc10 */ /* 0x000fca000ffbe0ff */
[----:B0-----:R-:W-:Y:S01]  /*2d50*/  @!P3 IMAD.X R78, RZ, RZ, RZ, P5 ;  /* 0x000000ffff4eb224 */ /* 0x001fe200028e06ff */
[----:B------:R-:W-:-:S04]  /*2d60*/  @!P3 LEA R56, P5, R81, UR10, 0x2 ;  /* 0x0000000a5138bc11 */ /* 0x000fc8000f8a10ff */
[----:B------:R-:W-:Y:S01]  /*2d70*/  @!P3 LEA.HI.X R57, R81, UR11, R78, 0x2, P5 ;  /* 0x0000000b5139bc11 */ /* 0x000fe2000a8f144e */
[----:B------:R-:W-:Y:S01]  /*2d80*/  @!P4 IMAD.IADD R78, R84, 0x1, R93 ;  /* 0x00000001544ec824 */ /* 0x000fe200078e025d */
[----:B------:R-:W-:Y:S02]  /*2d90*/  ISETP.GE.U32.OR P5, PT, R101, UR6, P0 ;  /* 0x0000000665007c0c */ /* 0x000fe400087a6470 */
[----:B------:R-:W-:Y:S02]  /*2da0*/  ISETP.NE.AND P3, PT, R102, RZ, PT ;  /* 0x000000ff6600720c */ /* 0x000fe40003f65270 */
[----:B------:R-:W-:Y:S02]  /*2db0*/  P2R R102, PR, RZ, 0x10 ;  /* 0x00000010ff667803 */ /* 0x000fe40000000000 */
[----:B------:R-:W-:-:S07]  /*2dc0*/  P2R R101, PR, RZ, 0x4 ;  /* 0x00000004ff657803 */ /* 0x000fce0000000000 */
[----:B------:R0:W-:Y:S01]  /*2dd0*/  @!P5 STG.E desc[UR8][R76.64+0x4], R48 ;  /* 0x000004304c00d986 */ /* 0x0001e2000c101908 */
[----:B-1----:R-:W-:-:S05]  /*2de0*/  @!P4 IADD3 R79, P5, PT, R78, UR4, RZ ;  /* 0x000000044e4fcc10 */ /* 0x002fca000ffbe0ff */
[----:B------:R-:W-:Y:S01]  /*2df0*/  @!P4 IMAD.X R106, RZ, RZ, RZ, P5 ;  /* 0x000000ffff6ac224 */ /* 0x000fe200028e06ff */
[----:B------:R-:W-:-:S04]  /*2e00*/  @!P4 LEA R78, P5, R79, UR10, 0x2 ;  /* 0x0000000a4f4ecc11 */ /* 0x000fc8000f8a10ff */
[----:B------:R-:W-:Y:S02]  /*2e10*/  @!P4 LEA.HI.X R79, R79, UR11, R106, 0x2, P5 ;  /* 0x0000000b4f4fcc11 */ /* 0x000fe4000a8f146a */
[----:B------:R-:W-:Y:S02]  /*2e20*/  ISETP.GE.U32.OR P4, PT, R92, UR6, P2 ;  /* 0x000000065c007c0c */ /* 0x000fe40009786470 */
[----:B------:R-:W-:Y:S02]  /*2e30*/  ISETP.NE.AND P2, PT, R95, RZ, PT ;  /* 0x000000ff5f00720c */ /* 0x000fe40003f45270 */
[----:B------:R-:W-:-:S09]  /*2e40*/  P2R R95, PR, RZ, 0x1 ;  /* 0x00000001ff5f7803 */ /* 0x000fd20000000000 */
[----:B------:R-:W-:-:S05]  /*2e50*/  @!P4 IMAD.IADD R81, R94, 0x1, R93 ;  /* 0x000000015e51c824 */ /* 0x000fca00078e025d */
[----:B------:R-:W-:-:S05]  /*2e60*/  @!P4 IADD3 R81, P5, PT, R81, UR4, RZ ;  /* 0x000000045151cc10 */ /* 0x000fca000ffbe0ff */
[----:B------:R-:W-:Y:S01]  /*2e70*/  @!P4 IMAD.X R106, RZ, RZ, RZ, P5 ;  /* 0x000000ffff6ac224 */ /* 0x000fe200028e06ff */
[----:B0-----:R-:W-:-:S04]  /*2e80*/  @!P4 LEA R76, P5, R81, UR10, 0x2 ;  /* 0x0000000a514ccc11 */ /* 0x001fc8000f8a10ff */
[----:B------:R-:W-:Y:S02]  /*2e90*/  @!P4 LEA.HI.X R77, R81, UR11, R106, 0x2, P5 ;  /* 0x0000000b514dcc11 */ /* 0x000fe4000a8f146a */
[----:B------:R-:W-:Y:S02]  /*2ea0*/  ISETP.GE.U32.OR P5, PT, R92, UR6, P1 ;  /* 0x000000065c007c0c */ /* 0x000fe40008fa6470 */
[----:B------:R-:W-:-:S11]  /*2eb0*/  ISETP.NE.AND P4, PT, R80, RZ, PT ;  /* 0x000000ff5000720c */ /* 0x000fd60003f85270 */
[----:B------:R-:W-:Y:S02]  /*2ec0*/  @!P5 IMAD.IADD R48, R85, 0x1, R93 ;  /* 0x000000015530d824 */ /* 0x000fe400078e025d */
[----:B------:R0:W-:Y:S03]  /*2ed0*/  @!P4 STG.E desc[UR8][R74.64], R49 ;  /* 0x000000314a00c986 */ /* 0x0001e6000c101908 */
[----:B------:R-:W-:-:S05]  /*2ee0*/  @!P5 IADD3 R48, P4, PT, R48, UR4, RZ ;  /* 0x000000043030dc10 */ /* 0x000fca000ff9e0ff */
[----:B------:R-:W-:Y:S01]  /*2ef0*/  @!P5 IMAD.X R81, RZ, RZ, RZ, P4 ;  /* 0x000000ffff51d224 */ /* 0x000fe200020e06ff */
[----:B------:R-:W-:-:S04]  /*2f00*/  @!P5 LEA R80, P4, R48, UR10, 0x2 ;  /* 0x0000000a3050dc11 */ /* 0x000fc8000f8810ff */
[----:B------:R-:W-:Y:S02]  /*2f10*/  @!P5 LEA.HI.X R81, R48, UR11, R81, 0x2, P4 ;  /* 0x0000000b3051dc11 */ /* 0x000fe4000a0f1451 */
[----:B------:R-:W-:Y:S02]  /*2f20*/  ISETP.GE.U32.OR P5, PT, R92, UR6, P0 ;  /* 0x000000065c007c0c */ /* 0x000fe400087a6470 */
[----:B------:R-:W-:-:S11]  /*2f30*/  ISETP.NE.AND P0, PT, R96, RZ, PT ;  /* 0x000000ff6000720c */ /* 0x000fd60003f05270 */
[----:B------:R-:W-:Y:S02]  /*2f40*/  @!P5 IMAD.IADD R48, R98, 0x1, R93 ;  /* 0x000000016230d824 */ /* 0x000fe400078e025d */
[----:B------:R-:W-:-:S03]  /*2f50*/  VIADD R93, R93, UR7 ;  /* 0x000000075d5d7c36 */ /* 0x000fc60008000000 */
[----:B------:R-:W-:Y:S01]  /*2f60*/  @!P5 IADD3 R89, P4, PT, R48, UR4, RZ ;  /* 0x000000043059dc10 */ /* 0x000fe2000ff9e0ff */
[----:B0-----:R-:W-:-:S04]  /*2f70*/  IMAD.IADD R74, R32, 0x1, R93 ;  /* 0x00000001204a7824 */ /* 0x001fc800078e025d */
[----:B------:R-:W-:Y:S01]  /*2f80*/  @!P5 IMAD.X R96, RZ, RZ, RZ, P4 ;  /* 0x000000ffff60d224 */ /* 0x000fe200020e06ff */
[----:B------:R-:W-:-:S04]  /*2f90*/  @!P5 LEA R48, P4, R89, UR10, 0x2 ;  /* 0x0000000a5930dc11 */ /* 0x000fc8000f8810ff */
[----:B------:R-:W-:Y:S02]  /*2fa0*/  @!P5 LEA.HI.X R49, R89, UR11, R96, 0x2, P4 ;  /* 0x0000000b5931dc11 */ /* 0x000fe4000a0f1460 */
[----:B------:R-:W-:Y:S02]  /*2fb0*/  ISETP.NE.AND P4, PT, R88, RZ, PT ;  /* 0x000000ff5800720c */ /* 0x000fe40003f85270 */
[----:B------:R-:W-:Y:S02]  /*2fc0*/  P2R R96, PR, RZ, 0x20 ;  /* 0x00000020ff607803 */ /* 0x000fe40000000000 */
[----:B------:R-:W-:-:S04]  /*2fd0*/  ISETP.NE.AND P5, PT, R104, RZ, PT ;  /* 0x000000ff6800720c */ /* 0x000fc80003fa5270 */
[----:B------:R-:W-:Y:S02]  /*2fe0*/  P2R R104, PR, RZ, 0x20 ;  /* 0x00000020ff687803 */ /* 0x000fe40000000000 */
[----:B------:R-:W-:-:S03]  /*2ff0*/  ISETP.NE.AND P5, PT, R103, RZ, PT ;  /* 0x000000ff6700720c */ /* 0x000fc60003fa5270 */
[----:B------:R0:W-:Y:S01]  /*3000*/  @!P4 STG.E desc[UR8][R54.64], R20 ;  /* 0x000000143600c986 */ /* 0x0001e2000c101908 */
[----:B------:R-:W-:-:S03]  /*3010*/  IADD3 R75, P4, PT, R74, UR4, RZ ;  /* 0x000000044a4b7c10 */ /* 0x000fc6000ff9e0ff */
[----:B------:R1:W-:Y:S01]  /*3020*/  @!P2 STG.E desc[UR8][R52.64], R5 ;  /* 0x000000053400a986 */ /* 0x0003e2000c101908 */
[----:B------:R-:W-:Y:S01]  /*3030*/  ISETP.NE.AND P2, PT, R100, RZ, PT ;  /* 0x000000ff6400720c */ /* 0x000fe20003f45270 */
[----:B------:R-:W-:Y:S01]  /*3040*/  IMAD.X R88, RZ, RZ, RZ, P4 ;  /* 0x000000ffff587224 */ /* 0x000fe200020e06ff */
[----:B------:R-:W-:Y:S01]  /*3050*/  LEA R74, P4, R75, UR10, 0x2 ;  /* 0x0000000a4b4a7c11 */ /* 0x000fe2000f8810ff */
[----:B------:R2:W-:Y:S01]  /*3060*/  @!P0 STG.E desc[UR8][R50.64], R14 ;  /* 0x0000000e32008986 */ /* 0x0005e2000c101908 */
[----:B------:R-:W-:Y:S02]  /*3070*/  ISETP.GE.U32.AND P0, PT, R33, UR7, PT ;  /* 0x0000000721007c0c */ /* 0x000fe4000bf06070 */
[----:B------:R-:W-:Y:S01]  /*3080*/  LEA.HI.X R75, R75, UR11, R88, 0x2, P4 ;  /* 0x0000000b4b4b7c11 */ /* 0x000fe2000a0f1458 */
[--C-:B------:R-:W-:Y:S01]  /*3090*/  IMAD.IADD R88, R83, 0x1, R93.reuse ;  /* 0x0000000153587824 */ /* 0x100fe200078e025d */
[----:B------:R3:W-:Y:S01]  /*30a0*/  @!P3 STG.E desc[UR8][R38.64], R47 ;  /* 0x0000002f2600b986 */ /* 0x0007e2000c101908 */
[----:B0-----:R-:W-:-:S02]  /*30b0*/  IMAD.IADD R20, R84, 0x1, R93 ;  /* 0x0000000154147824 */ /* 0x001fc400078e025d */
[----:B-1----:R-:W-:Y:S01]  /*30c0*/  IMAD.IADD R5, R85, 0x1, R93 ;  /* 0x0000000155057824 */ /* 0x002fe200078e025d */
[----:B------:R-:W-:Y:S01]  /*30d0*/  IADD3 R89, P4, PT, R88, UR4, RZ ;  /* 0x0000000458597c10 */ /* 0x000fe2000ff9e0ff */
[----:B------:R-:W-:Y:S01]  /*30e0*/  @!P2 STG.E desc[UR8][R72.64], R46 ;  /* 0x0000002e4800a986 */ /* 0x000fe2000c101908 */
[----:B------:R-:W-:-:S03]  /*30f0*/  ISETP.NE.AND P2, PT, R101, RZ, PT ;  /* 0x000000ff6500720c */ /* 0x000fc60003f45270 */
[----:B------:R-:W-:Y:S01]  /*3100*/  IMAD.X R100, RZ, RZ, RZ, P4 ;  /* 0x000000ffff647224 */ /* 0x000fe200020e06ff */
[----:B------:R-:W-:-:S04]  /*3110*/  LEA R88, P4, R89, UR10, 0x2 ;  /* 0x0000000a59587c11 */ /* 0x000fc8000f8810ff */
[----:B------:R-:W-:Y:S02]  /*3120*/  LEA.HI.X R89, R89, UR11, R100, 0x2, P4 ;  /* 0x0000000b59597c11 */ /* 0x000fe4000a0f1464 */
[----:B------:R-:W-:Y:S02]  /*3130*/  IADD3 R20, P4, PT, R20, UR4, RZ ;  /* 0x0000000414147c10 */ /* 0x000fe4000ff9e0ff */
[----:B------:R-:W-:Y:S02]  /*3140*/  P2R R100, PR, RZ, 0x20 ;  /* 0x00000020ff647803 */ /* 0x000fe40000000000 */
[----:B------:R-:W-:Y:S01]  /*3150*/  ISETP.NE.AND P5, PT, R91, RZ, PT ;  /* 0x000000ff5b00720c */ /* 0x000fe20003fa5270 */
[----:B------:R-:W-:Y:S01]  /*3160*/  IMAD.X R55, RZ, RZ, RZ, P4 ;  /* 0x000000ffff377224 */ /* 0x000fe200020e06ff */
[----:B------:R-:W-:Y:S01]  /*3170*/  LEA R54, P4, R20, UR10, 0x2 ;  /* 0x0000000a14367c11 */ /* 0x000fe2000f8810ff */
[----:B------:R-:W-:-:S03]  /*3180*/  VIADD R91, R93, UR7 ;  /* 0x000000075d5b7c36 */ /* 0x000fc60008000000 */
[----:B------:R-:W-:Y:S02]  /*3190*/  LEA.HI.X R55, R20, UR11, R55, 0x2, P4 ;  /* 0x0000000b14377c11 */ /* 0x000fe4000a0f1437 */
[----:B------:R-:W-:-:S05]  /*31a0*/  IADD3 R5, P4, PT, R5, UR4, RZ ;  /* 0x0000000405057c10 */ /* 0x000fca000ff9e0ff */
[----:B------:R-:W-:Y:S01]  /*31b0*/  IMAD.X R20, RZ, RZ, RZ, P4 ;  /* 0x000000ffff147224 */ /* 0x000fe200020e06ff */
[----:B------:R-:W-:-:S04]  /*31c0*/  LEA R52, P4, R5, UR10, 0x2 ;  /* 0x0000000a05347c11 */ /* 0x000fc8000f8810ff */
[----:B------:R-:W-:Y:S01]  /*31d0*/  LEA.HI.X R53, R5, UR11, R20, 0x2, P4 ;  /* 0x0000000b05357c11 */ /* 0x000fe2000a0f1414 */
[----:B------:R-:W-:-:S05]  /*31e0*/  VIADD R5, R36, 0x7 ;  /* 0x0000000724057836 */ /* 0x000fca0000000000 */
[----:B------:R-:W-:-:S04]  /*31f0*/  ISETP.GE.U32.OR P4, PT, R5, UR6, P0 ;  /* 0x0000000605007c0c */ /* 0x000fc80008786470 */
[----:B------:R-:W-:-:S09]  /*3200*/  P2R R20, PR, RZ, 0x10 ;  /* 0x00000010ff147803 */ /* 0x000fd20000000000 */
[----:B------:R-:W-:-:S05]  /*3210*/  @!P4 IMAD.IADD R32, R32, 0x1, R91 ;  /* 0x000000012020c824 */ /* 0x000fca00078e025b */
[----:B------:R-:W-:-:S05]  /*3220*/  @!P4 IADD3 R32, P3, PT, R32, UR4, RZ ;  /* 0x000000042020cc10 */ /* 0x000fca000ff7e0ff */
[----:B--2---:R-:W-:Y:S01]  /*3230*/  @!P4 IMAD.X R51, RZ, RZ, RZ, P3 ;  /* 0x000000ffff33c224 */ /* 0x004fe200018e06ff */
[----:B------:R-:W-:-:S04]  /*3240*/  @!P4 LEA R50, P3, R32, UR10, 0x2 ;  /* 0x0000000a2032cc11 */ /* 0x000fc8000f8610ff */
[----:B------:R-:W-:Y:S02]  /*3250*/  @!P4 LEA.HI.X R51, R32, UR11, R51, 0x2, P3 ;  /* 0x0000000b2033cc11 */ /* 0x000fe400098f1433 */
[----:B------:R-:W-:Y:S02]  /*3260*/  ISETP.GE.U32.OR P3, PT, R5, UR6, P6 ;  /* 0x0000000605007c0c */ /* 0x000fe4000b766470 */
[----:B------:R-:W-:Y:S02]  /*3270*/  ISETP.GE.U32.OR P6, PT, R86, UR6, P1 ;  /* 0x0000000656007c0c */ /* 0x000fe40008fc6470 */
[----:B------:R-:W-:-:S09]  /*3280*/  ISETP.NE.AND P4, PT, R102, RZ, PT ;  /* 0x000000ff6600720c */ /* 0x000fd20003f85270 */
[----:B------:R-:W-:Y:S02]  /*3290*/  @!P3 IMAD.IADD R87, R87, 0x1, R91 ;  /* 0x000000015757b824 */ /* 0x000fe400078e025b */
[----:B------:R-:W-:Y:S01]  /*32a0*/  @!P6 STG.E desc[UR8][R70.64], R45 ;  /* 0x0000002d4600e986 */ /* 0x000fe2000c101908 */
[----:B------:R-:W-:Y:S02]  /*32b0*/  ISETP.NE.AND P6, PT, R99, RZ, PT ;  /* 0x000000ff6300720c */ /* 0x000fe40003fc5270 */
[----:B------:R-:W-:-:S05]  /*32c0*/  @!P3 IADD3 R87, P0, PT, R87, UR4, RZ ;  /* 0x000000045757bc10 */ /* 0x000fca000ff1e0ff */
[----:B------:R-:W-:Y:S01]  /*32d0*/  @!P3 IMAD.X R14, RZ, RZ, RZ, P0 ;  /* 0x000000ffff0eb224 */ /* 0x000fe200000e06ff */
[----:B---3--:R-:W-:-:S04]  /*32e0*/  @!P3 LEA R38, P0, R87, UR10, 0x2 ;  /* 0x0000000a5726bc11 */ /* 0x008fc8000f8010ff */
[----:B------:R-:W-:Y:S01]  /*32f0*/  @!P3 LEA.HI.X R39, R87, UR11, R14, 0x2, P0 ;  /* 0x0000000b5727bc11 */ /* 0x000fe200080f140e */
[----:B------:R-:W-:Y:S01]  /*3300*/  @!P6 STG.E desc[UR8][R68.64], R44 ;  /* 0x0000002c4400e986 */ /* 0x000fe2000c101908 */
[C---:B------:R-:W-:Y:S01]  /*3310*/  VIADD R14, R36.reuse, 0x4 ;  /* 0x00000004240e7836 */ /* 0x040fe20000000000 */
[----:B------:R-:W-:Y:S01]  /*3320*/  ISETP.GE.U32.AND P6, PT, R33, UR7, PT ;  /* 0x0000000721007c0c */ /* 0x000fe2000bfc6070 */
[----:B------:R-:W-:Y:S01]  /*3330*/  VIADD R36, R36, 0x6 ;  /* 0x0000000624247836 */ /* 0x000fe20000000000 */
[----:B------:R-:W-:Y:S02]  /*3340*/  ISETP.NE.AND P0, PT, R95, RZ, PT ;  /* 0x000000ff5f00720c */ /* 0x000fe40003f05270 */
[----:B------:R-:W-:-:S13]  /*3350*/  ISETP.GE.U32.OR P6, PT, R14, UR6, P6 ;  /* 0x000000060e007c0c */ /* 0x000fda000b7c6470 */
[----:B------:R-:W-:Y:S01]  /*3360*/  @!P6 STG.E desc[UR8][R66.64], R29 ;  /* 0x0000001d4200e986 */ /* 0x000fe2000c101908 */
[----:B------:R-:W-:-:S04]  /*3370*/  ISETP.GE.U32.AND P6, PT, R34, UR7, PT ;  /* 0x0000000722007c0c */ /* 0x000fc8000bfc6070 */
        /* <DEDUP_REMOVED lines=11> */
[----:B------:R-:W-:-:S13]  /*3430*/  ISETP.GE.U32.OR P6, PT, R14, UR6, P2 ;  /* 0x000000060e007c0c */ /* 0x000fda00097c6470 */
[----:B------:R-:W-:Y:S01]  /*3440*/  @!P6 STG.E desc[UR8][R64.64+0x4], R30 ;  /* 0x0000041e4000e986 */ /* 0x000fe2000c101908 */
[----:B------:R-:W-:-:S13]  /*3450*/  ISETP.GE.U32.OR P6, PT, R14, UR6, P1 ;  /* 0x000000060e007c0c */ /* 0x000fda0008fc6470 */
[----:B------:R-:W-:Y:S01]  /*3460*/  @!P6 STG.E desc[UR8][R64.64+0x8], R31 ;  /* 0x0000081f4000e986 */ /* 0x000fe2000c101908 */
[----:B------:R-:W-:-:S13]  /*3470*/  ISETP.GE.U32.OR P6, PT, R14, UR6, P0 ;  /* 0x000000060e007c0c */ /* 0x000fda00087c6470 */
[----:B------:R-:W-:Y:S01]  /*3480*/  @!P6 STG.E desc[UR8][R64.64+0xc], R28 ;  /* 0x00000c1c4000e986 */ /* 0x000fe2000c101908 */
[----:B------:R-:W-:-:S03]  /*3490*/  ISETP.NE.AND P6, PT, R97, RZ, PT ;  /* 0x000000ff6100720c */ /* 0x000fc60003fc5270 */
[----:B------:R-:W-:Y:S01]  /*34a0*/  @!P5 STG.E desc[UR8][R62.64], R27 ;  /* 0x0000001b3e00d986 */ /* 0x000fe2000c101908 */
[----:B------:R-:W-:-:S13]  /*34b0*/  ISETP.NE.AND P5, PT, R100, RZ, PT ;  /* 0x000000ff6400720c */ /* 0x000fda0003fa5270 */
[----:B------:R-:W-:Y:S01]  /*34c0*/  @!P5 STG.E desc[UR8][R60.64], R26 ;  /* 0x0000001a3c00d986 */ /* 0x000fe2000c101908 */
[----:B------:R-:W-:-:S03]  /*34d0*/  ISETP.NE.AND P5, PT, R104, RZ, PT ;  /* 0x000000ff6800720c */ /* 0x000fc60003fa5270 */
[----:B------:R-:W-:Y:S01]  /*34e0*/  @!P6 STG.E desc[UR8][R58.64], R25 ;  /* 0x000000193a00e986 */ /* 0x000fe2000c101908 */
[----:B------:R-:W-:-:S09]  /*34f0*/  ISETP.GE.U32.OR P6, PT, R92, UR6, P2 ;  /* 0x000000065c007c0c */ /* 0x000fd200097c6470 */
[----:B------:R-:W-:Y:S01]  /*3500*/  @!P5 STG.E desc[UR8][R56.64], R24 ;  /* 0x000000183800d986 */ /* 0x000fe2000c101908 */
[----:B------:R-:W-:-:S03]  /*3510*/  ISETP.GE.U32.OR P5, PT, R92, UR6, P1 ;  /* 0x000000065c007c0c */ /* 0x000fc60008fa6470 */
[----:B------:R-:W-:Y:S01]  /*3520*/  @!P4 STG.E desc[UR8][R78.64], R23 ;  /* 0x000000174e00c986 */ /* 0x000fe2000c101908 */
[----:B------:R-:W-:-:S03]  /*3530*/  ISETP.NE.AND P4, PT, R20, RZ, PT ;  /* 0x000000ff1400720c */ /* 0x000fc60003f85270 */
[----:B------:R-:W-:Y:S01]  /*3540*/  @!P6 STG.E desc[UR8][R76.64], R22 ;  /* 0x000000164c00e986 */ /* 0x000fe2000c101908 */
[----:B------:R-:W-:-:S05]  /*3550*/  ISETP.GE.U32.AND P6, PT, R33, UR7, PT ;  /* 0x0000000721007c0c */ /* 0x000fca000bfc6070 */
[----:B------:R-:W-:Y:S01]  /*3560*/  @!P5 STG.E desc[UR8][R80.64], R21 ;  /* 0x000000155000d986 */ /* 0x000fe2000c101908 */
[----:B------:R-:W-:-:S13]  /*3570*/  ISETP.NE.AND P5, PT, R96, RZ, PT ;  /* 0x000000ff6000720c */ /* 0x000fda0003fa5270 */
[----:B------:R-:W-:Y:S01]  /*3580*/  @!P5 STG.E desc[UR8][R48.64], R18 ;  /* 0x000000123000d986 */ /* 0x000fe2000c101908 */
[----:B------:R-:W-:Y:S02]  /*3590*/  ISETP.GE.U32.OR P5, PT, R36, UR6, P6 ;  /* 0x0000000624007c0c */ /* 0x000fe4000b7a6470 */
[----:B------:R-:W-:-:S11]  /*35a0*/  ISETP.GE.U32.AND P6, PT, R35, UR7, PT ;  /* 0x0000000723007c0c */ /* 0x000fd6000bfc6070 */
[----:B------:R-:W-:Y:S01]  /*35b0*/  @!P5 STG.E desc[UR8][R74.64], R13 ;  /* 0x0000000d4a00d986 */ /* 0x000fe2000c101908 */
[----:B------:R-:W-:-:S04]  /*35c0*/  ISETP.GE.U32.AND P5, PT, R34, UR7, PT ;  /* 0x0000000722007c0c */ /* 0x000fc8000bfa6070 */
[----:B------:R-:W-:-:S13]  /*35d0*/  ISETP.GE.U32.OR P5, PT, R36, UR6, P5 ;  /* 0x0000000624007c0c */ /* 0x000fda000afa6470 */
        /* <DEDUP_REMOVED lines=8> */
[----:B------:R-:W-:-:S11]  /*3660*/  ISETP.GE.U32.OR P6, PT, R5, UR6, P6 ;  /* 0x0000000605007c0c */ /* 0x000fd6000b7c6470 */
[----:B------:R-:W-:Y:S01]  /*3670*/  @!P5 STG.E desc[UR8][R54.64], R17 ;  /* 0x000000113600d986 */ /* 0x000fe2000c101908 */
[----:B------:R-:W-:Y:S01]  /*3680*/  ISETP.GE.U32.OR P5, PT, R36, UR6, P2 ;  /* 0x0000000624007c0c */ /* 0x000fe200097a6470 */
[----:B------:R-:W-:Y:S01]  /*3690*/  @!P6 IMAD.IADD R84, R84, 0x1, R91 ;  /* 0x000000015454e824 */ /* 0x000fe200078e025b */
[----:B------:R-:W-:-:S11]  /*36a0*/  ISETP.GE.U32.OR P2, PT, R5, UR6, P2 ;  /* 0x0000000605007c0c */ /* 0x000fd60009746470 */
[----:B------:R0:W-:Y:S01]  /*36b0*/  @!P5 STG.E desc[UR8][R54.64+0x4], R10 ;  /* 0x0000040a3600d986 */ /* 0x0001e2000c101908 */
[----:B------:R-:W-:Y:S01]  /*36c0*/  ISETP.GE.U32.OR P5, PT, R36, UR6, P1 ;  /* 0x0000000624007c0c */ /* 0x000fe20008fa6470 */
[----:B------:R-:W-:Y:S01]  /*36d0*/  @!P2 IMAD.IADD R94, R94, 0x1, R91 ;  /* 0x000000015e5ea824 */ /* 0x000fe200078e025b */
[----:B------:R-:W-:-:S11]  /*36e0*/  ISETP.GE.U32.OR P1, PT, R5, UR6, P1 ;  /* 0x0000000605007c0c */ /* 0x000fd60008f26470 */
[----:B------:R-:W-:Y:S01]  /*36f0*/  @!P5 STG.E desc[UR8][R52.64], R15 ;  /* 0x0000000f3400d986 */ /* 0x000fe2000c101908 */
[----:B------:R-:W-:Y:S01]  /*3700*/  ISETP.GE.U32.OR P5, PT, R36, UR6, P0 ;  /* 0x0000000624007c0c */ /* 0x000fe200087a6470 */
[----:B------:R-:W-:Y:S01]  /*3710*/  @!P1 IMAD.IADD R85, R85, 0x1, R91 ;  /* 0x0000000155559824 */ /* 0x000fe200078e025b */
[----:B------:R-:W-:-:S11]  /*3720*/  ISETP.GE.U32.OR P0, PT, R5, UR6, P0 ;  /* 0x0000000605007c0c */ /* 0x000fd60008706470 */
[----:B------:R-:W-:Y:S01]  /*3730*/  @!P5 STG.E desc[UR8][R52.64+0x4], R8 ;  /* 0x000004083400d986 */ /* 0x000fe2000c101908 */
[----:B------:R-:W-:-:S03]  /*3740*/  ISETP.GE.U32.AND P5, PT, R37, UR7, PT ;  /* 0x0000000725007c0c */ /* 0x000fc6000bfa6070 */
[----:B------:R1:W-:Y:S01]  /*3750*/  @!P4 STG.E desc[UR8][R50.64], R11 ;  /* 0x0000000b3200c986 */ /* 0x0003e2000c101908 */
[----:B------:R-:W-:Y:S02]  /*3760*/  ISETP.GE.U32.AND P4, PT, R35, UR7, PT ;  /* 0x0000000723007c0c */ /* 0x000fe4000bf86070 */
[C---:B------:R-:W-:Y:S01]  /*3770*/  ISETP.GE.U32.OR P5, PT, R5.reuse, UR6, P5 ;  /* 0x0000000605007c0c */ /* 0x040fe2000afa6470 */
[----:B------:R2:W-:Y:S01]  /*3780*/  @!P3 STG.E desc[UR8][R38.64], R6 ;  /* 0x000000062600b986 */ /* 0x0005e2000c101908 */
[----:B------:R-:W-:-:S11]  /*3790*/  ISETP.GE.U32.OR P4, PT, R5, UR6, P4 ;  /* 0x0000000605007c0c */ /* 0x000fd6000a786470 */
[--C-:B------:R-:W-:Y:S02]  /*37a0*/  @!P5 IMAD.IADD R90, R90, 0x1, R91.reuse ;  /* 0x000000015a5ad824 */ /* 0x100fe400078e025b */
[----:B------:R-:W-:-:S05]  /*37b0*/  @!P4 IMAD.IADD R83, R83, 0x1, R91 ;  /* 0x000000015353c824 */ /* 0x000fca00078e025b */
[----:B------:R-:W-:-:S05]  /*37c0*/  @!P4 IADD3 R83, P3, PT, R83, UR4, RZ ;  /* 0x000000045353cc10 */ /* 0x000fca000ff7e0ff */
[----:B0-----:R-:W-:Y:S01]  /*37d0*/  @!P4 IMAD.X R10, RZ, RZ, RZ, P3 ;  /* 0x000000ffff0ac224 */ /* 0x001fe200018e06ff */
[----:B------:R-:W-:-:S04]  /*37e0*/  @!P4 LEA R12, P3, R83, UR10, 0x2 ;  /* 0x0000000a530ccc11 */ /* 0x000fc8000f8610ff */
[----:B------:R-:W-:Y:S02]  /*37f0*/  @!P4 LEA.HI.X R13, R83, UR11, R10, 0x2, P3 ;  /* 0x0000000b530dcc11 */ /* 0x000fe400098f140a */
[----:B------:R-:W-:-:S03]  /*3800*/  @!P5 IADD3 R90, P3, PT, R90, UR4, RZ ;  /* 0x000000045a5adc10 */ /* 0x000fc6000ff7e0ff */
[----:B------:R0:W-:Y:S02]  /*3810*/  @!P4 STG.E desc[UR8][R12.64], R9 ;  /* 0x000000090c00c986 */ /* 0x0001e4000c101908 */
[----:B-1----:R-:W-:Y:S01]  /*3820*/  @!P5 IMAD.X R11, RZ, RZ, RZ, P3 ;  /* 0x000000ffff0bd224 */ /* 0x002fe200018e06ff */
[----:B------:R-:W-:-:S04]  /*3830*/  @!P5 LEA R10, P3, R90, UR10, 0x2 ;  /* 0x0000000a5a0adc11 */ /* 0x000fc8000f8610ff */
[----:B------:R-:W-:Y:S02]  /*3840*/  @!P5 LEA.HI.X R11, R90, UR11, R11, 0x2, P3 ;  /* 0x0000000b5a0bdc11 */ /* 0x000fe400098f140b */
[----:B------:R-:W-:-:S03]  /*3850*/  @!P6 IADD3 R84, P3, PT, R84, UR4, RZ ;  /* 0x000000045454ec10 */ /* 0x000fc6000ff7e0ff */
[----:B------:R0:W-:Y:S02]  /*3860*/  @!P5 STG.E desc[UR8][R10.64], R4 ;  /* 0x000000040a00d986 */ /* 0x0001e4000c101908 */
[----:B------:R-:W-:Y:S01]  /*3870*/  @!P6 IMAD.X R15, RZ, RZ, RZ, P3 ;  /* 0x000000ffff0fe224 */ /* 0x000fe200018e06ff */
        /* <DEDUP_REMOVED lines=9> */
[----:B--2---:R-:W-:Y:S01]  /*3910*/  @!P1 IMAD.X R6, RZ, RZ, RZ, P3 ;  /* 0x000000ffff069224 */ /* 0x004fe200018e06ff */
[----:B------:R-:W-:-:S04]  /*3920*/  @!P1 LEA R18, P3, R85, UR10, 0x2 ;  /* 0x0000000a55129c11 */ /* 0x000fc8000f8610ff */
[----:B------:R-:W-:-:S05]  /*3930*/  @!P1 LEA.HI.X R19, R85, UR11, R6, 0x2, P3 ;  /* 0x0000000b55139c11 */ /* 0x000fca00098f1406 */
[----:B------:R0:W-:Y:S01]  /*3940*/  @!P1 STG.E desc[UR8][R18.64], R3 ;  /* 0x0000000312009986 */ /* 0x0001e2000c101908 */
[----:B------:R-:W-:Y:S05]  /*3950*/  @P0 EXIT ;  /* 0x000000000000094d */ /* 0x000fea0003800000 */
[----:B------:R-:W-:-:S05]  /*3960*/  IMAD.IADD R91, R98, 0x1, R91 ;  /* 0x00000001625b7824 */ /* 0x000fca00078e025b */
[----:B------:R-:W-:-:S05]  /*3970*/  IADD3 R91, P0, PT, R91, UR4, RZ ;  /* 0x000000045b5b7c10 */ /* 0x000fca000ff1e0ff */
[----:B0-----:R-:W-:Y:S01]  /*3980*/  IMAD.X R4, RZ, RZ, RZ, P0 ;  /* 0x000000ffff047224 */ /* 0x001fe200000e06ff */
[----:B------:R-:W-:-:S04]  /*3990*/  LEA R2, P0, R91, UR10, 0x2 ;  /* 0x0000000a5b027c11 */ /* 0x000fc8000f8010ff */
[----:B------:R-:W-:-:S05]  /*39a0*/  LEA.HI.X R3, R91, UR11, R4, 0x2, P0 ;  /* 0x0000000b5b037c11 */ /* 0x000fca00080f1404 */
[----:B------:R-:W-:Y:S01]  /*39b0*/  STG.E desc[UR8][R2.64], R0 ;  /* 0x0000000002007986 */ /* 0x000fe2000c101908 */
[----:B------:R-:W-:Y:S05]  /*39c0*/  EXIT ;  /* 0x000000000000794d */ /* 0x000fea0003800000 */
        .weak           $__internal_0_$__cuda_sm20_div_u16
        .type           $__internal_0_$__cuda_sm20_div_u16,@function
        .size           $__internal_0_$__cuda_sm20_div_u16,(.L_x_34 - $__internal_0_$__cuda_sm20_div_u16)
$__internal_0_$__cuda_sm20_div_u16:
[----:B------:R-:W0:Y:S01]  /*39d0*/  I2F.U16 R0, UR4 ;  /* 0x0000000400007d06 */ /* 0x000e220008101000 */
[----:B------:R-:W-:Y:S01]  /*39e0*/  IMAD.MOV.U32 R32, RZ, RZ, 0x4b800000 ;  /* 0x4b800000ff207424 */ /* 0x000fe200078e00ff */
[C---:B0-----:R-:W-:Y:S02]  /*39f0*/  FSETP.GEU.AND P1, PT, |R0|.reuse, 1.175494350822287508e-38, PT ;  /* 0x008000000000780b */ /* 0x041fe40003f2e200 */
[----:B------:R-:W-:Y:S02]  /*3a00*/  FSETP.GT.AND P0, PT, |R0|, 8.50705917302346158658e+37, PT ;  /* 0x7e8000000000780b */ /* 0x000fe40003f04200 */
[----:B------:R-:W-:-:S04]  /*3a10*/  FSEL R32, R32, 1, !P1 ;  /* 0x3f80000020207808 */ /* 0x000fc80004800000 */
[----:B------:R-:W-:Y:S01]  /*3a20*/  FSEL R33, R32, 0.25, !P0 ;  /* 0x3e80000020217808 */ /* 0x000fe20004000000 */
[----:B------:R-:W-:Y:S01]  /*3a30*/  IMAD.MOV.U32 R32, RZ, RZ, R36 ;  /* 0x000000ffff207224 */ /* 0x000fe200078e0024 */
[----:B------:R-:W-:-:S03]  /*3a40*/  ISETP.NE.U32.AND P0, PT, RZ, UR4, PT ;  /* 0x00000004ff007c0c */ /* 0x000fc6000bf05070 */
[----:B------:R-:W-:Y:S01]  /*3a50*/  FMUL R34, R0, R33 ;  /* 0x0000002100227220 */ /* 0x000fe20000400000 */
[----:B------:R-:W-:-:S05]  /*3a60*/  I2FP.F32.U32.RZ R0, 0x7f ;  /* 0x0000007f00007845 */ /* 0x000fca000020d000 */
[----:B------:R-:W0:Y:S02]  /*3a70*/  MUFU.RCP R34, R34 ;  /* 0x0000002200227308 */ /* 0x000e240000001000 */
[----:B0-----:R-:W-:-:S04]  /*3a80*/  FMUL R33, R33, R34 ;  /* 0x0000002221217220 */ /* 0x001fc80000400000 */
[----:B------:R-:W-:-:S04]  /*3a90*/  VIADD R33, R33, 0x2 ;  /* 0x0000000221217836 */ /* 0x000fc80000000000 */
[----:B------:R-:W-:Y:S01]  /*3aa0*/  FMUL.RZ R0, R0, R33 ;  /* 0x0000002100007220 */ /* 0x000fe2000040c000 */
[----:B------:R-:W-:-:S05]  /*3ab0*/  IMAD.MOV.U32 R33, RZ, RZ, 0x0 ;  /* 0x00000000ff217424 */ /* 0x000fca00078e00ff */
[----:B------:R-:W0:Y:S02]  /*3ac0*/  F2I.U32.TRUNC.NTZ R0, R0 ;  /* 0x0000000000007305 */ /* 0x000e24000020f000 */
[----:B0-----:R-:W-:Y:S01]  /*3ad0*/  LOP3.LUT R35, R0, 0xffff, RZ, 0xc0, !PT ;  /* 0x0000ffff00237812 */ /* 0x001fe200078ec0ff */
[----:B------:R-:W-:Y:S01]  /*3ae0*/  @!P0 IMAD.MOV.U32 R35, RZ, RZ, -0x1 ;  /* 0xffffffffff238424 */ /* 0x000fe200078e00ff */
[----:B------:R-:W-:Y:S06]  /*3af0*/  RET.REL.NODEC R32 `(_Z16matmul_optimizedPKfS0_Pfiii) ;  /* 0xffffffc420407950 */ /* 0x000fec0003c3ffff */
.L_x_33:
        /* <DEDUP_REMOVED lines=16> */
.L_x_34:


//--------------------- .nv.shared._Z17matmul_vectorizedPKfS0_Pfi --------------------------
	.section	.nv.shared._Z17matmul_vectorizedPKfS0_Pfi,"aw",@nobits
	.sectionflags	@""
	.align	4
.nv.shared._Z17matmul_vectorizedPKfS0_Pfi:
	.zero		9216


//--------------------- .nv.shared.reserved.0     --------------------------
	.section	.nv.shared.reserved.0,"aw",@nobits
	.weak		__nv_reservedSMEM_offset_0_alias
	.size		__nv_reservedSMEM_offset_0_alias, 0, 64
	.other		__nv_reservedSMEM_offset_0_alias,@"STO_CUDA_RESERVED_SHARED STV_DEFAULT"
__nv_reservedSMEM_offset_0_alias:
	.zero		0
	.zero		64


//--------------------- .nv.shared._Z16matmul_optimizedPKfS0_Pfiii --------------------------
	.section	.nv.shared._Z16matmul_optimizedPKfS0_Pfiii,"aw",@nobits
	.sectionflags	@""
	.align	4
.nv.shared._Z16matmul_optimizedPKfS0_Pfiii:
	.zero		9216


//--------------------- .nv.constant0._Z17matmul_vectorizedPKfS0_Pfi --------------------------
	.section	.nv.constant0._Z17matmul_vectorizedPKfS0_Pfi,"a",@progbits
	.sectionflags	@""
	.align	4
.nv.constant0._Z17matmul_vectorizedPKfS0_Pfi:
	.zero		924


//--------------------- .nv.constant0._Z16matmul_optimizedPKfS0_Pfiii --------------------------
	.section	.nv.constant0._Z16matmul_optimizedPKfS0_Pfiii,"a",@progbits
	.sectionflags	@""
	.align	4
.nv.constant0._Z16matmul_optimizedPKfS0_Pfiii:
	.zero		932


//--------------------- SYMBOLS --------------------------

	.type		.nv.reservedSmem.offset0,@object
	.size		.nv.reservedSmem.offset0,0x4
	.type		.nv.reservedSmem.cap,@object
	.size		.nv.reservedSmem.cap,0x4
